	.target	sm_90a

	.elftype	@"ET_EXEC"


//--------------------- .note.nv.tkinfo           --------------------------
	.section	.note.nv.tkinfo,"",@"SHT_NOTE"
	.sectionflags	@"SHF_NOTE_NV_TKINFO"
	.tkinfo
        /*0018*/ 	.word	0x00000002
        /*0030*/ 	.string	""
        /*0030*/ 	.string	"ptxas"
        /*0030*/ 	.string	"Cuda compilation tools, release 13.0, V13.0.88"
        /*0030*/ 	.string	"Build cuda_13.0.r13.0/compiler.36424714_0"
        /*0030*/ 	.string	"-arch sm_90a -m 64 "



//--------------------- .note.nv.cuinfo           --------------------------
	.section	.note.nv.cuinfo,"",@"SHT_NOTE"
	.sectionflags	@"SHF_NOTE_NV_CUINFO"
        /*0018*/ 	.short	0x0002
        /*001a*/ 	.short	0x005a
        /*001c*/ 	.short	0x0082
	.zero		2


//--------------------- .nv.info                  --------------------------
	.section	.nv.info,"",@"SHT_CUDA_INFO"
	.align	4


	//----- nvinfo : EIATTR_REGCOUNT
	.align		4
        /*0000*/ 	.byte	0x04, 0x2f
        /*0002*/ 	.short	(.L_15 - .L_14)
	.align		4
.L_14:
        /*0004*/ 	.word	index@(_ZN7cutlass13device_kernelINS_4gemm6kernel13GemmUniversalIN4cute5tupleIJiiiiEEENS1_10collective13CollectiveMmaINS1_34MainloopSm90TmaGmmaWarpSpecializedILi2ENS5_IJNS4_1CILi2EEENSA_ILi1EEESC_EEENS1_35KernelTmaWarpSpecializedCooperativeEEENS5_IJNSA_ILi512EEENSA_ILi384EEENSA_ILi64EEEEEENS_10bfloat16_tENS5_IJlSC_lEEESK_SL_NS4_8TiledMMAINS4_8MMA_AtomIJNS4_4SM904GMMA28MMA_64x192x16_F32BF16BF16_SSILNSP_5MajorE0ELSR_0ELNSP_7ScaleInE1ELSS_1EEEEEENS4_6LayoutISD_NS5_IJSC_NSA_ILi0EEESW_EEEEENS5_IJNS4_10UnderscoreESZ_SZ_EEEEENS4_13SM90_TMA_LOADENS4_14ComposedLayoutINS4_7SwizzleILi3ELi4ELi3EEENS4_18smem_ptr_flag_bitsILi16EEENSV_INS5_IJNSA_ILi8EEESI_EEENS5_IJSI_SC_EEEEEEEvNS4_8identityENS4_23SM90_TMA_LOAD_MULTICASTES1C_vS1D_EENS_8epilogue10collective6detail29Sm90TmaWarpSpecializedAdapterINS1H_15DefaultEpilogueISK_SL_SL_NS1G_6thread17LinearCombinationISK_Li1EffLNS1L_9ScaleType4KindE0ELNS_15FloatRoundStyleE2ESK_EENS1_15EpilogueDefaultEEEEEvvEEEEvNT_6ParamsE)
        /*0008*/ 	.word	0x000000a8


	//----- nvinfo : EIATTR_FRAME_SIZE
	.align		4
.L_15:
        /*000c*/ 	.byte	0x04, 0x11
        /*000e*/ 	.short	(.L_17 - .L_16)
	.align		4
.L_16:
        /*0010*/ 	.word	index@(_ZN7cutlass13device_kernelINS_4gemm6kernel13GemmUniversalIN4cute5tupleIJiiiiEEENS1_10collective13CollectiveMmaINS1_34MainloopSm90TmaGmmaWarpSpecializedILi2ENS5_IJNS4_1CILi2EEENSA_ILi1EEESC_EEENS1_35KernelTmaWarpSpecializedCooperativeEEENS5_IJNSA_ILi512EEENSA_ILi384EEENSA_ILi64EEEEEENS_10bfloat16_tENS5_IJlSC_lEEESK_SL_NS4_8TiledMMAINS4_8MMA_AtomIJNS4_4SM904GMMA28MMA_64x192x16_F32BF16BF16_SSILNSP_5MajorE0ELSR_0ELNSP_7ScaleInE1ELSS_1EEEEEENS4_6LayoutISD_NS5_IJSC_NSA_ILi0EEESW_EEEEENS5_IJNS4_10UnderscoreESZ_SZ_EEEEENS4_13SM90_TMA_LOADENS4_14ComposedLayoutINS4_7SwizzleILi3ELi4ELi3EEENS4_18smem_ptr_flag_bitsILi16EEENSV_INS5_IJNSA_ILi8EEESI_EEENS5_IJSI_SC_EEEEEEEvNS4_8identityENS4_23SM90_TMA_LOAD_MULTICASTES1C_vS1D_EENS_8epilogue10collective6detail29Sm90TmaWarpSpecializedAdapterINS1H_15DefaultEpilogueISK_SL_SL_NS1G_6thread17LinearCombinationISK_Li1EffLNS1L_9ScaleType4KindE0ELNS_15FloatRoundStyleE2ESK_EENS1_15EpilogueDefaultEEEEEvvEEEEvNT_6ParamsE)
        /*0014*/ 	.word	0x00002be8


	//----- nvinfo : EIATTR_MIN_STACK_SIZE
	.align		4
.L_17:
        /*0018*/ 	.byte	0x04, 0x12
        /*001a*/ 	.short	(.L_19 - .L_18)
	.align		4
.L_18:
        /*001c*/ 	.word	index@(_ZN7cutlass13device_kernelINS_4gemm6kernel13GemmUniversalIN4cute5tupleIJiiiiEEENS1_10collective13CollectiveMmaINS1_34MainloopSm90TmaGmmaWarpSpecializedILi2ENS5_IJNS4_1CILi2EEENSA_ILi1EEESC_EEENS1_35KernelTmaWarpSpecializedCooperativeEEENS5_IJNSA_ILi512EEENSA_ILi384EEENSA_ILi64EEEEEENS_10bfloat16_tENS5_IJlSC_lEEESK_SL_NS4_8TiledMMAINS4_8MMA_AtomIJNS4_4SM904GMMA28MMA_64x192x16_F32BF16BF16_SSILNSP_5MajorE0ELSR_0ELNSP_7ScaleInE1ELSS_1EEEEEENS4_6LayoutISD_NS5_IJSC_NSA_ILi0EEESW_EEEEENS5_IJNS4_10UnderscoreESZ_SZ_EEEEENS4_13SM90_TMA_LOADENS4_14ComposedLayoutINS4_7SwizzleILi3ELi4ELi3EEENS4_18smem_ptr_flag_bitsILi16EEENSV_INS5_IJNSA_ILi8EEESI_EEENS5_IJSI_SC_EEEEEEEvNS4_8identityENS4_23SM90_TMA_LOAD_MULTICASTES1C_vS1D_EENS_8epilogue10collective6detail29Sm90TmaWarpSpecializedAdapterINS1H_15DefaultEpilogueISK_SL_SL_NS1G_6thread17LinearCombinationISK_Li1EffLNS1L_9ScaleType4KindE0ELNS_15FloatRoundStyleE2ESK_EENS1_15EpilogueDefaultEEEEEvvEEEEvNT_6ParamsE)
        /*0020*/ 	.word	0x00002be8
.L_19:


//--------------------- .nv.compat                --------------------------
	.section	.nv.compat,"",@"SHT_CUDA_COMPAT_INFO"
	.align	4
        /*0000*/ 	.byte	0x02, 0x09, 0x01, 0x00, 0x02, 0x02, 0x04, 0x00, 0x02, 0x05, 0x05, 0x00, 0x03, 0x07, 0x01, 0x01
        /*0010*/ 	.byte	0x02, 0x03, 0x01, 0x00, 0x02, 0x06, 0x01, 0x00, 0x04, 0x0b, 0x08, 0x00, 0x00, 0x00, 0x00, 0x00
        /*0020*/ 	.byte	0x00, 0x00, 0x00, 0x00


//--------------------- .nv.info._ZN7cutlass13device_kernelINS_4gemm6kernel13GemmUniversalIN4cute5tupleIJiiiiEEENS1_10collective13CollectiveMmaINS1_34MainloopSm90TmaGmmaWarpSpecializedILi2ENS5_IJNS4_1CILi2EEENSA_ILi1EEESC_EEENS1_35KernelTmaWarpSpecializedCooperativeEEENS5_IJNSA_ILi512EEENSA_ILi384EEENSA_ILi64EEEEEENS_10bfloat16_tENS5_IJlSC_lEEESK_SL_NS4_8TiledMMAINS4_8MMA_AtomIJNS4_4SM904GMMA28MMA_64x192x16_F32BF16BF16_SSILNSP_5MajorE0ELSR_0ELNSP_7ScaleInE1ELSS_1EEEEEENS4_6LayoutISD_NS5_IJSC_NSA_ILi0EEESW_EEEEENS5_IJNS4_10UnderscoreESZ_SZ_EEEEENS4_13SM90_TMA_LOADENS4_14ComposedLayoutINS4_7SwizzleILi3ELi4ELi3EEENS4_18smem_ptr_flag_bitsILi16EEENSV_INS5_IJNSA_ILi8EEESI_EEENS5_IJSI_SC_EEEEEEEvNS4_8identityENS4_23SM90_TMA_LOAD_MULTICASTES1C_vS1D_EENS_8epilogue10collective6detail29Sm90TmaWarpSpecializedAdapterINS1H_15DefaultEpilogueISK_SL_SL_NS1G_6thread17LinearCombinationISK_Li1EffLNS1L_9ScaleType4KindE0ELNS_15FloatRoundStyleE2ESK_EENS1_15EpilogueDefaultEEEEEvvEEEEvNT_6ParamsE --------------------------
	.section	.nv.info._ZN7cutlass13device_kernelINS_4gemm6kernel13GemmUniversalIN4cute5tupleIJiiiiEEENS1_10collective13CollectiveMmaINS1_34MainloopSm90TmaGmmaWarpSpecializedILi2ENS5_IJNS4_1CILi2EEENSA_ILi1EEESC_EEENS1_35KernelTmaWarpSpecializedCooperativeEEENS5_IJNSA_ILi512EEENSA_ILi384EEENSA_ILi64EEEEEENS_10bfloat16_tENS5_IJlSC_lEEESK_SL_NS4_8TiledMMAINS4_8MMA_AtomIJNS4_4SM904GMMA28MMA_64x192x16_F32BF16BF16_SSILNSP_5MajorE0ELSR_0ELNSP_7ScaleInE1ELSS_1EEEEEENS4_6LayoutISD_NS5_IJSC_NSA_ILi0EEESW_EEEEENS5_IJNS4_10UnderscoreESZ_SZ_EEEEENS4_13SM90_TMA_LOADENS4_14ComposedLayoutINS4_7SwizzleILi3ELi4ELi3EEENS4_18smem_ptr_flag_bitsILi16EEENSV_INS5_IJNSA_ILi8EEESI_EEENS5_IJSI_SC_EEEEEEEvNS4_8identityENS4_23SM90_TMA_LOAD_MULTICASTES1C_vS1D_EENS_8epilogue10collective6detail29Sm90TmaWarpSpecializedAdapterINS1H_15DefaultEpilogueISK_SL_SL_NS1G_6thread17LinearCombinationISK_Li1EffLNS1L_9ScaleType4KindE0ELNS_15FloatRoundStyleE2ESK_EENS1_15EpilogueDefaultEEEEEvvEEEEvNT_6ParamsE,"",@"SHT_CUDA_INFO"
	.sectionflags	@""
	.align	4


	//----- nvinfo : EIATTR_CUDA_API_VERSION
	.align		4
        /*0000*/ 	.byte	0x04, 0x37
        /*0002*/ 	.short	(.L_21 - .L_20)
.L_20:
        /*0004*/ 	.word	0x00000082


	//----- nvinfo : EIATTR_KPARAM_INFO
	.align		4
.L_21:
        /*0008*/ 	.byte	0x04, 0x17
        /*000a*/ 	.short	(.L_23 - .L_22)
.L_22:
        /*000c*/ 	.word	0x00000000
        /*0010*/ 	.short	0x0000
        /*0012*/ 	.short	0x0070
        /*0014*/ 	.byte	0x00, 0xf0, 0x01, 0x10


	//----- nvinfo : EIATTR_SPARSE_MMA_MASK
	.align		4
.L_23:
        /*0018*/ 	.byte	0x03, 0x50
        /*001a*/ 	.short	0x0000


	//----- nvinfo : EIATTR_MAXREG_COUNT
	.align		4
        /*001c*/ 	.byte	0x03, 0x1b
        /*001e*/ 	.short	0x00a8


	//----- nvinfo : EIATTR_NUM_BARRIERS
	.align		4
        /*0020*/ 	.byte	0x02, 0x4c
        /*0022*/ 	.byte	0x01
	.zero		1


	//----- nvinfo : EIATTR_EXTERNS
	.align		4
        /*0024*/ 	.byte	0x04, 0x0f
        /*0026*/ 	.short	(.L_25 - .L_24)


	//   ....[0]....
	.align		4
.L_24:
        /*0028*/ 	.word	index@(__assertfail)


	//----- nvinfo : EIATTR_ANNOTATIONS
	.align		4
.L_25:
        /*002c*/ 	.byte	0x04, 0x55
        /*002e*/ 	.short	(.L_27 - .L_26)


	//   ....[0]....
.L_26:
        /*0030*/ 	.word	0x00000001
        /*0034*/ 	.byte	0x00, 0x07, 0x00, 0x00, 0x01, 0x00, 0x00, 0x00, 0xe0, 0x07, 0x00, 0x00, 0x01, 0x00, 0x00, 0x00
        /* <DEDUP_REMOVED lines=722> */
        /*2d64*/ 	.byte	0x90, 0xa7, 0x00, 0x00


	//----- nvinfo : EIATTR_MERCURY_ISA_VERSION
	.align		4
.L_27:
        /*2d68*/ 	.byte	0x03, 0x5f
        /*2d6a*/ 	.short	0x0101


	//----- nvinfo : EIATTR_INT_WARP_WIDE_INSTR_OFFSETS
	.align		4
        /*2d6c*/ 	.byte	0x04, 0x31
        /*2d6e*/ 	.short	(.L_29 - .L_28)


	//   ....[0]....
.L_28:
        /*2d70*/ 	.word	0x00000530


	//   ....[1]....
        /*2d74*/ 	.word	0x00000540


	//   ....[2]....
        /*2d78*/ 	.word	0x000006a0


	//----- nvinfo : EIATTR_COOP_GROUP_MASK_REGIDS
	.align		4
.L_29:
        /*2d7c*/ 	.byte	0x04, 0x29
        /*2d7e*/ 	.short	(.L_31 - .L_30)


	//   ....[0]....
.L_30:
        /*2d80*/ 	.word	0xffffffff


	//   ....[1]....
        /*2d84*/ 	.word	0xffffffff


	//   ....[2]....
        /*2d88*/ 	.word	0xffffffff


	//   ....[3]....
        /*2d8c*/ 	.word	0xffffffff


	//   ....[4]....
        /*2d90*/ 	.word	0xffffffff


	//   ....[5]....
        /*2d94*/ 	.word	0xffffffff


	//----- nvinfo : EIATTR_COOP_GROUP_INSTR_OFFSETS
	.align		4
.L_31:
        /*2d98*/ 	.byte	0x04, 0x28
        /*2d9a*/ 	.short	(.L_33 - .L_32)


	//   ....[0]....
.L_32:
        /*2d9c*/ 	.word	0x00000070


	//   ....[1]....
        /*2da0*/ 	.word	0x00000080


	//   ....[2]....
        /*2da4*/ 	.word	0x000001a0


	//   ....[3]....
        /*2da8*/ 	.word	0x00000390


	//   ....[4]....
        /*2dac*/ 	.word	0x00000820


	//   ....[5]....
        /*2db0*/ 	.word	0x000013f0


	//----- nvinfo : EIATTR_REG_RECONFIG
	.align		4
.L_33:
        /*2db4*/ 	.byte	0x01, 0x54
	.zero		2


	//----- nvinfo : EIATTR_SYSCALL_OFFSETS
	.align		4
        /*2db8*/ 	.byte	0x04, 0x46
        /*2dba*/ 	.short	(.L_35 - .L_34)


	//   ....[0]....
.L_34:
        /*2dbc*/ 	.word	0x000015a0


	//----- nvinfo : EIATTR_MBARRIER_INSTR_OFFSETS
	.align		4
.L_35:
        /*2dc0*/ 	.byte	0x04, 0x39
        /*2dc2*/ 	.short	(.L_37 - .L_36)


	//   ....[0]....
.L_36:
        /*2dc4*/ 	.word	0x00000320
        /*2dc8*/ 	.word	0x000000ff
        /*2dcc*/ 	.word	0x00000000
        /*2dd0*/ 	.short	0x0100
        /*2dd2*/ 	.byte	0x08
	.zero		1


	//   ....[1]....
        /*2dd4*/ 	.word	0x00000330
        /*2dd8*/ 	.word	0x000000ff
        /*2ddc*/ 	.word	0x00000010
        /*2de0*/ 	.short	0x0100
        /*2de2*/ 	.byte	0x08
	.zero		1


	//   ....[2]....
        /*2de4*/ 	.word	0x00000340
        /*2de8*/ 	.word	0x000000ff
        /*2dec*/ 	.word	0x00000008
        /*2df0*/ 	.short	0x0100
        /*2df2*/ 	.byte	0x08
	.zero		1


	//   ....[3]....
        /*2df4*/ 	.word	0x00000350
        /*2df8*/ 	.word	0x000000ff
        /*2dfc*/ 	.word	0x00000018
        /*2e00*/ 	.short	0x0100
        /*2e02*/ 	.byte	0x08
	.zero		1


	//   ....[4]....
        /*2e04*/ 	.word	0x00000720
        /*2e08*/ 	.word	0x000000ff
        /*2e0c*/ 	.word	0x00000030
        /*2e10*/ 	.short	0x0100
        /*2e12*/ 	.byte	0x06
	.zero		1


	//   ....[5]....
        /*2e14*/ 	.word	0x00000770
        /*2e18*/ 	.word	0x000000ff
        /*2e1c*/ 	.word	0x00000038
        /*2e20*/ 	.short	0x0100
        /*2e22*/ 	.byte	0x06
	.zero		1


	//   ....[6]....
        /*2e24*/ 	.word	0x00001640
        /*2e28*/ 	.word	0x00000003
        /*2e2c*/ 	.word	0x00000000
        /*2e30*/ 	.short	0x010a
        /*2e32*/ 	.byte	0x3f
	.zero		1


	//   ....[7]....
        /*2e34*/ 	.word	0x00001680
        /*2e38*/ 	.word	0x00000003
        /*2e3c*/ 	.word	0x00000000
        /*2e40*/ 	.short	0x010a
        /*2e42*/ 	.byte	0x3f
	.zero		1


	//   ....[8]....
        /*2e44*/ 	.word	0x00017f80
        /*2e48*/ 	.word	0x000000ff
        /*2e4c*/ 	.word	0x00000000
        /*2e50*/ 	.short	0x010a
        /*2e52*/ 	.byte	0x08
	.zero		1


	//   ....[9]....
        /*2e54*/ 	.word	0x00017fc0
        /*2e58*/ 	.word	0x000000ff
        /*2e5c*/ 	.word	0x00000000
        /*2e60*/ 	.short	0x010a
        /*2e62*/ 	.byte	0x08
	.zero		1


	//   ....[10]....
        /*2e64*/ 	.word	0x000309b0
        /*2e68*/ 	.word	0x00000003
        /*2e6c*/ 	.word	0x00000000
        /*2e70*/ 	.short	0x0101
        /*2e72*/ 	.byte	0x3f
	.zero		1


	//   ....[11]....
        /*2e74*/ 	.word	0x00030bb0
        /*2e78*/ 	.word	0x00000000
        /*2e7c*/ 	.word	0x00000000
        /*2e80*/ 	.short	0x0101
        /*2e82*/ 	.byte	0x3f
	.zero		1


	//   ....[12]....
        /*2e84*/ 	.word	0x000693a0
        /*2e88*/ 	.word	0x0000000f
        /*2e8c*/ 	.word	0x00000010
        /*2e90*/ 	.short	0x010a
        /*2e92*/ 	.byte	0x3f
	.zero		1


	//   ....[13]....
        /*2e94*/ 	.word	0x000697c0
        /*2e98*/ 	.word	0x00000002
        /*2e9c*/ 	.word	0x00000038
        /*2ea0*/ 	.short	0x0101
        /*2ea2*/ 	.byte	0x3f
	.zero		1


	//   ....[14]....
        /*2ea4*/ 	.word	0x00069f60
        /*2ea8*/ 	.word	0x00000005
        /*2eac*/ 	.word	0x00000000
        /*2eb0*/ 	.short	0x010a
        /*2eb2*/ 	.byte	0x3f
	.zero		1


	//   ....[15]....
        /*2eb4*/ 	.word	0x00069ff0
        /*2eb8*/ 	.word	0x00000003
        /*2ebc*/ 	.word	0x00000000
        /*2ec0*/ 	.short	0x010a
        /*2ec2*/ 	.byte	0x3f
	.zero		1


	//   ....[16]....
        /*2ec4*/ 	.word	0x0006a050
        /*2ec8*/ 	.word	0x00000003
        /*2ecc*/ 	.word	0x00000000
        /*2ed0*/ 	.short	0x010a
        /*2ed2*/ 	.byte	0x3f
	.zero		1


	//   ....[17]....
        /*2ed4*/ 	.word	0x0006a0b0
        /*2ed8*/ 	.word	0x00000005
        /*2edc*/ 	.word	0x00000000
        /*2ee0*/ 	.short	0x010a
        /*2ee2*/ 	.byte	0x3f
	.zero		1


	//   ....[18]....
        /*2ee4*/ 	.word	0x0006a180
        /*2ee8*/ 	.word	0x0000000f
        /*2eec*/ 	.word	0x00000010
        /*2ef0*/ 	.short	0x010a
        /*2ef2*/ 	.byte	0x3f
	.zero		1


	//   ....[19]....
        /*2ef4*/ 	.word	0x0006a250
        /*2ef8*/ 	.word	0x00000005
        /*2efc*/ 	.word	0x00000000
        /*2f00*/ 	.short	0x010a
        /*2f02*/ 	.byte	0x3f
	.zero		1


	//----- nvinfo : EIATTR_NUM_MBARRIERS
	.align		4
.L_37:
        /*2f04*/ 	.byte	0x03, 0x38
        /*2f06*/ 	.short	0x0006


	//----- nvinfo : EIATTR_EXIT_INSTR_OFFSETS
	.align		4
        /*2f08*/ 	.byte	0x04, 0x1c
        /*2f0a*/ 	.short	(.L_39 - .L_38)


	//   ....[0]....
.L_38:
        /*2f0c*/ 	.word	0x00000a80


	//   ....[1]....
        /*2f10*/ 	.word	0x00001310


	//   ....[2]....
        /*2f14*/ 	.word	0x00068a30


	//   ....[3]....
        /*2f18*/ 	.word	0x00069050


	//   ....[4]....
        /*2f1c*/ 	.word	0x0006a040


	//----- nvinfo : EIATTR_MAX_THREADS
	.align		4
.L_39:
        /*2f20*/ 	.byte	0x04, 0x05
        /*2f22*/ 	.short	(.L_41 - .L_40)
.L_40:
        /*2f24*/ 	.word	0x00000180
        /*2f28*/ 	.word	0x00000001
        /*2f2c*/ 	.word	0x00000001


	//----- nvinfo : EIATTR_CRS_STACK_SIZE
	.align		4
.L_41:
        /*2f30*/ 	.byte	0x04, 0x1e
        /*2f32*/ 	.short	(.L_43 - .L_42)
.L_42:
        /*2f34*/ 	.word	0x00000000


	//----- nvinfo : EIATTR_CBANK_PARAM_SIZE
	.align		4
.L_43:
        /*2f38*/ 	.byte	0x03, 0x19
        /*2f3a*/ 	.short	0x0470


	//----- nvinfo : EIATTR_PARAM_CBANK
	.align		4
        /*2f3c*/ 	.byte	0x04, 0x0a
        /*2f3e*/ 	.short	(.L_45 - .L_44)
	.align		4
.L_44:
        /*2f40*/ 	.word	index@(.nv.constant0._ZN7cutlass13device_kernelINS_4gemm6kernel13GemmUniversalIN4cute5tupleIJiiiiEEENS1_10collective13CollectiveMmaINS1_34MainloopSm90TmaGmmaWarpSpecializedILi2ENS5_IJNS4_1CILi2EEENSA_ILi1EEESC_EEENS1_35KernelTmaWarpSpecializedCooperativeEEENS5_IJNSA_ILi512EEENSA_ILi384EEENSA_ILi64EEEEEENS_10bfloat16_tENS5_IJlSC_lEEESK_SL_NS4_8TiledMMAINS4_8MMA_AtomIJNS4_4SM904GMMA28MMA_64x192x16_F32BF16BF16_SSILNSP_5MajorE0ELSR_0ELNSP_7ScaleInE1ELSS_1EEEEEENS4_6LayoutISD_NS5_IJSC_NSA_ILi0EEESW_EEEEENS5_IJNS4_10UnderscoreESZ_SZ_EEEEENS4_13SM90_TMA_LOADENS4_14ComposedLayoutINS4_7SwizzleILi3ELi4ELi3EEENS4_18smem_ptr_flag_bitsILi16EEENSV_INS5_IJNSA_ILi8EEESI_EEENS5_IJSI_SC_EEEEEEEvNS4_8identityENS4_23SM90_TMA_LOAD_MULTICASTES1C_vS1D_EENS_8epilogue10collective6detail29Sm90TmaWarpSpecializedAdapterINS1H_15DefaultEpilogueISK_SL_SL_NS1G_6thread17LinearCombinationISK_Li1EffLNS1L_9ScaleType4KindE0ELNS_15FloatRoundStyleE2ESK_EENS1_15EpilogueDefaultEEEEEvvEEEEvNT_6ParamsE)
        /*2f44*/ 	.short	0x0210
        /*2f46*/ 	.short	0x0470


	//----- nvinfo : EIATTR_SW_WAR
	.align		4
.L_45:
        /*2f48*/ 	.byte	0x04, 0x36
        /*2f4a*/ 	.short	(.L_47 - .L_46)
.L_46:
        /*2f4c*/ 	.word	0x00000008
.L_47:


//--------------------- .nv.callgraph             --------------------------
	.section	.nv.callgraph,"",@"SHT_CUDA_CALLGRAPH"
	.align	4
	.sectionentsize	8
	.align		4
        /*0000*/ 	.word	0x00000000
	.align		4
        /*0004*/ 	.word	0xffffffff
	.align		4
        /*0008*/ 	.word	index@(_ZN7cutlass13device_kernelINS_4gemm6kernel13GemmUniversalIN4cute5tupleIJiiiiEEENS1_10collective13CollectiveMmaINS1_34MainloopSm90TmaGmmaWarpSpecializedILi2ENS5_IJNS4_1CILi2EEENSA_ILi1EEESC_EEENS1_35KernelTmaWarpSpecializedCooperativeEEENS5_IJNSA_ILi512EEENSA_ILi384EEENSA_ILi64EEEEEENS_10bfloat16_tENS5_IJlSC_lEEESK_SL_NS4_8TiledMMAINS4_8MMA_AtomIJNS4_4SM904GMMA28MMA_64x192x16_F32BF16BF16_SSILNSP_5MajorE0ELSR_0ELNSP_7ScaleInE1ELSS_1EEEEEENS4_6LayoutISD_NS5_IJSC_NSA_ILi0EEESW_EEEEENS5_IJNS4_10UnderscoreESZ_SZ_EEEEENS4_13SM90_TMA_LOADENS4_14ComposedLayoutINS4_7SwizzleILi3ELi4ELi3EEENS4_18smem_ptr_flag_bitsILi16EEENSV_INS5_IJNSA_ILi8EEESI_EEENS5_IJSI_SC_EEEEEEEvNS4_8identityENS4_23SM90_TMA_LOAD_MULTICASTES1C_vS1D_EENS_8epilogue10collective6detail29Sm90TmaWarpSpecializedAdapterINS1H_15DefaultEpilogueISK_SL_SL_NS1G_6thread17LinearCombinationISK_Li1EffLNS1L_9ScaleType4KindE0ELNS_15FloatRoundStyleE2ESK_EENS1_15EpilogueDefaultEEEEEvvEEEEvNT_6ParamsE)
	.align		4
        /*000c*/ 	.word	index@(__assertfail)
	.align		4
        /*0010*/ 	.word	0x00000000
	.align		4
        /*0014*/ 	.word	0xfffffffe
	.align		4
        /*0018*/ 	.word	0x00000000
	.align		4
        /*001c*/ 	.word	0xfffffffd
	.align		4
        /*0020*/ 	.word	0x00000000
	.align		4
        /*0024*/ 	.word	0xfffffffc


//--------------------- .nv.constant4             --------------------------
	.section	.nv.constant4,"a",@progbits
	.align	8
	.align		8
.nv.constant4:
        /*0000*/ 	.dword	__assertfail
	.align		8
        /*0008*/ 	.dword	__unnamed_1
	.align		8
        /*0010*/ 	.dword	_ZN39_INTERNAL_77c07cbb_4_k_cu_85536028_53334cuda3std3__45__cpo5beginE
	.align		8
        /*0018*/ 	.dword	_ZN39_INTERNAL_77c07cbb_4_k_cu_85536028_53334cuda3std3__45__cpo3endE
	.align		8
        /*0020*/ 	.dword	_ZN39_INTERNAL_77c07cbb_4_k_cu_85536028_53334cuda3std3__45__cpo6cbeginE
	.align		8
        /*0028*/ 	.dword	_ZN39_INTERNAL_77c07cbb_4_k_cu_85536028_53334cuda3std3__45__cpo4cendE
	.align		8
        /*0030*/ 	.dword	_ZN39_INTERNAL_77c07cbb_4_k_cu_85536028_53334cuda3std3__441_GLOBAL__N__77c07cbb_4_k_cu_85536028_53336ignoreE
	.align		8
        /*0038*/ 	.dword	_ZN39_INTERNAL_77c07cbb_4_k_cu_85536028_53334cuda3std3__419piecewise_constructE
	.align		8
        /*0040*/ 	.dword	_ZN39_INTERNAL_77c07cbb_4_k_cu_85536028_53334cuda3std3__48in_placeE
	.align		8
        /*0048*/ 	.dword	_ZN39_INTERNAL_77c07cbb_4_k_cu_85536028_53334cuda3std6ranges3__45__cpo4swapE
	.align		8
        /*0050*/ 	.dword	_ZN39_INTERNAL_77c07cbb_4_k_cu_85536028_53334cuda3std6ranges3__45__cpo9iter_moveE
	.align		8
        /*0058*/ 	.dword	_ZN39_INTERNAL_77c07cbb_4_k_cu_85536028_53334cute7productE
	.align		8
        /*0060*/ 	.dword	_ZN39_INTERNAL_77c07cbb_4_k_cu_85536028_53334cute1_E
	.align		8
        /*0068*/ 	.dword	$str$22
	.align		8
        /*0070*/ 	.dword	$str$23


//--------------------- .text._ZN7cutlass13device_kernelINS_4gemm6kernel13GemmUniversalIN4cute5tupleIJiiiiEEENS1_10collective13CollectiveMmaINS1_34MainloopSm90TmaGmmaWarpSpecializedILi2ENS5_IJNS4_1CILi2EEENSA_ILi1EEESC_EEENS1_35KernelTmaWarpSpecializedCooperativeEEENS5_IJNSA_ILi512EEENSA_ILi384EEENSA_ILi64EEEEEENS_10bfloat16_tENS5_IJlSC_lEEESK_SL_NS4_8TiledMMAINS4_8MMA_AtomIJNS4_4SM904GMMA28MMA_64x192x16_F32BF16BF16_SSILNSP_5MajorE0ELSR_0ELNSP_7ScaleInE1ELSS_1EEEEEENS4_6LayoutISD_NS5_IJSC_NSA_ILi0EEESW_EEEEENS5_IJNS4_10UnderscoreESZ_SZ_EEEEENS4_13SM90_TMA_LOADENS4_14ComposedLayoutINS4_7SwizzleILi3ELi4ELi3EEENS4_18smem_ptr_flag_bitsILi16EEENSV_INS5_IJNSA_ILi8EEESI_EEENS5_IJSI_SC_EEEEEEEvNS4_8identityENS4_23SM90_TMA_LOAD_MULTICASTES1C_vS1D_EENS_8epilogue10collective6detail29Sm90TmaWarpSpecializedAdapterINS1H_15DefaultEpilogueISK_SL_SL_NS1G_6thread17LinearCombinationISK_Li1EffLNS1L_9ScaleType4KindE0ELNS_15FloatRoundStyleE2ESK_EENS1_15EpilogueDefaultEEEEEvvEEEEvNT_6ParamsE --------------------------
	.section	.text._ZN7cutlass13device_kernelINS_4gemm6kernel13GemmUniversalIN4cute5tupleIJiiiiEEENS1_10collective13CollectiveMmaINS1_34MainloopSm90TmaGmmaWarpSpecializedILi2ENS5_IJNS4_1CILi2EEENSA_ILi1EEESC_EEENS1_35KernelTmaWarpSpecializedCooperativeEEENS5_IJNSA_ILi512EEENSA_ILi384EEENSA_ILi64EEEEEENS_10bfloat16_tENS5_IJlSC_lEEESK_SL_NS4_8TiledMMAINS4_8MMA_AtomIJNS4_4SM904GMMA28MMA_64x192x16_F32BF16BF16_SSILNSP_5MajorE0ELSR_0ELNSP_7ScaleInE1ELSS_1EEEEEENS4_6LayoutISD_NS5_IJSC_NSA_ILi0EEESW_EEEEENS5_IJNS4_10UnderscoreESZ_SZ_EEEEENS4_13SM90_TMA_LOADENS4_14ComposedLayoutINS4_7SwizzleILi3ELi4ELi3EEENS4_18smem_ptr_flag_bitsILi16EEENSV_INS5_IJNSA_ILi8EEESI_EEENS5_IJSI_SC_EEEEEEEvNS4_8identityENS4_23SM90_TMA_LOAD_MULTICASTES1C_vS1D_EENS_8epilogue10collective6detail29Sm90TmaWarpSpecializedAdapterINS1H_15DefaultEpilogueISK_SL_SL_NS1G_6thread17LinearCombinationISK_Li1EffLNS1L_9ScaleType4KindE0ELNS_15FloatRoundStyleE2ESK_EENS1_15EpilogueDefaultEEEEEvvEEEEvNT_6ParamsE,"ax",@progbits
	.align	128
.text._ZN7cutlass13device_kernelINS_4gemm6kernel13GemmUniversalIN4cute5tupleIJiiiiEEENS1_10collective13CollectiveMmaINS1_34MainloopSm90TmaGmmaWarpSpecializedILi2ENS5_IJNS4_1CILi2EEENSA_ILi1EEESC_EEENS1_35KernelTmaWarpSpecializedCooperativeEEENS5_IJNSA_ILi512EEENSA_ILi384EEENSA_ILi64EEEEEENS_10bfloat16_tENS5_IJlSC_lEEESK_SL_NS4_8TiledMMAINS4_8MMA_AtomIJNS4_4SM904GMMA28MMA_64x192x16_F32BF16BF16_SSILNSP_5MajorE0ELSR_0ELNSP_7ScaleInE1ELSS_1EEEEEENS4_6LayoutISD_NS5_IJSC_NSA_ILi0EEESW_EEEEENS5_IJNS4_10UnderscoreESZ_SZ_EEEEENS4_13SM90_TMA_LOADENS4_14ComposedLayoutINS4_7SwizzleILi3ELi4ELi3EEENS4_18smem_ptr_flag_bitsILi16EEENSV_INS5_IJNSA_ILi8EEESI_EEENS5_IJSI_SC_EEEEEEEvNS4_8identityENS4_23SM90_TMA_LOAD_MULTICASTES1C_vS1D_EENS_8epilogue10collective6detail29Sm90TmaWarpSpecializedAdapterINS1H_15DefaultEpilogueISK_SL_SL_NS1G_6thread17LinearCombinationISK_Li1EffLNS1L_9ScaleType4KindE0ELNS_15FloatRoundStyleE2ESK_EENS1_15EpilogueDefaultEEEEEvvEEEEvNT_6ParamsE:
        .type           _ZN7cutlass13device_kernelINS_4gemm6kernel13GemmUniversalIN4cute5tupleIJiiiiEEENS1_10collective13CollectiveMmaINS1_34MainloopSm90TmaGmmaWarpSpecializedILi2ENS5_IJNS4_1CILi2EEENSA_ILi1EEESC_EEENS1_35KernelTmaWarpSpecializedCooperativeEEENS5_IJNSA_ILi512EEENSA_ILi384EEENSA_ILi64EEEEEENS_10bfloat16_tENS5_IJlSC_lEEESK_SL_NS4_8TiledMMAINS4_8MMA_AtomIJNS4_4SM904GMMA28MMA_64x192x16_F32BF16BF16_SSILNSP_5MajorE0ELSR_0ELNSP_7ScaleInE1ELSS_1EEEEEENS4_6LayoutISD_NS5_IJSC_NSA_ILi0EEESW_EEEEENS5_IJNS4_10UnderscoreESZ_SZ_EEEEENS4_13SM90_TMA_LOADENS4_14ComposedLayoutINS4_7SwizzleILi3ELi4ELi3EEENS4_18smem_ptr_flag_bitsILi16EEENSV_INS5_IJNSA_ILi8EEESI_EEENS5_IJSI_SC_EEEEEEEvNS4_8identityENS4_23SM90_TMA_LOAD_MULTICASTES1C_vS1D_EENS_8epilogue10collective6detail29Sm90TmaWarpSpecializedAdapterINS1H_15DefaultEpilogueISK_SL_SL_NS1G_6thread17LinearCombinationISK_Li1EffLNS1L_9ScaleType4KindE0ELNS_15FloatRoundStyleE2ESK_EENS1_15EpilogueDefaultEEEEEvvEEEEvNT_6ParamsE,@function
        .size           _ZN7cutlass13device_kernelINS_4gemm6kernel13GemmUniversalIN4cute5tupleIJiiiiEEENS1_10collective13CollectiveMmaINS1_34MainloopSm90TmaGmmaWarpSpecializedILi2ENS5_IJNS4_1CILi2EEENSA_ILi1EEESC_EEENS1_35KernelTmaWarpSpecializedCooperativeEEENS5_IJNSA_ILi512EEENSA_ILi384EEENSA_ILi64EEEEEENS_10bfloat16_tENS5_IJlSC_lEEESK_SL_NS4_8TiledMMAINS4_8MMA_AtomIJNS4_4SM904GMMA28MMA_64x192x16_F32BF16BF16_SSILNSP_5MajorE0ELSR_0ELNSP_7ScaleInE1ELSS_1EEEEEENS4_6LayoutISD_NS5_IJSC_NSA_ILi0EEESW_EEEEENS5_IJNS4_10UnderscoreESZ_SZ_EEEEENS4_13SM90_TMA_LOADENS4_14ComposedLayoutINS4_7SwizzleILi3ELi4ELi3EEENS4_18smem_ptr_flag_bitsILi16EEENSV_INS5_IJNSA_ILi8EEESI_EEENS5_IJSI_SC_EEEEEEEvNS4_8identityENS4_23SM90_TMA_LOAD_MULTICASTES1C_vS1D_EENS_8epilogue10collective6detail29Sm90TmaWarpSpecializedAdapterINS1H_15DefaultEpilogueISK_SL_SL_NS1G_6thread17LinearCombinationISK_Li1EffLNS1L_9ScaleType4KindE0ELNS_15FloatRoundStyleE2ESK_EENS1_15EpilogueDefaultEEEEEvvEEEEvNT_6ParamsE,(.L_x_1595 - _ZN7cutlass13device_kernelINS_4gemm6kernel13GemmUniversalIN4cute5tupleIJiiiiEEENS1_10collective13CollectiveMmaINS1_34MainloopSm90TmaGmmaWarpSpecializedILi2ENS5_IJNS4_1CILi2EEENSA_ILi1EEESC_EEENS1_35KernelTmaWarpSpecializedCooperativeEEENS5_IJNSA_ILi512EEENSA_ILi384EEENSA_ILi64EEEEEENS_10bfloat16_tENS5_IJlSC_lEEESK_SL_NS4_8TiledMMAINS4_8MMA_AtomIJNS4_4SM904GMMA28MMA_64x192x16_F32BF16BF16_SSILNSP_5MajorE0ELSR_0ELNSP_7ScaleInE1ELSS_1EEEEEENS4_6LayoutISD_NS5_IJSC_NSA_ILi0EEESW_EEEEENS5_IJNS4_10UnderscoreESZ_SZ_EEEEENS4_13SM90_TMA_LOADENS4_14ComposedLayoutINS4_7SwizzleILi3ELi4ELi3EEENS4_18smem_ptr_flag_bitsILi16EEENSV_INS5_IJNSA_ILi8EEESI_EEENS5_IJSI_SC_EEEEEEEvNS4_8identityENS4_23SM90_TMA_LOAD_MULTICASTES1C_vS1D_EENS_8epilogue10collective6detail29Sm90TmaWarpSpecializedAdapterINS1H_15DefaultEpilogueISK_SL_SL_NS1G_6thread17LinearCombinationISK_Li1EffLNS1L_9ScaleType4KindE0ELNS_15FloatRoundStyleE2ESK_EENS1_15EpilogueDefaultEEEEEvvEEEEvNT_6ParamsE)
        .other          _ZN7cutlass13device_kernelINS_4gemm6kernel13GemmUniversalIN4cute5tupleIJiiiiEEENS1_10collective13CollectiveMmaINS1_34MainloopSm90TmaGmmaWarpSpecializedILi2ENS5_IJNS4_1CILi2EEENSA_ILi1EEESC_EEENS1_35KernelTmaWarpSpecializedCooperativeEEENS5_IJNSA_ILi512EEENSA_ILi384EEENSA_ILi64EEEEEENS_10bfloat16_tENS5_IJlSC_lEEESK_SL_NS4_8TiledMMAINS4_8MMA_AtomIJNS4_4SM904GMMA28MMA_64x192x16_F32BF16BF16_SSILNSP_5MajorE0ELSR_0ELNSP_7ScaleInE1ELSS_1EEEEEENS4_6LayoutISD_NS5_IJSC_NSA_ILi0EEESW_EEEEENS5_IJNS4_10UnderscoreESZ_SZ_EEEEENS4_13SM90_TMA_LOADENS4_14ComposedLayoutINS4_7SwizzleILi3ELi4ELi3EEENS4_18smem_ptr_flag_bitsILi16EEENSV_INS5_IJNSA_ILi8EEESI_EEENS5_IJSI_SC_EEEEEEEvNS4_8identityENS4_23SM90_TMA_LOAD_MULTICASTES1C_vS1D_EENS_8epilogue10collective6detail29Sm90TmaWarpSpecializedAdapterINS1H_15DefaultEpilogueISK_SL_SL_NS1G_6thread17LinearCombinationISK_Li1EffLNS1L_9ScaleType4KindE0ELNS_15FloatRoundStyleE2ESK_EENS1_15EpilogueDefaultEEEEEvvEEEEvNT_6ParamsE,@"STO_CUDA_ENTRY STV_DEFAULT"
_ZN7cutlass13device_kernelINS_4gemm6kernel13GemmUniversalIN4cute5tupleIJiiiiEEENS1_10collective13CollectiveMmaINS1_34MainloopSm90TmaGmmaWarpSpecializedILi2ENS5_IJNS4_1CILi2EEENSA_ILi1EEESC_EEENS1_35KernelTmaWarpSpecializedCooperativeEEENS5_IJNSA_ILi512EEENSA_ILi384EEENSA_ILi64EEEEEENS_10bfloat16_tENS5_IJlSC_lEEESK_SL_NS4_8TiledMMAINS4_8MMA_AtomIJNS4_4SM904GMMA28MMA_64x192x16_F32BF16BF16_SSILNSP_5MajorE0ELSR_0ELNSP_7ScaleInE1ELSS_1EEEEEENS4_6LayoutISD_NS5_IJSC_NSA_ILi0EEESW_EEEEENS5_IJNS4_10UnderscoreESZ_SZ_EEEEENS4_13SM90_TMA_LOADENS4_14ComposedLayoutINS4_7SwizzleILi3ELi4ELi3EEENS4_18smem_ptr_flag_bitsILi16EEENSV_INS5_IJNSA_ILi8EEESI_EEENS5_IJSI_SC_EEEEEEEvNS4_8identityENS4_23SM90_TMA_LOAD_MULTICASTES1C_vS1D_EENS_8epilogue10collective6detail29Sm90TmaWarpSpecializedAdapterINS1H_15DefaultEpilogueISK_SL_SL_NS1G_6thread17LinearCombinationISK_Li1EffLNS1L_9ScaleType4KindE0ELNS_15FloatRoundStyleE2ESK_EENS1_15EpilogueDefaultEEEEEvvEEEEvNT_6ParamsE:
[----:B------:R-:W0:Y:S02]  /*0000*/  LDC R1, c[0x0][0x28] ;  /* 0x00000a00ff017b82 */ /* 0x000e240000000800 */
[----:B0-----:R-:W-:Y:S01]  /*0010*/  VIADD R1, R1, 0xffffd418 ;  /* 0xffffd41801017836 */ /* 0x001fe20000000000 */
[----:B------:R-:W0:Y:S01]  /*0020*/  S2R R4, SR_TID.X ;  /* 0x0000000000047919 */ /* 0x000e220000002100 */
[----:B------:R-:W-:Y:S01]  /*0030*/  ELECT P0, URZ, PT ;  /* 0x00000000003f782f */ /* 0x000fe20003800000 */
[----:B------:R-:W-:Y:S01]  /*0040*/  BSSY B0, `(.L_x_0) ;  /* 0x0000015000007945 */ /* 0x000fe20003800000 */
[--C-:B0-----:R-:W-:Y:S02]  /*0050*/  SHF.R.U32.HI R0, RZ, 0x5, R4.reuse ;  /* 0x00000005ff007819 */ /* 0x101fe40000011604 */
[----:B------:R-:W-:-:S03]  /*0060*/  SHF.R.U32.HI R2, RZ, 0x7, R4 ;  /* 0x00000007ff027819 */ /* 0x000fc60000011604 */
[----:B------:R-:W0:Y:S04]  /*0070*/  SHFL.IDX PT, R3, R0, RZ, 0x1f ;  /* 0x00001fff00037589 */ /* 0x000e2800000e0000 */
[----:B------:R-:W1:Y:S01]  /*0080*/  SHFL.IDX PT, R2, R2, RZ, 0x1f ;  /* 0x00001fff02027589 */ /* 0x000e6200000e0000 */
[----:B0-----:R-:W-:Y:S02]  /*0090*/  R2UR UR9, R3 ;  /* 0x00000000030972ca */ /* 0x001fe400000e0000 */
[----:B-1----:R-:W-:-:S11]  /*00a0*/  R2UR UR5, R2 ;  /* 0x00000000020572ca */ /* 0x002fd600000e0000 */
[----:B------:R-:W-:Y:S02]  /*00b0*/  USHF.R.S32.HI UR4, URZ, 0x1f, UR9 ;  /* 0x0000001f3f047899 */ /* 0x000fe40008011409 */
[----:B------:R-:W-:Y:S02]  /*00c0*/  ISETP.NE.OR P0, PT, RZ, UR9, !P0 ;  /* 0x00000009ff007c0c */ /* 0x000fe4000c705670 */
[----:B------:R-:W-:-:S04]  /*00d0*/  ULEA.HI UR4, UR4, UR9, URZ, 0x2 ;  /* 0x0000000904047291 */ /* 0x000fc8000f8f103f */
[----:B------:R-:W-:-:S04]  /*00e0*/  ULOP3.LUT UR4, UR4, 0xfffffffc, URZ, 0xc0, !UPT ;  /* 0xfffffffc04047892 */ /* 0x000fc8000f8ec03f */
[----:B------:R-:W-:-:S03]  /*00f0*/  UIADD3 UR9, UR9, -UR4, URZ ;  /* 0x8000000409097290 */ /* 0x000fc6000fffe03f */
[----:B------:R-:W-:Y:S09]  /*0100*/  @P0 BRA `(.L_x_1) ;  /* 0x0000000000200947 */ /* 0x000ff20003800000 */
[----:B------:R-:W-:Y:S02]  /*0110*/  ULDC.64 UR6, c[0x0][0x198] ;  /* 0x0000660000067ab9 */ /* 0x000fe40000000a00 */
[----:B------:R-:W-:Y:S02]  /*0120*/  UIADD3 UR10, UP0, UR6, 0xf0, URZ ;  /* 0x000000f0060a7890 */ /* 0x000fe4000ff1e03f */
[----:B------:R-:W-:Y:S02]  /*0130*/  UIADD3 UR6, UP1, UR6, 0x1f0, URZ ;  /* 0x000001f006067890 */ /* 0x000fe4000ff3e03f */
[----:B------:R-:W-:Y:S02]  /*0140*/  UIADD3.X UR11, URZ, UR7, URZ, UP0, !UPT ;  /* 0x000000073f0b7290 */ /* 0x000fe400087fe43f */
[----:B------:R-:W-:-:S07]  /*0150*/  UIADD3.X UR7, URZ, UR7, URZ, UP1, !UPT ;  /* 0x000000073f077290 */ /* 0x000fce0008ffe43f */
[----:B------:R0:W-:Y:S02]  /*0160*/  UTMACCTL.PF [UR10] ;  /* 0x000000000a0079b9 */ /* 0x0001e40008040000 */
[----:B------:R0:W-:Y:S02]  /*0170*/  UTMACCTL.PF [UR6] ;  /* 0x00000000060079b9 */ /* 0x0001e40008040000 */
[----:B0-----:R-:W-:Y:S01]  /*0180*/  NOP ;  /* 0x0000000000007918 */ /* 0x001fe20000000000 */
.L_x_1:
[----:B------:R-:W-:Y:S05]  /*0190*/  BSYNC B0 ;  /* 0x0000000000007941 */ /* 0x000fea0003800000 */
.L_x_0:
[----:B------:R-:W0:Y:S01]  /*01a0*/  SHFL.IDX PT, R2, R0, RZ, 0x1f ;  /* 0x00001fff00027589 */ /* 0x000e2200000e0000 */
[----:B------:R-:W-:Y:S01]  /*01b0*/  UISETP.NE.AND UP0, UPT, UR9, 0x3, UPT ;  /* 0x000000030900788c */ /* 0x000fe2000bf05270 */
[----:B------:R-:W-:Y:S01]  /*01c0*/  ISETP.NE.AND P1, PT, RZ, UR5, PT ;  /* 0x00000005ff007c0c */ /* 0x000fe2000bf25270 */
[----:B------:R-:W-:Y:S02]  /*01d0*/  UIADD3 UR16, UR5, -0x1, URZ ;  /* 0xffffffff05107890 */ /* 0x000fe4000fffe03f */
[----:B------:R-:W-:Y:S02]  /*01e0*/  UISETP.EQ.OR UP0, UPT, UR9, URZ, !UP0 ;  /* 0x0000003f0900728c */ /* 0x000fe4000c702670 */
[----:B------:R-:W-:Y:S02]  /*01f0*/  UISETP.GE.U32.AND UP1, UPT, UR16, 0x2, UPT ;  /* 0x000000021000788c */ /* 0x000fe4000bf26070 */
[----:B------:R-:W-:-:S04]  /*0200*/  UISETP.EQ.AND UP0, UPT, UR5, URZ, UP0 ;  /* 0x0000003f0500728c */ /* 0x000fc80008702270 */
[----:B------:R-:W-:-:S04]  /*0210*/  USEL UR38, URZ, 0x1, !UP0 ;  /* 0x000000013f267887 */ /* 0x000fc8000c000000 */
[----:B------:R-:W-:Y:S01]  /*0220*/  USEL UR38, UR38, 0x2, UP1 ;  /* 0x0000000226267887 */ /* 0x000fe20008800000 */
[----:B0-----:R-:W-:-:S13]  /*0230*/  ISETP.NE.AND P0, PT, R2, RZ, PT ;  /* 0x000000ff0200720c */ /* 0x001fda0003f05270 */
[----:B------:R-:W-:Y:S05]  /*0240*/  @P0 BRA `(.L_x_2) ;  /* 0x0000000000480947 */ /* 0x000fea0003800000 */
[----:B------:R-:W0:Y:S01]  /*0250*/  S2UR UR8, SR_CgaCtaId ;  /* 0x00000000000879c3 */ /* 0x000e220000008800 */
[----:B------:R-:W-:Y:S01]  /*0260*/  UMOV UR4, 0x400 ;  /* 0x0000040000047882 */ /* 0x000fe20000000000 */
[----:B------:R-:W-:Y:S01]  /*0270*/  UMOV UR5, 0x1 ;  /* 0x0000000100057882 */ /* 0x000fe20000000000 */
[----:B------:R-:W-:Y:S01]  /*0280*/  UMOV UR6, 0x4 ;  /* 0x0000000400067882 */ /* 0x000fe20000000000 */
[----:B------:R-:W-:Y:S01]  /*0290*/  ELECT P0, URZ, PT ;  /* 0x00000000003f782f */ /* 0x000fe20003800000 */
[----:B------:R-:W-:-:S04]  /*02a0*/  UIADD3 UR6, -UR6, 0x100000, URZ ;  /* 0x0010000006067890 */ /* 0x000fc8000fffe13f */
[----:B------:R-:W-:Y:S02]  /*02b0*/  USHF.L.U32 UR7, UR6, 0xb, URZ ;  /* 0x0000000b06077899 */ /* 0x000fe4000800063f */
[----:B------:R-:W-:Y:S02]  /*02c0*/  USHF.L.U32 UR6, UR6, 0x1, URZ ;  /* 0x0000000106067899 */ /* 0x000fe4000800063f */
[----:B0-----:R-:W-:Y:S02]  /*02d0*/  ULEA UR8, UR8, UR4, 0x18 ;  /* 0x0000000408087291 */ /* 0x001fe4000f8ec03f */
[----:B------:R-:W-:-:S04]  /*02e0*/  UIADD3 UR4, -UR5, 0x100000, URZ ;  /* 0x0010000005047890 */ /* 0x000fc8000fffe13f */
[----:B------:R-:W-:Y:S02]  /*02f0*/  USHF.L.U32 UR5, UR4, 0xb, URZ ;  /* 0x0000000b04057899 */ /* 0x000fe4000800063f */
[----:B------:R-:W-:Y:S01]  /*0300*/  USHF.L.U32 UR4, UR4, 0x1, URZ ;  /* 0x0000000104047899 */ /* 0x000fe2000800063f */
[----:B------:R-:W0:Y:S11]  /*0310*/  FENCE.VIEW.ASYNC.S ;  /* 0x00000000000073c6 */ /* 0x000e360000000000 */
[----:B0-----:R0:W1:Y:S01]  /*0320*/  SYNCS.EXCH.64 URZ, [UR8], UR4 ;  /* 0x00000004083f75b2 */ /* 0x0010620008000100 */
[----:B------:R0:W2:Y:S01]  /*0330*/  SYNCS.EXCH.64 URZ, [UR8+0x10], UR6 ;  /* 0x00001006083f75b2 */ /* 0x0000a20008000100 */
[----:B------:R0:W3:Y:S01]  /*0340*/  SYNCS.EXCH.64 URZ, [UR8+0x8], UR4 ;  /* 0x00000804083f75b2 */ /* 0x0000e20008000100 */
[----:B------:R0:W4:Y:S01]  /*0350*/  SYNCS.EXCH.64 URZ, [UR8+0x18], UR6 ;  /* 0x00001806083f75b2 */ /* 0x0001220008000100 */
[----:B------:R-:W-:Y:S01]  /*0360*/  NOP ;  /* 0x0000000000007918 */ /* 0x000fe20000000000 */
.L_x_2:
[----:B------:R-:W5:Y:S01]  /*0370*/  S2UR UR13, SR_CTAID.X ;  /* 0x00000000000d79c3 */ /* 0x000f620000002500 */
[----:B------:R-:W-:Y:S01]  /*0380*/  SHF.R.S32.HI R3, RZ, 0x1f, R4 ;  /* 0x0000001fff037819 */ /* 0x000fe20000011404 */
[----:B------:R5:W1:Y:S01]  /*0390*/  SHFL.IDX PT, R6, R0, RZ, 0x1f ;  /* 0x00001fff00067589 */ /* 0x000a6200000e0000 */
[----:B0-----:R-:W-:Y:S01]  /*03a0*/  ULDC UR4, c[0x0][0x150] ;  /* 0x0000540000047ab9 */ /* 0x001fe20000000800 */
[----:B------:R-:W-:Y:S02]  /*03b0*/  ELECT P0, URZ, PT ;  /* 0x00000000003f782f */ /* 0x000fe40003800000 */
[----:B------:R-:W-:Y:S01]  /*03c0*/  LEA.HI R3, R3, R4, RZ, 0x7 ;  /* 0x0000000403037211 */ /* 0x000fe200078f38ff */
[----:B------:R-:W-:Y:S01]  /*03d0*/  ULDC UR5, c[0x0][0x154] ;  /* 0x0000550000057ab9 */ /* 0x000fe20000000800 */
[----:B------:R-:W-:Y:S01]  /*03e0*/  SHF.R.S32.HI R7, RZ, 0x1f, R2 ;  /* 0x0000001fff077819 */ /* 0x000fe20000011402 */
[----:B------:R-:W0:Y:S01]  /*03f0*/  S2UR UR10, SR_CTAID.Y ;  /* 0x00000000000a79c3 */ /* 0x000e220000002600 */
[----:B------:R-:W-:Y:S01]  /*0400*/  LOP3.LUT R3, R3, 0xffffff80, RZ, 0xc0, !PT ;  /* 0xffffff8003037812 */ /* 0x000fe200078ec0ff */
[----:B------:R-:W-:Y:S01]  /*0410*/  ULDC UR8, c[0x0][0x144] ;  /* 0x0000510000087ab9 */ /* 0x000fe20000000800 */
[----:B------:R-:W-:Y:S01]  /*0420*/  LEA.HI R7, R7, R2, RZ, 0x2 ;  /* 0x0000000207077211 */ /* 0x000fe200078f10ff */
[----:B------:R-:W-:Y:S01]  /*0430*/  NOP ;  /* 0x0000000000007918 */ /* 0x000fe20000000000 */
[----:B------:R-:W-:Y:S01]  /*0440*/  NOP ;  /* 0x0000000000007918 */ /* 0x000fe20000000000 */
[----:B------:R-:W-:Y:S01]  /*0450*/  IMAD.IADD R3, R4, 0x1, -R3 ;  /* 0x0000000104037824 */ /* 0x000fe200078e0a03 */
[----:B------:R-:W-:Y:S01]  /*0460*/  LOP3.LUT R7, R7, 0x3ffffffc, RZ, 0xc0, !PT ;  /* 0x3ffffffc07077812 */ /* 0x000fe200078ec0ff */
[----:B------:R-:W-:-:S03]  /*0470*/  ULDC UR11, c[0x0][0x148] ;  /* 0x00005200000b7ab9 */ /* 0x000fc60000000800 */
[----:B------:R-:W-:Y:S01]  /*0480*/  SHF.R.S32.HI R4, RZ, 0x1f, R3 ;  /* 0x0000001fff047819 */ /* 0x000fe20000011403 */
[----:B------:R-:W-:-:S03]  /*0490*/  IMAD.IADD R2, R2, 0x1, -R7 ;  /* 0x0000000102027824 */ /* 0x000fc600078e0a07 */
[----:B------:R-:W-:Y:S02]  /*04a0*/  LEA.HI R4, R4, R3, RZ, 0x3 ;  /* 0x0000000304047211 */ /* 0x000fe400078f18ff */
[----:B-----5:R-:W-:Y:S02]  /*04b0*/  I2FP.F32.U32 R5, UR13 ;  /* 0x0000000d00057c45 */ /* 0x020fe40008201000 */
[--C-:B------:R-:W-:Y:S02]  /*04c0*/  SHF.R.S32.HI R0, RZ, 0x3, R4.reuse ;  /* 0x00000003ff007819 */ /* 0x100fe40000011404 */
[----:B-1----:R-:W-:Y:S01]  /*04d0*/  ISETP.NE.OR P0, PT, R6, RZ, !P0 ;  /* 0x000000ff0600720c */ /* 0x002fe20004705670 */
[----:B------:R-:W-:Y:S01]  /*04e0*/  FMUL R8, R5, UR4 ;  /* 0x0000000405087c20 */ /* 0x000fe20008400000 */
[----:B------:R-:W-:-:S04]  /*04f0*/  SHF.R.S32.HI R5, RZ, 0x1f, R4 ;  /* 0x0000001fff057819 */ /* 0x000fc80000011404 */
[----:B------:R-:W-:Y:S01]  /*0500*/  LEA.HI R5, R5, R0, RZ, 0x2 ;  /* 0x0000000005057211 */ /* 0x000fe200078f10ff */
[----:B------:R-:W1:Y:S03]  /*0510*/  F2I.U32.TRUNC.NTZ R8, R8 ;  /* 0x0000000800087305 */ /* 0x000e66000020f000 */
[----:B------:R-:W-:-:S03]  /*0520*/  LOP3.LUT R5, R5, 0xfffffffc, RZ, 0xc0, !PT ;  /* 0xfffffffc05057812 */ /* 0x000fc600078ec0ff */
[----:B------:R-:W-:Y:S01]  /*0530*/  VOTEU.ALL UP0, P0 ;  /* 0x00000000003f7886 */ /* 0x000fe20000000000 */
[----:B------:R-:W-:Y:S01]  /*0540*/  VOTEU.ALL UP1, P0 ;  /* 0x00000000003f7886 */ /* 0x000fe20000020000 */
[----:B------:R-:W-:Y:S01]  /*0550*/  IMAD.IADD R5, R0, 0x1, -R5 ;  /* 0x0000000100057824 */ /* 0x000fe200078e0a05 */
[----:B0-----:R-:W-:Y:S02]  /*0560*/  I2FP.F32.U32 R0, UR10 ;  /* 0x0000000a00007c45 */ /* 0x001fe40008201000 */
[----:B------:R-:W0:Y:S01]  /*0570*/  @!UP0 S2UR UR7, SR_CgaCtaId ;  /* 0x00000000000789c3 */ /* 0x000e220000008800 */
[----:B------:R-:W-:Y:S01]  /*0580*/  @!UP0 UMOV UR6, 0x400 ;  /* 0x0000040000068882 */ /* 0x000fe20000000000 */
[----:B------:R-:W-:Y:S01]  /*0590*/  LEA R2, R2, R5, 0x2 ;  /* 0x0000000502027211 */ /* 0x000fe200078e10ff */
[----:B------:R-:W-:Y:S01]  /*05a0*/  FMUL R4, R0, UR5 ;  /* 0x0000000500047c20 */ /* 0x000fe20008400000 */
[----:B-1----:R-:W-:Y:S02]  /*05b0*/  R2UR UR4, R8 ;  /* 0x00000000080472ca */ /* 0x002fe400000e0000 */
[----:B------:R-:W-:-:S03]  /*05c0*/  LEA.HI R0, R2, R2, RZ, 0x1 ;  /* 0x0000000202007211 */ /* 0x000fc600078f08ff */
[----:B------:R-:W1:Y:S01]  /*05d0*/  F2I.U32.TRUNC.NTZ R4, R4 ;  /* 0x0000000400047305 */ /* 0x000e62000020f000 */
[----:B------:R-:W-:-:S05]  /*05e0*/  LOP3.LUT R5, R0, 0xfffffffe, RZ, 0xc0, !PT ;  /* 0xfffffffe00057812 */ /* 0x000fca00078ec0ff */
[----:B------:R-:W-:Y:S02]  /*05f0*/  IMAD.IADD R5, R2, 0x1, -R5 ;  /* 0x0000000102057824 */ /* 0x000fe400078e0a05 */
[----:B------:R-:W-:-:S04]  /*0600*/  UIADD3 UR4, -UR4, URZ, URZ ;  /* 0x0000003f04047290 */ /* 0x000fc8000fffe13f */
[----:B------:R-:W-:Y:S01]  /*0610*/  UIMAD UR8, UR8, UR4, UR13 ;  /* 0x00000004080872a4 */ /* 0x000fe2000f8e020d */
[----:B-1----:R-:W-:Y:S02]  /*0620*/  R2UR UR12, R4 ;  /* 0x00000000040c72ca */ /* 0x002fe400000e0000 */
[----:B------:R-:W-:Y:S01]  /*0630*/  UMOV UR4, 0x20 ;  /* 0x0000002000047882 */ /* 0x000fe20000000000 */
[----:B0-----:R-:W-:Y:S02]  /*0640*/  @!UP0 ULEA UR6, UR7, UR6, 0x18 ;  /* 0x0000000607068291 */ /* 0x001fe4000f8ec03f */
[----:B------:R-:W-:Y:S01]  /*0650*/  ISETP.NE.AND P3, PT, R5, UR8, PT ;  /* 0x0000000805007c0c */ /* 0x000fe2000bf65270 */
[----:B------:R-:W-:-:S04]  /*0660*/  @!UP0 UIADD3 UR4, -UR4, 0x100000, URZ ;  /* 0x0010000004048890 */ /* 0x000fc8000fffe13f */
[----:B------:R-:W-:Y:S02]  /*0670*/  @!UP0 USHF.L.U32 UR5, UR4, 0xb, URZ ;  /* 0x0000000b04058899 */ /* 0x000fe4000800063f */
[----:B------:R-:W-:Y:S01]  /*0680*/  @!UP0 USHF.L.U32 UR4, UR4, 0x1, URZ ;  /* 0x0000000104048899 */ /* 0x000fe2000800063f */
[C---:B------:R-:W-:Y:S01]  /*0690*/  IMAD.SHL.U32 R5, R2.reuse, 0x4, RZ ;  /* 0x0000000402057824 */ /* 0x040fe200078e00ff */
[----:B------:R-:W-:Y:S01]  /*06a0*/  VOTEU.ALL UP0, P0 ;  /* 0x00000000003f7886 */ /* 0x000fe20000000000 */
[----:B------:R-:W0:Y:S01]  /*06b0*/  LDC R4, c[0x0][0x140] ;  /* 0x00005000ff047b82 */ /* 0x000e220000000800 */
[----:B------:R-:W-:Y:S02]  /*06c0*/  LOP3.LUT P0, RZ, R3, 0x7, RZ, 0xc0, !PT ;  /* 0x0000000703ff7812 */ /* 0x000fe4000780c0ff */
[----:B------:R-:W-:Y:S01]  /*06d0*/  LOP3.LUT R9, R2, 0xc, R5, 0x78, !PT ;  /* 0x0000000c02097812 */ /* 0x000fe200078e7805 */
[----:B------:R-:W-:-:S03]  /*06e0*/  UIADD3 UR12, -UR12, URZ, URZ ;  /* 0x0000003f0c0c7290 */ /* 0x000fc6000fffe13f */
[C---:B------:R-:W-:Y:S01]  /*06f0*/  ISETP.LT.U32.AND P0, PT, R9.reuse, 0x2, !P0 ;  /* 0x000000020900780c */ /* 0x040fe20004701070 */
[----:B------:R1:W-:Y:S04]  /*0700*/  STL [R1+0x904], R9 ;  /* 0x0009040901007387 */ /* 0x0003e80000100800 */
[----:B------:R-:W5:Y:S02]  /*0710*/  FENCE.VIEW.ASYNC.S ;  /* 0x00000000000073c6 */ /* 0x000f640000000000 */
[----:B-----5:R-:W0:Y:S01]  /*0720*/  @!UP0 SYNCS.EXCH.64 URZ, [UR6+0x30], UR4 ;  /* 0x00003004063f85b2 */ /* 0x020e220008000100 */
[----:B------:R-:W-:Y:S02]  /*0730*/  @P3 LEA.HI R0, R9, R9, RZ, 0x1 ;  /* 0x0000000909003211 */ /* 0x000fe400078f08ff */
[----:B------:R-:W-:-:S02]  /*0740*/  SEL R3, RZ, 0x1, !P0 ;  /* 0x00000001ff037807 */ /* 0x000fc40004000000 */
[----:B------:R-:W-:Y:S02]  /*0750*/  @P3 SHF.R.S32.HI R0, RZ, 0x1, R0 ;  /* 0x00000001ff003819 */ /* 0x000fe40000011400 */
[----:B0-----:R-:W-:Y:S01]  /*0760*/  ISETP.EQ.U32.AND P2, PT, R4, 0x1, PT ;  /* 0x000000010400780c */ /* 0x001fe20003f42070 */
[----:B------:R0:W1:Y:S01]  /*0770*/  @!UP1 SYNCS.EXCH.64 URZ, [UR6+0x38], UR4 ;  /* 0x00003804063f95b2 */ /* 0x0000620008000100 */
[----:B------:R-:W-:Y:S01]  /*0780*/  NOP ;  /* 0x0000000000007918 */ /* 0x000fe20000000000 */
[----:B0-----:R-:W-:-:S06]  /*0790*/  UIMAD UR4, UR11, UR12, UR10 ;  /* 0x0000000c0b0472a4 */ /* 0x001fcc000f8e020a */
[----:B------:R-:W-:Y:S01]  /*07a0*/  @P3 ISETP.NE.AND P4, PT, R0, UR4, PT ;  /* 0x0000000400003c0c */ /* 0x000fe2000bf85270 */
[----:B------:R-:W-:-:S03]  /*07b0*/  IMAD.MOV.U32 R0, RZ, RZ, 0x1 ;  /* 0x00000001ff007424 */ /* 0x000fc600078e00ff */
[----:B------:R-:W-:-:S04]  /*07c0*/  @P3 SEL R0, RZ, 0x1, P4 ;  /* 0x00000001ff003807 */ /* 0x000fc80002000000 */
[----:B------:R-:W-:-:S05]  /*07d0*/  LOP3.LUT R0, R0, R3, RZ, 0xc0, !PT ;  /* 0x0000000300007212 */ /* 0x000fca00078ec0ff */
[----:B------:R0:W-:Y:S01]  /*07e0*/  STL [R1+0x900], R0 ;  /* 0x0009000001007387 */ /* 0x0001e20000100800 */
[----:B------:R-:W-:Y:S05]  /*07f0*/  @!P2 BRA `(.L_x_3) ;  /* 0x000000000008a947 */ /* 0x000fea0003800000 */
[----:B-1234-:R-:W-:Y:S01]  /*0800*/  UCGABAR_ARV ;  /* 0x00000000000079c7 */ /* 0x01efe20008000000 */
[----:B------:R-:W-:Y:S05]  /*0810*/  BRA `(.L_x_4) ;  /* 0x0000000000047947 */ /* 0x000fea0003800000 */
.L_x_3:
[----:B-1234-:R-:W-:Y:S01]  /*0820*/  NOP ;  /* 0x0000000000007918 */ /* 0x01efe20000000000 */
.L_x_4:
[----:B------:R-:W-:Y:S01]  /*0830*/  ULDC UR4, c[0x0][0x65c] ;  /* 0x0001970000047ab9 */ /* 0x000fe20000000800 */
[----:B------:R-:W-:Y:S01]  /*0840*/  UMOV UR5, URZ ;  /* 0x0000003f00057c82 */ /* 0x000fe20008000000 */
[----:B------:R-:W-:-:S03]  /*0850*/  UISETP.NE.AND UP0, UPT, UR4, 0x1, UPT ;  /* 0x000000010400788c */ /* 0x000fc6000bf05270 */
[----:B------:R-:W-:Y:S01]  /*0860*/  UMOV UR4, UR13 ;  /* 0x0000000d00047c82 */ /* 0x000fe20008000000 */
[----:B------:R-:W-:Y:S02]  /*0870*/  UP2UR UR39, UPR, URZ, 0x1 ;  /* 0x000000013f277883 */ /* 0x000fe40008000000 */
[----:B------:R-:W-:Y:S02]  /*0880*/  PLOP3.LUT P0, PT, PT, PT, UP0, 0x80, 0x0 ;  /* 0x000000000000781c */ /* 0x000fe40003f0f008 */
[----:B------:R-:W-:Y:S02]  /*0890*/  PLOP3.LUT P3, PT, PT, PT, UP0, 0x80, 0x0 ;  /* 0x000000000000781c */ /* 0x000fe40003f6f008 */
[----:B------:R-:W-:Y:S01]  /*08a0*/  PLOP3.LUT P5, PT, PT, PT, UP0, 0x80, 0x0 ;  /* 0x000000000000781c */ /* 0x000fe20003faf008 */
[----:B------:R-:W-:Y:S01]  /*08b0*/  @UP0 ULDC UR14, c[0x0][0x10] ;  /* 0x00000400000e0ab9 */ /* 0x000fe20000000800 */
[----:B------:R-:W-:Y:S01]  /*08c0*/  @UP0 UMOV UR6, UR10 ;  /* 0x0000000a00060c82 */ /* 0x000fe20008000000 */
[----:B------:R-:W-:Y:S01]  /*08d0*/  @UP0 UMOV UR7, URZ ;  /* 0x0000003f00070c82 */ /* 0x000fe20008000000 */
[----:B------:R-:W-:Y:S01]  /*08e0*/  PLOP3.LUT P4, PT, PT, PT, UP0, 0x80, 0x0 ;  /* 0x000000000000781c */ /* 0x000fe20003f8f008 */
[----:B------:R-:W-:-:S03]  /*08f0*/  @UP0 UIMAD.WIDE.U32 UR14, UR13, UR14, UR6 ;  /* 0x0000000e0d0e02a5 */ /* 0x000fc6000f8e0006 */
[----:B------:R-:W-:Y:S01]  /*0900*/  @!UP0 ULDC UR7, c[0x0][0xc] ;  /* 0x0000030000078ab9 */ /* 0x000fe20000000800 */
[----:B------:R-:W-:Y:S01]  /*0910*/  @UP0 UMOV UR6, URZ ;  /* 0x0000003f00060c82 */ /* 0x000fe20008000000 */
[----:B------:R-:W-:Y:S01]  /*0920*/  @!UP0 UIMAD.WIDE.U32 UR4, UR10, UR7, UR4 ;  /* 0x000000070a0482a5 */ /* 0x000fe2000f8e0004 */
[----:B------:R-:W-:Y:S01]  /*0930*/  IMAD.U32 R2, RZ, RZ, UR14 ;  /* 0x0000000eff027e24 */ /* 0x000fe2000f8e00ff */
[----:B------:R-:W-:Y:S02]  /*0940*/  @UP0 UIADD3 UR6, UR15, UR6, URZ ;  /* 0x000000060f060290 */ /* 0x000fe4000fffe03f */
[----:B------:R-:W-:Y:S01]  /*0950*/  MOV R3, UR15 ;  /* 0x0000000f00037c02 */ /* 0x000fe20008000f00 */
[----:B------:R-:W-:Y:S01]  /*0960*/  @P0 IMAD.MOV.U32 R7, RZ, RZ, R2 ;  /* 0x000000ffff070224 */ /* 0x000fe200078e0002 */
[----:B------:R-:W-:Y:S01]  /*0970*/  MOV R4, UR4 ;  /* 0x0000000400047c02 */ /* 0x000fe20008000f00 */
[----:B------:R-:W-:Y:S02]  /*0980*/  IMAD.U32 R5, RZ, RZ, UR5 ;  /* 0x00000005ff057e24 */ /* 0x000fe4000f8e00ff */
[----:B------:R-:W-:-:S02]  /*0990*/  IMAD.U32 R2, RZ, RZ, UR4 ;  /* 0x00000004ff027e24 */ /* 0x000fc4000f8e00ff */
[----:B------:R-:W-:Y:S02]  /*09a0*/  @P3 IMAD.U32 R6, RZ, RZ, UR6 ;  /* 0x00000006ff063e24 */ /* 0x000fe4000f8e00ff */
[----:B------:R-:W-:Y:S02]  /*09b0*/  @!P5 IMAD.MOV.U32 R6, RZ, RZ, R5 ;  /* 0x000000ffff06d224 */ /* 0x000fe400078e0005 */
[----:B------:R-:W-:Y:S02]  /*09c0*/  @!P4 IMAD.MOV.U32 R7, RZ, RZ, R2 ;  /* 0x000000ffff07c224 */ /* 0x000fe400078e0002 */
[----:B------:R-:W-:Y:S01]  /*09d0*/  IMAD.U32 R3, RZ, RZ, UR5 ;  /* 0x00000005ff037e24 */ /* 0x000fe2000f8e00ff */
[----:B------:R1:W-:Y:S04]  /*09e0*/  STL [R1+0x910], R6 ;  /* 0x0009100601007387 */ /* 0x0003e80000100800 */
[----:B------:R1:W-:Y:S01]  /*09f0*/  STL [R1+0x914], R7 ;  /* 0x0009140701007387 */ /* 0x0003e20000100800 */
[----:B------:R-:W-:Y:S05]  /*0a00*/  @!P2 BRA `(.L_x_5) ;  /* 0x00000000000ca947 */ /* 0x000fea0003800000 */
[----:B------:R-:W-:Y:S01]  /*0a10*/  UCGABAR_WAIT ;  /* 0x0000000000007dc7 */ /* 0x000fe20008000000 */
[----:B------:R-:W-:Y:S01]  /*0a20*/  CCTL.IVALL ;  /* 0x00000000ff00798f */ /* 0x000fe20002000000 */
[----:B------:R-:W-:Y:S05]  /*0a30*/  BRA `(.L_x_6) ;  /* 0x0000000000047947 */ /* 0x000fea0003800000 */
.L_x_5:
[----:B------:R-:W-:Y:S06]  /*0a40*/  BAR.SYNC.DEFER_BLOCKING 0x0 ;  /* 0x0000000000007b1d */ /* 0x000fec0000010000 */
.L_x_6:
[----:B------:R-:W-:Y:S05]  /*0a50*/  @!P1 BRA `(.L_x_7) ;  /* 0x0000067c00f89947 */ /* 0x000fea0003800000 */
[----:B------:R-:W-:-:S06]  /*0a60*/  UISETP.GT.U32.AND UP0, UPT, UR16, 0x1, UPT ;  /* 0x000000011000788c */ /* 0x000fcc000bf04070 */
[----:B------:R-:W-:-:S13]  /*0a70*/  PLOP3.LUT P0, PT, PT, PT, UP0, 0x80, 0x0 ;  /* 0x000000000000781c */ /* 0x000fda0003f0f008 */
[----:B------:R-:W-:Y:S05]  /*0a80*/  @P0 EXIT ;  /* 0x000000000000094d */ /* 0x000fea0003800000 */
[----:B------:R-:W-:Y:S01]  /*0a90*/  ULDC.64 UR4, c[0x0][0x650] ;  /* 0x0001940000047ab9 */ /* 0x000fe20000000a00 */
[----:B------:R-:W-:Y:S01]  /*0aa0*/  UMOV UR40, 0xffffffff ;  /* 0xffffffff00287882 */ /* 0x000fe20000000000 */
[----:B------:R-:W-:Y:S01]  /*0ab0*/  ISETP.GE.U32.AND P0, PT, R7, UR4, PT ;  /* 0x0000000407007c0c */ /* 0x000fe2000bf06070 */
[----:B------:R-:W-:Y:S01]  /*0ac0*/  UMOV UR41, 0xffffffff ;  /* 0xffffffff00297882 */ /* 0x000fe20000000000 */
[----:B------:R-:W-:Y:S01]  /*0ad0*/  UMOV UR42, 0xffffffff ;  /* 0xffffffff002a7882 */ /* 0x000fe20000000000 */
[----:B0-----:R-:W-:Y:S02]  /*0ae0*/  PRMT R0, RZ, 0x7610, R0 ;  /* 0x00007610ff007816 */ /* 0x001fe40000000000 */
[----:B------:R-:W-:-:S13]  /*0af0*/  ISETP.GE.U32.AND.EX P0, PT, R6, UR5, PT, P0 ;  /* 0x0000000506007c0c */ /* 0x000fda000bf06100 */
[----:B------:R-:W-:Y:S05]  /*0b00*/  @P0 BRA `(.L_x_8) ;  /* 0x0000000400480947 */ /* 0x000fea0003800000 */
[----:B------:R-:W-:Y:S01]  /*0b10*/  ULDC.64 UR16, c[0x0][0x628] ;  /* 0x00018a0000107ab9 */ /* 0x000fe20000000a00 */
[C---:B------:R-:W-:Y:S01]  /*0b20*/  R2UR UR19, R7.reuse ;  /* 0x00000000071372ca */ /* 0x040fe200000e0000 */
[----:B------:R-:W-:Y:S01]  /*0b30*/  ULDC UR18, c[0x0][0x630] ;  /* 0x00018c0000127ab9 */ /* 0x000fe20000000800 */
[----:B------:R-:W-:Y:S02]  /*0b40*/  ISETP.NE.U32.AND P0, PT, RZ, UR16, PT ;  /* 0x00000010ff007c0c */ /* 0x000fe4000bf05070 */
[----:B------:R-:W-:Y:S02]  /*0b50*/  R2UR UR4, R7 ;  /* 0x00000000070472ca */ /* 0x000fe400000e0000 */
[----:B------:R-:W-:Y:S02]  /*0b60*/  ISETP.NE.AND.EX P0, PT, RZ, UR17, PT, P0 ;  /* 0x00000011ff007c0c */ /* 0x000fe4000bf05300 */
[----:B------:R-:W-:-:S11]  /*0b70*/  R2UR UR5, R6 ;  /* 0x00000000060572ca */ /* 0x000fd600000e0000 */
[----:B------:R-:W-:Y:S05]  /*0b80*/  @!P0 BRA `(.L_x_9) ;  /* 0x0000000000308947 */ /* 0x000fea0003800000 */
[----:B------:R-:W-:Y:S01]  /*0b90*/  R2UR UR4, R7 ;  /* 0x00000000070472ca */ /* 0x000fe200000e0000 */
[----:B------:R-:W-:Y:S01]  /*0ba0*/  ULDC UR9, c[0x0][0x634] ;  /* 0x00018d0000097ab9 */ /* 0x000fe20000000800 */
[----:B------:R-:W-:-:S11]  /*0bb0*/  R2UR UR13, R6 ;  /* 0x00000000060d72ca */ /* 0x000fd600000e0000 */
[----:B------:R-:W-:-:S04]  /*0bc0*/  UIADD3 UR9, UP0, UR4, UR9, URZ ;  /* 0x0000000904097290 */ /* 0x000fc8000ff1e03f */
[----:B------:R-:W-:-:S04]  /*0bd0*/  UIADD3.X UR13, URZ, UR13, URZ, UP0, !UPT ;  /* 0x0000000d3f0d7290 */ /* 0x000fc800087fe43f */
[----:B------:R-:W-:-:S04]  /*0be0*/  UIMAD.WIDE.U32 UR4, UR13, UR16, URZ ;  /* 0x000000100d0472a5 */ /* 0x000fc8000f8e003f */
[----:B------:R-:W-:Y:S02]  /*0bf0*/  UIMAD.WIDE.U32 UR6, UP0, UR9, UR17, UR4 ;  /* 0x00000011090672a5 */ /* 0x000fe4000f800004 */
[----:B------:R-:W-:Y:S02]  /*0c00*/  UIMAD.WIDE.U32 UR4, UR9, UR16, URZ ;  /* 0x00000010090472a5 */ /* 0x000fe4000f8e003f */
[----:B------:R-:W-:Y:S02]  /*0c10*/  UIADD3.X UR15, URZ, URZ, URZ, UP0, !UPT ;  /* 0x0000003f3f0f7290 */ /* 0x000fe400087fe43f */
[----:B------:R-:W-:Y:S01]  /*0c20*/  UIADD3 URZ, UP0, UR5, UR6, URZ ;  /* 0x00000006053f7290 */ /* 0x000fe2000ff1e03f */
[----:B------:R-:W-:-:S03]  /*0c30*/  UMOV UR14, UR7 ;  /* 0x00000007000e7c82 */ /* 0x000fc60008000000 */
[----:B------:R-:W-:-:S12]  /*0c40*/  UIMAD.WIDE.U32.X UR4, UR13, UR17, UR14, UP0 ;  /* 0x000000110d0472a5 */ /* 0x000fd800080e040e */
.L_x_9:
[----:B------:R-:W-:Y:S01]  /*0c50*/  USHF.R.U64 UR42, UR4, UR18, UR5 ;  /* 0x00000012042a7299 */ /* 0x000fe20008001205 */
[----:B------:R-:W-:Y:S01]  /*0c60*/  R2UR UR7, R6 ;  /* 0x00000000060772ca */ /* 0x000fe200000e0000 */
[----:B------:R-:W-:Y:S02]  /*0c70*/  USHF.R.U32.HI UR4, URZ, UR18, UR5 ;  /* 0x000000123f047299 */ /* 0x000fe40008011605 */
[----:B------:R-:W-:Y:S01]  /*0c80*/  UIADD3 UR5, UP0, URZ, -UR42, URZ ;  /* 0x8000002a3f057290 */ /* 0x000fe2000ff1e03f */
[----:B------:R-:W-:Y:S01]  /*0c90*/  ULDC.64 UR14, c[0x0][0x620] ;  /* 0x00018800000e7ab9 */ /* 0x000fe20000000a00 */
[----:B------:R-:W-:Y:S02]  /*0ca0*/  UMOV UR6, UR19 ;  /* 0x0000001300067c82 */ /* 0x000fe40008000000 */
[----:B------:R-:W-:Y:S01]  /*0cb0*/  UIADD3.X UR4, URZ, ~UR4, URZ, UP0, !UPT ;  /* 0x800000043f047290 */ /* 0x000fe200087fe43f */
[----:B------:R-:W-:Y:S01]  /*0cc0*/  ULDC UR9, c[0x0][0x618] ;  /* 0x0001860000097ab9 */ /* 0x000fe20000000800 */
[----:B------:R-:W-:-:S02]  /*0cd0*/  UIMAD UR12, UR11, UR12, UR10 ;  /* 0x0000000c0b0c72a4 */ /* 0x000fc4000f8e020a */
[----:B------:R-:W-:Y:S02]  /*0ce0*/  UIMAD UR4, UR4, UR14, URZ ;  /* 0x0000000e040472a4 */ /* 0x000fe4000f8e023f */
[----:B------:R-:W-:Y:S02]  /*0cf0*/  UIMAD.WIDE.U32 UR6, UR5, UR14, UR6 ;  /* 0x0000000e050672a5 */ /* 0x000fe4000f8e0006 */
[----:B------:R-:W-:Y:S01]  /*0d00*/  UIMAD UR4, UR5, UR15, UR4 ;  /* 0x0000000f050472a4 */ /* 0x000fe2000f8e0204 */
[----:B------:R-:W-:Y:S01]  /*0d10*/  ULDC UR10, c[0x0][0x608] ;  /* 0x00018200000a7ab9 */ /* 0x000fe20000000800 */
[----:B------:R-:W-:Y:S02]  /*0d20*/  ULDC UR18, c[0x0][0x658] ;  /* 0x0001960000127ab9 */ /* 0x000fe40000000800 */
[----:B------:R-:W-:Y:S01]  /*0d30*/  UIADD3 UR7, UR7, UR4, URZ ;  /* 0x0000000407077290 */ /* 0x000fe2000fffe03f */
[----:B------:R-:W-:Y:S02]  /*0d40*/  UMOV UR11, 0xffffffff ;  /* 0xffffffff000b7882 */ /* 0x000fe40000000000 */
[----:B------:R-:W-:Y:S01]  /*0d50*/  ULDC.64 UR4, c[0x0][0x640] ;  /* 0x0001900000047ab9 */ /* 0x000fe20000000a00 */
[----:B------:R-:W-:Y:S01]  /*0d60*/  USHF.R.U64 UR16, UR6, UR9, UR7 ;  /* 0x0000000906107299 */ /* 0x000fe20008001207 */
[----:B------:R-:W-:Y:S01]  /*0d70*/  ISETP.NE.U32.AND P0, PT, RZ, UR4, PT ;  /* 0x00000004ff007c0c */ /* 0x000fe2000bf05070 */
[----:B------:R-:W-:-:S02]  /*0d80*/  USHF.R.U32.HI UR7, URZ, UR9, UR7 ;  /* 0x000000093f077299 */ /* 0x000fc40008011607 */
[----:B------:R-:W-:Y:S01]  /*0d90*/  USHF.L.U32 UR6, UR11, UR18, URZ ;  /* 0x000000120b067299 */ /* 0x000fe2000800063f */
[----:B------:R-:W-:Y:S01]  /*0da0*/  ISETP.NE.AND.EX P0, PT, RZ, UR5, PT, P0 ;  /* 0x00000005ff007c0c */ /* 0x000fe2000bf05300 */
[----:B------:R-:W-:Y:S02]  /*0db0*/  USHF.R.U64 UR22, UR16, UR10, UR7 ;  /* 0x0000000a10167299 */ /* 0x000fe40008001207 */
[----:B------:R-:W-:Y:S02]  /*0dc0*/  USHF.R.U32.HI UR7, URZ, UR10, UR7 ;  /* 0x0000000a3f077299 */ /* 0x000fe40008011607 */
[----:B------:R-:W-:Y:S02]  /*0dd0*/  UISETP.NE.AND UP1, UPT, UR39, URZ, UPT ;  /* 0x0000003f2700728c */ /* 0x000fe4000bf25270 */
[----:B------:R-:W-:Y:S01]  /*0de0*/  USHF.R.U64 UR23, UR22, UR18, UR7 ;  /* 0x0000001216177299 */ /* 0x000fe20008001207 */
[----:B------:R-:W-:Y:S01]  /*0df0*/  ULDC UR17, c[0x0][0x600] ;  /* 0x0001800000117ab9 */ /* 0x000fe20000000800 */
[----:B------:R-:W-:-:S02]  /*0e00*/  ULOP3.LUT UR13, URZ, UR6, URZ, 0x33, !UPT ;  /* 0x000000063f0d7292 */ /* 0x000fc4000f8e333f */
[----:B------:R-:W-:Y:S02]  /*0e10*/  UIADD3 UR15, UR17, -0x1, URZ ;  /* 0xffffffff110f7890 */ /* 0x000fe4000fffe03f */
[----:B------:R-:W-:Y:S02]  /*0e20*/  USEL UR12, UR8, UR12, !UP1 ;  /* 0x0000000c080c7287 */ /* 0x000fe4000c800000 */
[----:B------:R-:W-:Y:S01]  /*0e30*/  USHF.R.U32.HI UR7, URZ, UR18, UR7 ;  /* 0x000000123f077299 */ /* 0x000fe20008011607 */
[----:B------:R-:W-:Y:S01]  /*0e40*/  ULDC UR19, c[0x0][0x648] ;  /* 0x0001920000137ab9 */ /* 0x000fe20000000800 */
[----:B------:R-:W-:Y:S01]  /*0e50*/  ULDC UR20, c[0x0][0x638] ;  /* 0x00018e0000147ab9 */ /* 0x000fe20000000800 */
[----:B------:R-:W-:Y:S01]  /*0e60*/  UMOV UR21, 0x1 ;  /* 0x0000000100157882 */ /* 0x000fe20000000000 */
[----:B------:R-:W-:Y:S01]  /*0e70*/  UMOV UR6, UR23 ;  /* 0x0000001700067c82 */ /* 0x000fe20008000000 */
[----:B------:R-:W-:Y:S07]  /*0e80*/  @!P0 BRA `(.L_x_10) ;  /* 0x0000000000308947 */ /* 0x000fee0003800000 */
[----:B------:R-:W-:Y:S02]  /*0e90*/  ULDC UR10, c[0x0][0x64c] ;  /* 0x00019300000a7ab9 */ /* 0x000fe40000000800 */
        /* <DEDUP_REMOVED lines=8> */
[----:B------:R-:W-:-:S07]  /*0f20*/  UIMAD.WIDE.U32.X UR4, UR14, UR5, UR10, UP0 ;  /* 0x000000050e0472a5 */ /* 0x000fce00080e040a */
[----:B------:R-:W-:Y:S01]  /*0f30*/  UMOV UR6, UR4 ;  /* 0x0000000400067c82 */ /* 0x000fe20008000000 */
[----:B------:R-:W-:-:S05]  /*0f40*/  UMOV UR7, UR5 ;  /* 0x0000000500077c82 */ /* 0x000fca0008000000 */
.L_x_10:
[----:B------:R-:W-:Y:S01]  /*0f50*/  USHF.R.U64 UR5, UR6, UR19, UR7 ;  /* 0x0000001306057299 */ /* 0x000fe20008001207 */
[----:B------:R-:W-:Y:S01]  /*0f60*/  IMAD.MOV.U32 R0, RZ, RZ, 0x1 ;  /* 0x00000001ff007424 */ /* 0x000fe200078e00ff */
[----:B------:R-:W-:Y:S02]  /*0f70*/  USHF.L.U32 UR4, UR21, UR18, URZ ;  /* 0x0000001215047299 */ /* 0x000fe4000800063f */
[----:B------:R-:W-:Y:S02]  /*0f80*/  ULOP3.LUT UR13, UR22, UR13, URZ, 0xc0, !UPT ;  /* 0x0000000d160d7292 */ /* 0x000fe4000f8ec03f */
[----:B------:R-:W-:Y:S02]  /*0f90*/  UIADD3 UR6, -UR5, URZ, URZ ;  /* 0x0000003f05067290 */ /* 0x000fe4000fffe13f */
[----:B------:R-:W-:Y:S02]  /*0fa0*/  UIMAD UR13, UR4, UR5, UR13 ;  /* 0x00000005040d72a4 */ /* 0x000fe4000f8e020d */
[----:B------:R-:W-:-:S02]  /*0fb0*/  ULOP3.LUT UR15, UR16, UR15, URZ, 0xc0, !UPT ;  /* 0x0000000f100f7292 */ /* 0x000fc4000f8ec03f */
[----:B------:R-:W-:Y:S01]  /*0fc0*/  UIMAD UR4, UR6, UR20, UR23 ;  /* 0x00000014060472a4 */ /* 0x000fe2000f8e0217 */
[----:B------:R-:W-:Y:S01]  /*0fd0*/  ULDC UR5, c[0x0][0x610] ;  /* 0x0001840000057ab9 */ /* 0x000fe20000000800 */
[----:B------:R-:W-:Y:S02]  /*0fe0*/  UISETP.NE.AND UP0, UPT, UR39, URZ, UPT ;  /* 0x0000003f2700728c */ /* 0x000fe4000bf05270 */
[----:B------:R-:W-:Y:S02]  /*0ff0*/  UIMAD UR12, UR13, UR5, UR12 ;  /* 0x000000050d0c72a4 */ /* 0x000fe4000f8e020c */
[----:B------:R-:W-:-:S04]  /*1000*/  UIMAD UR4, UR4, UR17, UR15 ;  /* 0x00000011040472a4 */ /* 0x000fc8000f8e020f */
[----:B------:R-:W-:Y:S02]  /*1010*/  USEL UR41, UR4, UR12, !UP0 ;  /* 0x0000000c04297287 */ /* 0x000fe4000c000000 */
[----:B------:R-:W-:-:S12]  /*1020*/  USEL UR40, UR12, UR4, !UP0 ;  /* 0x000000040c287287 */ /* 0x000fd8000c000000 */
.L_x_8:
[----:B------:R-:W-:-:S08]  /*1030*/  NOP ;  /* 0x0000000000007918 */ /* 0x000fd00000000000 */
[----:B------:R-:W0:Y:S02]  /*1040*/  USETMAXREG.TRY_ALLOC.CTAPOOL UP0, 0xf0 ;  /* 0x000000f0000079c8 */ /* 0x000e240008000600 */
[----:B0-----:R-:W-:-:S13]  /*1050*/  PLOP3.LUT P0, PT, PT, PT, UP0, 0x80, 0x0 ;  /* 0x000000000000781c */ /* 0x001fda0003f0f008 */
[----:B------:R-:W-:Y:S05]  /*1060*/  @!P0 BRA `(.L_x_8) ;  /* 0xfffffffc00f08947 */ /* 0x000fea000383ffff */
[----:B------:R-:W-:Y:S01]  /*1070*/  ULDC.64 UR4, c[0x0][0x598] ;  /* 0x0001660000047ab9 */ /* 0x000fe20000000a00 */
[----:B------:R-:W-:Y:S01]  /*1080*/  ULDC.64 UR46, c[0x0][0x208] ;  /* 0x00008200002e7ab9 */ /* 0x000fe20000000a00 */
[----:B------:R-:W-:-:S04]  /*1090*/  ISETP.NE.U32.AND P0, PT, RZ, UR4, PT ;  /* 0x00000004ff007c0c */ /* 0x000fc8000bf05070 */
[----:B------:R-:W-:-:S13]  /*10a0*/  ISETP.NE.AND.EX P0, PT, RZ, UR5, PT, P0 ;  /* 0x00000005ff007c0c */ /* 0x000fda000bf05300 */
[----:B------:R-:W-:Y:S05]  /*10b0*/  @!P0 BRA `(.L_x_11) ;  /* 0x00000000001c8947 */ /* 0x000fea0003800000 */
[----:B------:R-:W0:Y:S02]  /*10c0*/  LDC.64 R2, c[0x0][0x598] ;  /* 0x00016600ff027b82 */ /* 0x000e240000000a00 */
[----:B0-----:R-:W2:Y:S02]  /*10d0*/  LDG.E.64 R2, desc[UR46][R2.64] ;  /* 0x0000002e02027981 */ /* 0x001ea4000c1e1b00 */
[----:B--2---:R-:W-:-:S04]  /*10e0*/  ISETP.NE.U32.AND P0, PT, R2, RZ, PT ;  /* 0x000000ff0200720c */ /* 0x004fc80003f05070 */
[----:B------:R-:W-:-:S13]  /*10f0*/  ISETP.NE.AND.EX P0, PT, R3, RZ, PT, P0 ;  /* 0x000000ff0300720c */ /* 0x000fda0003f05300 */
[----:B------:R-:W-:Y:S05]  /*1100*/  @!P0 BRA `(.L_x_11) ;  /* 0x0000000000088947 */ /* 0x000fea0003800000 */
[----:B------:R0:W5:Y:S01]  /*1110*/  LD.E R2, desc[UR46][R2.64] ;  /* 0x0000002e02027980 */ /* 0x000162000c101900 */
[----:B------:R-:W-:Y:S05]  /*1120*/  BRA `(.L_x_12) ;  /* 0x0000000000247947 */ /* 0x000fea0003800000 */
.L_x_11:
[----:B------:R-:W-:Y:S02]  /*1130*/  ULDC.64 UR4, c[0x0][0x588] ;  /* 0x0001620000047ab9 */ /* 0x000fe40000000a00 */
[----:B------:R-:W-:-:S04]  /*1140*/  ISETP.NE.U32.AND P0, PT, RZ, UR4, PT ;  /* 0x00000004ff007c0c */ /* 0x000fc8000bf05070 */
[----:B------:R-:W-:-:S13]  /*1150*/  ISETP.NE.AND.EX P0, PT, RZ, UR5, PT, P0 ;  /* 0x00000005ff007c0c */ /* 0x000fda000bf05300 */
[----:B------:R-:W-:Y:S05]  /*1160*/  @!P0 BRA `(.L_x_13) ;  /* 0x00000000000c8947 */ /* 0x000fea0003800000 */
[----:B------:R-:W0:Y:S02]  /*1170*/  LDC.64 R2, c[0x0][0x588] ;  /* 0x00016200ff027b82 */ /* 0x000e240000000a00 */
[----:B0-----:R2:W5:Y:S01]  /*1180*/  LDG.E R2, desc[UR46][R2.64] ;  /* 0x0000002e02027981 */ /* 0x001562000c1e1900 */
[----:B------:R-:W-:Y:S05]  /*1190*/  BRA `(.L_x_12) ;  /* 0x0000000000087947 */ /* 0x000fea0003800000 */
.L_x_13:
[----:B------:R-:W-:Y:S02]  /*11a0*/  ULDC UR4, c[0x0][0x580] ;  /* 0x0001600000047ab9 */ /* 0x000fe40000000800 */
[----:B------:R-:W-:-:S07]  /*11b0*/  MOV R2, UR4 ;  /* 0x0000000400027c02 */ /* 0x000fce0008000f00 */
.L_x_12:
[----:B------:R-:W-:Y:S02]  /*11c0*/  ULDC.64 UR4, c[0x0][0x5a0] ;  /* 0x0001680000047ab9 */ /* 0x000fe40000000a00 */
[----:B------:R-:W-:-:S04]  /*11d0*/  ISETP.NE.U32.AND P0, PT, RZ, UR4, PT ;  /* 0x00000004ff007c0c */ /* 0x000fc8000bf05070 */
[----:B------:R-:W-:-:S13]  /*11e0*/  ISETP.NE.AND.EX P0, PT, RZ, UR5, PT, P0 ;  /* 0x00000005ff007c0c */ /* 0x000fda000bf05300 */
[----:B------:R-:W-:Y:S05]  /*11f0*/  @!P0 BRA `(.L_x_14) ;  /* 0x00000000001c8947 */ /* 0x000fea0003800000 */
[----:B------:R-:W3:Y:S02]  /*1200*/  LDC.64 R4, c[0x0][0x5a0] ;  /* 0x00016800ff047b82 */ /* 0x000ee40000000a00 */
[----:B---3--:R-:W3:Y:S02]  /*1210*/  LDG.E.64 R4, desc[UR46][R4.64] ;  /* 0x0000002e04047981 */ /* 0x008ee4000c1e1b00 */
[----:B---3--:R-:W-:-:S04]  /*1220*/  ISETP.NE.U32.AND P0, PT, R4, RZ, PT ;  /* 0x000000ff0400720c */ /* 0x008fc80003f05070 */
[----:B------:R-:W-:-:S13]  /*1230*/  ISETP.NE.AND.EX P0, PT, R5, RZ, PT, P0 ;  /* 0x000000ff0500720c */ /* 0x000fda0003f05300 */
[----:B------:R-:W-:Y:S05]  /*1240*/  @!P0 BRA `(.L_x_14) ;  /* 0x0000000000088947 */ /* 0x000fea0003800000 */
[----:B------:R3:W5:Y:S01]  /*1250*/  LD.E R16, desc[UR46][R4.64] ;  /* 0x0000002e04107980 */ /* 0x000762000c101900 */
[----:B------:R-:W-:Y:S05]  /*1260*/  BRA `(.L_x_15) ;  /* 0x0000000000247947 */ /* 0x000fea0003800000 */
.L_x_14:
[----:B------:R-:W-:Y:S02]  /*1270*/  ULDC.64 UR4, c[0x0][0x590] ;  /* 0x0001640000047ab9 */ /* 0x000fe40000000a00 */
[----:B------:R-:W-:-:S04]  /*1280*/  ISETP.NE.U32.AND P0, PT, RZ, UR4, PT ;  /* 0x00000004ff007c0c */ /* 0x000fc8000bf05070 */
[----:B------:R-:W-:-:S13]  /*1290*/  ISETP.NE.AND.EX P0, PT, RZ, UR5, PT, P0 ;  /* 0x00000005ff007c0c */ /* 0x000fda000bf05300 */
[----:B------:R-:W-:Y:S05]  /*12a0*/  @!P0 BRA `(.L_x_16) ;  /* 0x00000000000c8947 */ /* 0x000fea0003800000 */
[----:B------:R-:W3:Y:S02]  /*12b0*/  LDC.64 R16, c[0x0][0x590] ;  /* 0x00016400ff107b82 */ /* 0x000ee40000000a00 */
[----:B---3--:R4:W5:Y:S01]  /*12c0*/  LDG.E R16, desc[UR46][R16.64] ;  /* 0x0000002e10107981 */ /* 0x008962000c1e1900 */
[----:B------:R-:W-:Y:S05]  /*12d0*/  BRA `(.L_x_15) ;  /* 0x0000000000087947 */ /* 0x000fea0003800000 */
.L_x_16:
[----:B------:R-:W-:Y:S02]  /*12e0*/  ULDC UR4, c[0x0][0x584] ;  /* 0x0001610000047ab9 */ /* 0x000fe40000000800 */
[----:B------:R-:W-:-:S07]  /*12f0*/  IMAD.U32 R16, RZ, RZ, UR4 ;  /* 0x00000004ff107e24 */ /* 0x000fce000f8e00ff */
.L_x_15:
[----:B------:R-:W-:-:S13]  /*1300*/  LOP3.LUT P0, RZ, R0, 0xff, RZ, 0xc0, !PT ;  /* 0x000000ff00ff7812 */ /* 0x000fda000780c0ff */
[----:B------:R-:W-:Y:S05]  /*1310*/  @!P0 EXIT ;  /* 0x000000000000894d */ /* 0x000fea0003800000 */
[----:B------:R-:W-:Y:S01]  /*1320*/  ULDC UR4, c[0x0][0x28c] ;  /* 0x0000a30000047ab9 */ /* 0x000fe20000000800 */
[----:B------:R-:W-:Y:S01]  /*1330*/  UMOV UR36, URZ ;  /* 0x0000003f00247c82 */ /* 0x000fe20008000000 */
[----:B------:R-:W-:Y:S01]  /*1340*/  UIADD3 UR4, UR4, 0x3f, URZ ;  /* 0x0000003f04047890 */ /* 0x000fe2000fffe03f */
[----:B------:R-:W-:-:S03]  /*1350*/  UMOV UR37, URZ ;  /* 0x0000003f00257c82 */ /* 0x000fc60008000000 */
[----:B------:R-:W-:-:S04]  /*1360*/  USHF.R.S32.HI UR5, URZ, 0x1f, UR4 ;  /* 0x0000001f3f057899 */ /* 0x000fc80008011404 */
[----:B------:R-:W-:-:S04]  /*1370*/  ULEA.HI UR5, UR5, UR4, URZ, 0x6 ;  /* 0x0000000405057291 */ /* 0x000fc8000f8f303f */
[----:B------:R-:W-:-:S12]  /*1380*/  USHF.R.S32.HI UR43, URZ, 0x6, UR5 ;  /* 0x000000063f2b7899 */ /* 0x000fd80008011405 */
.L_x_1564:
[----:B------:R-:W0:Y:S01]  /*1390*/  S2R R0, SR_TID.X ;  /* 0x0000000000007919 */ /* 0x000e220000002100 */
[----:B------:R-:W1:Y:S01]  /*13a0*/  S2UR UR6, SR_CgaCtaId ;  /* 0x00000000000679c3 */ /* 0x000e620000008800 */
[----:B------:R-:W-:Y:S02]  /*13b0*/  UMOV UR44, 0x400 ;  /* 0x00000400002c7882 */ /* 0x000fe40000000000 */
[----:B-1----:R-:W-:Y:S01]  /*13c0*/  ULEA UR44, UR6, UR44, 0x18 ;  /* 0x0000002c062c7291 */ /* 0x002fe2000f8ec03f */
[----:B0-----:R-:W-:-:S04]  /*13d0*/  LOP3.LUT R0, R0, 0x80, RZ, 0xc0, !PT ;  /* 0x0000008000007812 */ /* 0x001fc800078ec0ff */
[----:B------:R-:W-:-:S06]  /*13e0*/  SHF.R.U32.HI R0, RZ, 0x7, R0 ;  /* 0x00000007ff007819 */ /* 0x000fcc0000011600 */
[----:B------:R-:W0:Y:S02]  /*13f0*/  SHFL.IDX PT, R0, R0, RZ, 0x1f ;  /* 0x00001fff00007589 */ /* 0x000e2400000e0000 */
[----:B0-----:R-:W-:-:S13]  /*1400*/  R2UR UR4, R0 ;  /* 0x00000000000472ca */ /* 0x001fda00000e0000 */
[----:B------:R-:W-:-:S04]  /*1410*/  ULEA.HI UR5, UR4, UR4, URZ, 0x1 ;  /* 0x0000000404057291 */ /* 0x000fc8000f8f083f */
[----:B------:R-:W-:-:S04]  /*1420*/  ULOP3.LUT UR5, UR5, 0x7fffe, URZ, 0xc0, !UPT ;  /* 0x0007fffe05057892 */ /* 0x000fc8000f8ec03f */
[----:B------:R-:W-:-:S03]  /*1430*/  UIADD3 UR5, UR4, -UR5, URZ ;  /* 0x8000000504057290 */ /* 0x000fc6000fffe03f */
[----:B------:R-:W-:Y:S01]  /*1440*/  ULDC UR4, c[0x0][0x28c] ;  /* 0x0000a30000047ab9 */ /* 0x000fe20000000800 */
[----:B------:R-:W-:Y:S01]  /*1450*/  ULEA UR5, UR5, UR44, 0xd ;  /* 0x0000002c05057291 */ /* 0x000fe2000f8e683f */
[----:B------:R-:W-:-:S03]  /*1460*/  ISETP.LT.AND P0, PT, RZ, UR4, PT ;  /* 0x00000004ff007c0c */ /* 0x000fc6000bf01270 */
[----:B------:R-:W-:-:S04]  /*1470*/  UIADD3 UR5, UR5, 0x100, URZ ;  /* 0x0000010005057890 */ /* 0x000fc8000fffe03f */
[----:B------:R-:W-:-:S04]  /*1480*/  USHF.R.U32.HI UR5, URZ, 0x4, UR5 ;  /* 0x000000043f057899 */ /* 0x000fc80008011605 */
[----:B------:R-:W-:Y:S02]  /*1490*/  ULOP3.LUT UR45, UR5, 0x3fff, URZ, 0xc0, !UPT ;  /* 0x00003fff052d7892 */ /* 0x000fe4000f8ec03f */
[----:B---34-:R-:W-:Y:S10]  /*14a0*/  @P0 BRA `(.L_x_17) ;  /* 0x0000000000400947 */ /* 0x018ff40003800000 */
[----:B------:R-:W-:Y:S01]  /*14b0*/  MOV R0, 0x0 ;  /* 0x0000000000007802 */ /* 0x000fe20000000f00 */
[----:B------:R-:W-:Y:S01]  /*14c0*/  ULDC.64 UR4, c[0x4][0x68] ;  /* 0x01001a0000047ab9 */ /* 0x000fe20000000a00 */
[----:B------:R-:W-:Y:S01]  /*14d0*/  ULDC.64 UR6, c[0x4][0x8] ;  /* 0x0100020000067ab9 */ /* 0x000fe20000000a00 */
[----:B---3--:R-:W-:Y:S01]  /*14e0*/  IMAD.U32 R4, RZ, RZ, UR4 ;  /* 0x00000004ff047e24 */ /* 0x008fe2000f8e00ff */
[----:B------:R0:W1:Y:S01]  /*14f0*/  LDC.64 R14, c[0x4][R0] ;  /* 0x01000000000e7b82 */ /* 0x0000620000000a00 */
[----:B------:R-:W-:Y:S01]  /*1500*/  IMAD.U32 R5, RZ, RZ, UR5 ;  /* 0x00000005ff057e24 */ /* 0x000fe2000f8e00ff */
[----:B------:R-:W-:Y:S01]  /*1510*/  ULDC.64 UR4, c[0x4][0x70] ;  /* 0x01001c0000047ab9 */ /* 0x000fe20000000a00 */
[----:B------:R-:W-:Y:S01]  /*1520*/  IMAD.U32 R10, RZ, RZ, UR6 ;  /* 0x00000006ff0a7e24 */ /* 0x000fe2000f8e00ff */
[----:B------:R-:W-:Y:S01]  /*1530*/  MOV R7, UR5 ;  /* 0x0000000500077c02 */ /* 0x000fe20008000f00 */
[----:B------:R-:W-:Y:S01]  /*1540*/  IMAD.U32 R6, RZ, RZ, UR4 ;  /* 0x00000004ff067e24 */ /* 0x000fe2000f8e00ff */
[----:B------:R-:W-:Y:S01]  /*1550*/  MOV R13, RZ ;  /* 0x000000ff000d7202 */ /* 0x000fe20000000f00 */
[----:B------:R-:W-:-:S02]  /*1560*/  IMAD.U32 R11, RZ, RZ, UR7 ;  /* 0x00000007ff0b7e24 */ /* 0x000fc4000f8e00ff */
[----:B------:R-:W-:Y:S02]  /*1570*/  IMAD.MOV.U32 R8, RZ, RZ, 0x1e1 ;  /* 0x000001e1ff087424 */ /* 0x000fe400078e00ff */
[----:B0-----:R-:W-:-:S07]  /*1580*/  IMAD.MOV.U32 R12, RZ, RZ, 0x1 ;  /* 0x00000001ff0c7424 */ /* 0x001fce00078e00ff */
[----:B------:R-:W-:-:S07]  /*1590*/  LEPC R20, `(.L_x_17) ;  /* 0x000000001014794e */ /* 0x000fce0000000000 */
[----:B-12-45:R-:W-:Y:S05]  /*15a0*/  CALL.ABS.NOINC R14 ;  /* 0x000000000e007343 */ /* 0x036fea0003c00000 */
.L_x_17:
[----:B------:R-:W-:-:S06]  /*15b0*/  ULOP3.LUT UR4, UR38, 0x1, URZ, 0xfc, !UPT ;  /* 0x0000000126047892 */ /* 0x000fcc000f8efc3f */
[----:B------:R-:W-:-:S05]  /*15c0*/  IMAD.U32 R0, RZ, RZ, UR4 ;  /* 0x00000004ff007e24 */ /* 0x000fca000f8e00ff */
[----:B------:R-:W-:-:S13]  /*15d0*/  ISETP.NE.AND P0, PT, R0, 0x3, PT ;  /* 0x000000030000780c */ /* 0x000fda0003f05270 */
[----:B------:R-:W-:Y:S05]  /*15e0*/  @!P0 BRA `(.L_x_18) ;  /* 0x0000000000048947 */ /* 0x000fea0003800000 */
[----:B------:R-:W-:Y:S01]  /*15f0*/  BPT.TRAP 0x1 ;  /* 0x000000040000795c */ /* 0x000fe20000300000 */
.L_x_18:
[----:B--2---:R-:W-:Y:S02]  /*1600*/  IMAD.U32 R3, RZ, RZ, UR37 ;  /* 0x00000025ff037e24 */ /* 0x004fe4000f8e00ff */
[----:B------:R-:W-:-:S03]  /*1610*/  IMAD.U32 R0, RZ, RZ, UR36 ;  /* 0x00000024ff007e24 */ /* 0x000fc6000f8e00ff */
[----:B------:R-:W-:Y:S02]  /*1620*/  LEA R3, R3, UR44, 0x3 ;  /* 0x0000002c03037c11 */ /* 0x000fe4000f8e18ff */
[----:B------:R-:W-:-:S04]  /*1630*/  SHF.L.U32 R0, R0, 0x1f, RZ ;  /* 0x0000001f00007819 */ /* 0x000fc800000006ff */
[----:B------:R0:W1:Y:S01]  /*1640*/  SYNCS.PHASECHK.TRANS64.TRYWAIT P1, [R3+URZ], R0 ;  /* 0x00000000030075a7 */ /* 0x000062000802017f */
[----:B------:R-:W-:Y:S05]  /*1650*/  @!P0 BRA `(.L_x_19) ;  /* 0x0000000000048947 */ /* 0x000fea0003800000 */
[----:B------:R-:W-:Y:S01]  /*1660*/  BPT.TRAP 0x1 ;  /* 0x000000040000795c */ /* 0x000fe20000300000 */
.L_x_19:
[----:B-1----:R-:W-:Y:S05]  /*1670*/  @P1 BRA `(.L_x_20) ;  /* 0x0000000000081947 */ /* 0x002fea0003800000 */
[----:B------:R-:W1:Y:S02]  /*1680*/  SYNCS.PHASECHK.TRANS64.TRYWAIT P1, [R3+URZ], R0 ;  /* 0x00000000030075a7 */ /* 0x000e64000802017f */
[----:B-1----:R-:W-:Y:S05]  /*1690*/  @!P1 BRA `(.L_x_21) ;  /* 0x00000688006c9947 */ /* 0x002fea0003800000 */
.L_x_20:
[----:B------:R-:W-:-:S04]  /*16a0*/  UISETP.LT.AND UP0, UPT, UR43, 0x1, UPT ;  /* 0x000000012b00788c */ /* 0x000fc8000bf01270 */
[----:B------:R-:W-:-:S06]  /*16b0*/  USEL UR4, UR43, 0x1, UP0 ;  /* 0x000000012b047887 */ /* 0x000fcc0008000000 */
[----:B---3--:R-:W-:Y:S01]  /*16c0*/  IMAD.U32 R4, RZ, RZ, UR4 ;  /* 0x00000004ff047e24 */ /* 0x008fe2000f8e00ff */
[----:B------:R-:W-:Y:S05]  /*16d0*/  WARPSYNC.ALL ;  /* 0x0000000000007948 */ /* 0x000fea0003800000 */
[----:B------:R-:W-:-:S04]  /*16e0*/  IADD3 R4, -R4, UR43, RZ ;  /* 0x0000002b04047c10 */ /* 0x000fc8000fffe1ff */
[----:B------:R-:W-:Y:S01]  /*16f0*/  ISETP.GE.AND P1, PT, R4, 0x1, PT ;  /* 0x000000010400780c */ /* 0x000fe20003f26270 */
[----:B------:R-:W-:Y:S01]  /*1700*/  UIADD3 UR4, UR44, 0x20100, URZ ;  /* 0x000201002c047890 */ /* 0x000fe2000fffe03f */
[----:B------:R-:W-:Y:S01]  /*1710*/  WARPGROUP.ARRIVE ;  /* 0x00000000000079c5 */ /* 0x000fe20000000000 */
[----:B------:R-:W-:Y:S01]  /*1720*/  UMOV UR9, 0x40000040 ;  /* 0x4000004000097882 */ /* 0x000fe20000000000 */
[----:B------:R-:W-:Y:S01]  /*1730*/  UMOV UR11, 0x40000040 ;  /* 0x40000040000b7882 */ /* 0x000fe20000000000 */
[----:B------:R-:W-:Y:S01]  /*1740*/  USHF.R.U32.HI UR4, URZ, 0x4, UR4 ;  /* 0x000000043f047899 */ /* 0x000fe20008011604 */
[----:B------:R-:W-:Y:S01]  /*1750*/  STL [R1+0xa58], R18 ;  /* 0x000a581201007387 */ /* 0x000fe20000100800 */
[----:B------:R-:W-:Y:S01]  /*1760*/  UMOV UR13, UR9 ;  /* 0x00000009000d7c82 */ /* 0x000fe20008000000 */
[----:B------:R-:W-:Y:S01]  /*1770*/  UMOV UR15, 0x40000040 ;  /* 0x40000040000f7882 */ /* 0x000fe20000000000 */
[----:B------:R-:W-:Y:S01]  /*1780*/  ULOP3.LUT UR5, UR4, 0x3fff, URZ, 0xc0, !UPT ;  /* 0x00003fff04057892 */ /* 0x000fe2000f8ec03f */
[----:B------:R-:W-:Y:S01]  /*1790*/  STL [R1+0xa54], R17 ;  /* 0x000a541101007387 */ /* 0x000fe20000100800 */
[----:B------:R-:W-:-:S02]  /*17a0*/  ULOP3.LUT UR4, UR45, 0x10000, URZ, 0xfc, !UPT ;  /* 0x000100002d047892 */ /* 0x000fc4000f8efc3f */
[----:B------:R-:W-:Y:S01]  /*17b0*/  ULOP3.LUT UR5, UR5, 0x10000, URZ, 0xfc, !UPT ;  /* 0x0001000005057892 */ /* 0x000fe2000f8efc3f */
[----:B-----5:R2:W-:Y:S01]  /*17c0*/  STL [R1+0xa50], R16 ;  /* 0x000a501001007387 */ /* 0x0205e20000100800 */
[----:B------:R-:W-:Y:S02]  /*17d0*/  ULEA UR6, UR37, UR4, 0xc ;  /* 0x0000000425067291 */ /* 0x000fe4000f8e603f */
[----:B------:R-:W-:Y:S01]  /*17e0*/  UIMAD UR7, UR37, 0xc00, UR5 ;  /* 0x00000c00250778a4 */ /* 0x000fe2000f8e0205 */
[----:B------:R3:W-:Y:S03]  /*17f0*/  STL [R1+0xa4c], R4 ;  /* 0x000a4c0401007387 */ /* 0x0007e60000100800 */
[----:B------:R-:W-:Y:S01]  /*1800*/  UIADD3 UR14, UR7, 0x600, URZ ;  /* 0x00000600070e7890 */ /* 0x000fe2000fffe03f */
[----:B------:R3:W-:Y:S01]  /*1810*/  STL [R1+0xa48], R2 ;  /* 0x000a480201007387 */ /* 0x0007e20000100800 */
[----:B------:R-:W-:Y:S01]  /*1820*/  UMOV UR8, UR6 ;  /* 0x0000000600087c82 */ /* 0x000fe20008000000 */
[----:B------:R-:W-:Y:S01]  /*1830*/  UMOV UR10, UR7 ;  /* 0x00000007000a7c82 */ /* 0x000fe20008000000 */
[----:B------:R-:W-:Y:S01]  /*1840*/  UMOV UR12, UR8 ;  /* 0x00000008000c7c82 */ /* 0x000fe20008000000 */
[----:B------:R-:W-:Y:S03]  /*1850*/  HGMMA.64x192x16.F32.BF16 R100, gdesc[UR8], RZ, !UPT, gsb0 ;  /* 0x02e00000086479f0 */ /* 0x000fe6000c0018ff */
[----:B------:R-:W-:-:S02]  /*1860*/  WARPGROUP.DEPBAR.LE gsb0, 0x0 ;  /* 0x00008000000079c5 */ /* 0x000fc40000010000 */
[----:B------:R-:W-:Y:S01]  /*1870*/  MOV R76, R120 ;  /* 0x00000078004c7202 */ /* 0x000fe20000000f00 */
[----:B------:R-:W-:Y:S01]  /*1880*/  IMAD.MOV.U32 R75, RZ, RZ, R121 ;  /* 0x000000ffff4b7224 */ /* 0x000fe200078e0079 */
        /* <DEDUP_REMOVED lines=22> */
[----:B--2---:R-:W-:Y:S01]  /*19f0*/  MOV R16, R180 ;  /* 0x000000b400107202 */ /* 0x004fe20000000f00 */
[----:B------:R-:W-:Y:S01]  /*1a00*/  IMAD.MOV.U32 R60, RZ, RZ, R136 ;  /* 0x000000ffff3c7224 */ /* 0x000fe200078e0088 */
[----:B------:R-:W-:Y:S01]  /*1a10*/  MOV R11, R185 ;  /* 0x000000b9000b7202 */ /* 0x000fe20000000f00 */
[----:B------:R-:W-:Y:S01]  /*1a20*/  IMAD.MOV.U32 R59, RZ, RZ, R137 ;  /* 0x000000ffff3b7224 */ /* 0x000fe200078e0089 */
[----:B------:R-:W-:Y:S01]  /*1a30*/  MOV R6, R190 ;  /* 0x000000be00067202 */ /* 0x000fe20000000f00 */
[----:B------:R-:W-:Y:S01]  /*1a40*/  IMAD.MOV.U32 R58, RZ, RZ, R138 ;  /* 0x000000ffff3a7224 */ /* 0x000fe200078e008a */
[----:B01----:R-:W-:Y:S01]  /*1a50*/  MOV R0, R195 ;  /* 0x000000c300007202 */ /* 0x003fe20000000f00 */
[----:B------:R-:W-:Y:S01]  /*1a60*/  IMAD.MOV.U32 R57, RZ, RZ, R139 ;  /* 0x000000ffff397224 */ /* 0x000fe200078e008b */
[----:B------:R-:W-:Y:S01]  /*1a70*/  MOV R81, R115 ;  /* 0x0000007300517202 */ /* 0x000fe20000000f00 */
[----:B------:R-:W-:Y:S01]  /*1a80*/  IMAD.MOV.U32 R55, RZ, RZ, R141 ;  /* 0x000000ffff377224 */ /* 0x000fe200078e008d */
[----:B------:R-:W-:Y:S01]  /*1a90*/  MOV R86, R110 ;  /* 0x0000006e00567202 */ /* 0x000fe20000000f00 */
[----:B------:R-:W-:Y:S01]  /*1aa0*/  IMAD.MOV.U32 R54, RZ, RZ, R142 ;  /* 0x000000ffff367224 */ /* 0x000fe200078e008e */
[----:B------:R-:W-:Y:S01]  /*1ab0*/  STL [R1+0x260c], R0 ;  /* 0x00260c0001007387 */ /* 0x000fe20000100800 */
[----:B------:R-:W-:Y:S01]  /*1ac0*/  IMAD.MOV.U32 R53, RZ, RZ, R143 ;  /* 0x000000ffff357224 */ /* 0x000fe200078e008f */
[----:B------:R-:W-:Y:S01]  /*1ad0*/  MOV R91, R105 ;  /* 0x00000069005b7202 */ /* 0x000fe20000000f00 */
[----:B------:R-:W-:Y:S01]  /*1ae0*/  IMAD.MOV.U32 R52, RZ, RZ, R144 ;  /* 0x000000ffff347224 */ /* 0x000fe200078e0090 */
[----:B------:R-:W-:Y:S01]  /*1af0*/  MOV R96, R100 ;  /* 0x0000006400607202 */ /* 0x000fe20000000f00 */
[----:B------:R-:W-:-:S02]  /*1b00*/  IMAD.MOV.U32 R50, RZ, RZ, R146 ;  /* 0x000000ffff327224 */ /* 0x000fc400078e0092 */
[----:B------:R-:W-:Y:S02]  /*1b10*/  IMAD.MOV.U32 R49, RZ, RZ, R147 ;  /* 0x000000ffff317224 */ /* 0x000fe400078e0093 */
[----:B------:R-:W-:Y:S02]  /*1b20*/  IMAD.MOV.U32 R48, RZ, RZ, R148 ;  /* 0x000000ffff307224 */ /* 0x000fe400078e0094 */
[----:B------:R-:W-:Y:S02]  /*1b30*/  IMAD.MOV.U32 R47, RZ, RZ, R149 ;  /* 0x000000ffff2f7224 */ /* 0x000fe400078e0095 */
[----:B------:R-:W-:Y:S02]  /*1b40*/  IMAD.MOV.U32 R45, RZ, RZ, R151 ;  /* 0x000000ffff2d7224 */ /* 0x000fe400078e0097 */
[----:B------:R-:W-:Y:S02]  /*1b50*/  IMAD.MOV.U32 R44, RZ, RZ, R152 ;  /* 0x000000ffff2c7224 */ /* 0x000fe400078e0098 */
        /* <DEDUP_REMOVED lines=21> */
[----:B----4-:R-:W-:Y:S02]  /*1cb0*/  IMAD.MOV.U32 R17, RZ, RZ, R179 ;  /* 0x000000ffff117224 */ /* 0x010fe400078e00b3 */
        /* <DEDUP_REMOVED lines=9> */
[----:B---3--:R-:W-:Y:S02]  /*1d50*/  IMAD.MOV.U32 R4, RZ, RZ, R192 ;  /* 0x000000ffff047224 */ /* 0x008fe400078e00c0 */
[----:B------:R-:W-:Y:S02]  /*1d60*/  IMAD.MOV.U32 R3, RZ, RZ, R193 ;  /* 0x000000ffff037224 */ /* 0x000fe400078e00c1 */
[----:B------:R-:W-:Y:S02]  /*1d70*/  IMAD.MOV.U32 R2, RZ, RZ, R194 ;  /* 0x000000ffff027224 */ /* 0x000fe400078e00c2 */
[----:B------:R-:W-:Y:S01]  /*1d80*/  WARPGROUP.ARRIVE ;  /* 0x00000000000079c5 */ /* 0x000fe20000000000 */
[----:B------:R-:W-:Y:S02]  /*1d90*/  IMAD.MOV.U32 R77, RZ, RZ, R119 ;  /* 0x000000ffff4d7224 */ /* 0x000fe400078e0077 */
[----:B------:R-:W-:Y:S01]  /*1da0*/  STL [R1+0x2608], R2 ;  /* 0x0026080201007387 */ /* 0x000fe20000100800 */
[----:B------:R-:W-:-:S02]  /*1db0*/  IMAD.MOV.U32 R78, RZ, RZ, R118 ;  /* 0x000000ffff4e7224 */ /* 0x000fc400078e0076 */
[----:B------:R-:W-:Y:S01]  /*1dc0*/  HGMMA.64x192x16.F32.BF16 R120, gdesc[UR12], RZ, !UPT, gsb0 ;  /* 0x02e000000c7879f0 */ /* 0x000fe2000c0018ff */
[----:B------:R-:W-:Y:S01]  /*1dd0*/  STL [R1+0x2604], R3 ;  /* 0x0026040301007387 */ /* 0x000fe20000100800 */
[----:B------:R-:W-:Y:S01]  /*1de0*/  IMAD.MOV.U32 R79, RZ, RZ, R117 ;  /* 0x000000ffff4f7224 */ /* 0x000fe200078e0075 */
[----:B------:R-:W-:Y:S01]  /*1df0*/  UIADD3 UR12, UR6, 0x400, URZ ;  /* 0x00000400060c7890 */ /* 0x000fe2000fffe03f */
[----:B------:R-:W-:Y:S01]  /*1e00*/  IMAD.MOV.U32 R80, RZ, RZ, R116 ;  /* 0x000000ffff507224 */ /* 0x000fe200078e0074 */
[----:B------:R-:W-:Y:S01]  /*1e10*/  STL [R1+0x2600], R4 ;  /* 0x0026000401007387 */ /* 0x000fe20000100800 */
[----:B------:R-:W-:Y:S01]  /*1e20*/  IMAD.MOV.U32 R82, RZ, RZ, R114 ;  /* 0x000000ffff527224 */ /* 0x000fe200078e0072 */
[----:B------:R-:W-:Y:S01]  /*1e30*/  UMOV UR13, 0x40000040 ;  /* 0x40000040000d7882 */ /* 0x000fe20000000000 */
[----:B------:R-:W-:Y:S01]  /*1e40*/  IMAD.MOV.U32 R83, RZ, RZ, R113 ;  /* 0x000000ffff537224 */ /* 0x000fe200078e0071 */
[----:B------:R-:W-:Y:S01]  /*1e50*/  STL [R1+0x25fc], R5 ;  /* 0x0025fc0501007387 */ /* 0x000fe20000100800 */
[----:B------:R-:W-:Y:S01]  /*1e60*/  IMAD.MOV.U32 R84, RZ, RZ, R112 ;  /* 0x000000ffff547224 */ /* 0x000fe200078e0070 */
[----:B------:R-:W-:Y:S01]  /*1e70*/  UMOV UR8, UR12 ;  /* 0x0000000c00087c82 */ /* 0x000fe20008000000 */
[----:B------:R-:W-:Y:S01]  /*1e80*/  IMAD.MOV.U32 R85, RZ, RZ, R111 ;  /* 0x000000ffff557224 */ /* 0x000fe200078e006f */
[----:B------:R-:W-:Y:S01]  /*1e90*/  STL [R1+0x25f8], R6 ;  /* 0x0025f80601007387 */ /* 0x000fe20000100800 */
[----:B------:R-:W-:Y:S01]  /*1ea0*/  IMAD.MOV.U32 R87, RZ, RZ, R109 ;  /* 0x000000ffff577224 */ /* 0x000fe200078e006d */
[----:B------:R-:W-:Y:S01]  /*1eb0*/  UMOV UR9, UR13 ;  /* 0x0000000d00097c82 */ /* 0x000fe20008000000 */
[----:B------:R-:W-:Y:S01]  /*1ec0*/  IMAD.MOV.U32 R88, RZ, RZ, R108 ;  /* 0x000000ffff587224 */ /* 0x000fe200078e006c */
[----:B------:R-:W-:Y:S01]  /*1ed0*/  STL [R1+0x25f4], R7 ;  /* 0x0025f40701007387 */ /* 0x000fe20000100800 */
[----:B------:R-:W-:-:S02]  /*1ee0*/  IMAD.MOV.U32 R89, RZ, RZ, R107 ;  /* 0x000000ffff597224 */ /* 0x000fc400078e006b */
[----:B------:R-:W-:Y:S01]  /*1ef0*/  IMAD.MOV.U32 R90, RZ, RZ, R106 ;  /* 0x000000ffff5a7224 */ /* 0x000fe200078e006a */
[----:B------:R-:W-:Y:S01]  /*1f00*/  STL [R1+0x25f0], R8 ;  /* 0x0025f00801007387 */ /* 0x000fe20000100800 */
[----:B------:R-:W-:Y:S02]  /*1f10*/  IMAD.MOV.U32 R92, RZ, RZ, R104 ;  /* 0x000000ffff5c7224 */ /* 0x000fe400078e0068 */
[----:B------:R-:W-:Y:S01]  /*1f20*/  IMAD.MOV.U32 R93, RZ, RZ, R103 ;  /* 0x000000ffff5d7224 */ /* 0x000fe200078e0067 */
[----:B------:R-:W-:Y:S01]  /*1f30*/  STL [R1+0x25ec], R9 ;  /* 0x0025ec0901007387 */ /* 0x000fe20000100800 */
[----:B------:R-:W-:Y:S02]  /*1f40*/  IMAD.MOV.U32 R94, RZ, RZ, R102 ;  /* 0x000000ffff5e7224 */ /* 0x000fe400078e0066 */
[----:B------:R-:W-:Y:S01]  /*1f50*/  IMAD.MOV.U32 R95, RZ, RZ, R101 ;  /* 0x000000ffff5f7224 */ /* 0x000fe200078e0065 */
[----:B------:R-:W-:Y:S04]  /*1f60*/  STL [R1+0x25e8], R10 ;  /* 0x0025e80a01007387 */ /* 0x000fe80000100800 */
        /* <DEDUP_REMOVED lines=41> */
[----:B------:R-:W-:Y:S01]  /*2200*/  STL [R1+0x2540], R52 ;  /* 0x0025403401007387 */ /* 0x000fe20000100800 */
[----:B------:R-:W-:-:S02]  /*2210*/  WARPGROUP.DEPBAR.LE gsb0, 0x0 ;  /* 0x00008000000079c5 */ /* 0x000fc40000010000 */
[----:B------:R-:W-:Y:S01]  /*2220*/  IMAD.MOV.U32 R235, RZ, RZ, R173 ;  /* 0x000000ffffeb7224 */ /* 0x000fe200078e00ad */
[----:B------:R-:W-:Y:S01]  /*2230*/  STL [R1+0x253c], R53 ;  /* 0x00253c3501007387 */ /* 0x000fe20000100800 */
[----:B------:R-:W-:Y:S01]  /*2240*/  IMAD.MOV.U32 R234, RZ, RZ, R174 ;  /* 0x000000ffffea7224 */ /* 0x000fe200078e00ae */
[----:B------:R-:W-:Y:S01]  /*2250*/  MOV R231, R177 ;  /* 0x000000b100e77202 */ /* 0x000fe20000000f00 */
        /* <DEDUP_REMOVED lines=83> */
[----:B------:R-:W-:Y:S04]  /*2790*/  STL.64 [R1+0x180], R120 ;  /* 0x0001807801007387 */ /* 0x000fe80000100a00 */
        /* <DEDUP_REMOVED lines=25> */
[----:B------:R0:W-:Y:S04]  /*2930*/  STL [R1+0x250], R172 ;  /* 0x000250ac01007387 */ /* 0x0001e80000100800 */
[----:B------:R1:W-:Y:S04]  /*2940*/  STL [R1+0x26b8], R97 ;  /* 0x0026b86101007387 */ /* 0x0003e80000100800 */
[----:B------:R2:W-:Y:S01]  /*2950*/  STL [R1+0x26b4], R98 ;  /* 0x0026b46201007387 */ /* 0x0005e20000100800 */
[----:B0-----:R-:W-:-:S03]  /*2960*/  WARPGROUP.ARRIVE ;  /* 0x00000000000079c5 */ /* 0x001fc60000000000 */
[----:B------:R-:W-:Y:S03]  /*2970*/  STL [R1+0x26b0], R99 ;  /* 0x0026b06301007387 */ /* 0x000fe60000100800 */
[----:B------:R-:W-:Y:S01]  /*2980*/  HGMMA.64x192x16.F32.BF16 R120, gdesc[UR12], RZ, !UPT, gsb0 ;  /* 0x02e000000c7879f0 */ /* 0x000fe2000c0018ff */
[----:B------:R-:W-:Y:S04]  /*2990*/  STL [R1+0x26ac], R100 ;  /* 0x0026ac6401007387 */ /* 0x000fe80000100800 */
[----:B------:R-:W-:Y:S04]  /*29a0*/  STL [R1+0x26a8], R101 ;  /* 0x0026a86501007387 */ /* 0x000fe80000100800 */
[----:B------:R0:W-:Y:S04]  /*29b0*/  STL [R1+0x26a4], R102 ;  /* 0x0026a46601007387 */ /* 0x0001e80000100800 */
[----:B------:R-:W-:Y:S04]  /*29c0*/  STL [R1+0x26a0], R103 ;  /* 0x0026a06701007387 */ /* 0x000fe80000100800 */
[----:B------:R-:W-:Y:S04]  /*29d0*/  STL [R1+0x269c], R104 ;  /* 0x00269c6801007387 */ /* 0x000fe80000100800 */
        /* <DEDUP_REMOVED lines=33> */
[----:B------:R4:W-:Y:S04]  /*2bf0*/  STL [R1+0x2614], R234 ;  /* 0x002614ea01007387 */ /* 0x0009e80000100800 */
[----:B------:R4:W-:Y:S01]  /*2c00*/  STL [R1+0x2610], R235 ;  /* 0x002610eb01007387 */ /* 0x0009e20000100800 */
[----:B------:R-:W-:-:S02]  /*2c10*/  WARPGROUP.DEPBAR.LE gsb0, 0x0 ;  /* 0x00008000000079c5 */ /* 0x000fc40000010000 */
        /* <DEDUP_REMOVED lines=96> */
[----:B------:R-:W-:-:S03]  /*3220*/  WARPGROUP.ARRIVE ;  /* 0x00000000000079c5 */ /* 0x000fc60000000000 */
[----:B------:R-:W-:Y:S03]  /*3230*/  STL [R1+0x2838], R96 ;  /* 0x0028386001007387 */ /* 0x000fe60000100800 */
[----:B------:R-:W-:Y:S01]  /*3240*/  HGMMA.64x192x16.F32.BF16 R120, gdesc[UR8], RZ, !UPT, gsb0 ;  /* 0x02e00000087879f0 */ /* 0x000fe2000c0018ff */
[----:B------:R-:W-:Y:S01]  /*3250*/  STL [R1+0x2834], R95 ;  /* 0x0028345f01007387 */ /* 0x000fe20000100800 */
[----:B------:R-:W-:Y:S01]  /*3260*/  UIADD3 UR8, UR6, 0x800, URZ ;  /* 0x0000080006087890 */ /* 0x000fe2000fffe03f */
[----:B------:R-:W-:Y:S02]  /*3270*/  UMOV UR9, 0x40000040 ;  /* 0x4000004000097882 */ /* 0x000fe40000000000 */
[----:B------:R-:W-:Y:S01]  /*3280*/  STL [R1+0x2830], R94 ;  /* 0x0028305e01007387 */ /* 0x000fe20000100800 */
[----:B------:R-:W-:-:S03]  /*3290*/  UMOV UR13, UR9 ;  /* 0x00000009000d7c82 */ /* 0x000fc60008000000 */
[----:B------:R-:W-:Y:S01]  /*32a0*/  STL [R1+0x282c], R93 ;  /* 0x00282c5d01007387 */ /* 0x000fe20000100800 */
[----:B------:R-:W-:-:S03]  /*32b0*/  UMOV UR12, UR8 ;  /* 0x00000008000c7c82 */ /* 0x000fc60008000000 */
        /* <DEDUP_REMOVED lines=48> */
[----:B-1----:R-:W-:Y:S01]  /*35c0*/  MOV R97, R173 ;  /* 0x000000ad00617202 */ /* 0x002fe20000000f00 */
[----:B------:R-:W-:Y:S01]  /*35d0*/  STL [R1+0x276c], R45 ;  /* 0x00276c2d01007387 */ /* 0x000fe20000100800 */
[----:B--2---:R-:W-:Y:S01]  /*35e0*/  IMAD.MOV.U32 R98, RZ, RZ, R174 ;  /* 0x000000ffff627224 */ /* 0x004fe200078e00ae */
[----:B0-----:R-:W-:Y:S01]  /*35f0*/  MOV R102, R178 ;  /* 0x000000b200667202 */ /* 0x001fe20000000f00 */
[----:B------:R-:W-:Y:S01]  /*3600*/  IMAD.MOV.U32 R99, RZ, RZ, R175 ;  /* 0x000000ffff637224 */ /* 0x000fe200078e00af */
[----:B------:R-:W-:Y:S01]  /*3610*/  STL [R1+0x2768], R44 ;  /* 0x0027682c01007387 */ /* 0x000fe20000100800 */
[----:B------:R-:W-:Y:S01]  /*3620*/  IMAD.MOV.U32 R100, RZ, RZ, R176 ;  /* 0x000000ffff647224 */ /* 0x000fe200078e00b0 */
[----:B---3--:R-:W-:Y:S01]  /*3630*/  MOV R107, R183 ;  /* 0x000000b7006b7202 */ /* 0x008fe20000000f00 */
[----:B------:R-:W-:Y:S01]  /*3640*/  IMAD.MOV.U32 R101, RZ, RZ, R177 ;  /* 0x000000ffff657224 */ /* 0x000fe200078e00b1 */
[----:B------:R-:W-:Y:S01]  /*3650*/  STL [R1+0x2764], R43 ;  /* 0x0027642b01007387 */ /* 0x000fe20000100800 */
[----:B------:R-:W-:Y:S01]  /*3660*/  IMAD.MOV.U32 R103, RZ, RZ, R179 ;  /* 0x000000ffff677224 */ /* 0x000fe200078e00b3 */
[----:B----4-:R-:W-:Y:S01]  /*3670*/  MOV R112, R188 ;  /* 0x000000bc00707202 */ /* 0x010fe20000000f00 */
        /* <DEDUP_REMOVED lines=102> */
[----:B------:R0:W-:Y:S02]  /*3ce0*/  STL [R1+0x6d0], R172 ;  /* 0x0006d0ac01007387 */ /* 0x0001e40000100800 */
[----:B0-----:R-:W-:-:S06]  /*3cf0*/  WARPGROUP.ARRIVE ;  /* 0x00000000000079c5 */ /* 0x001fcc0000000000 */
[----:B------:R-:W-:Y:S03]  /*3d00*/  HGMMA.64x192x16.F32.BF16 R120, gdesc[UR8], RZ, !UPT, gsb0 ;  /* 0x02e00000087879f0 */ /* 0x000fe6000c0018ff */
[----:B------:R-:W-:Y:S02]  /*3d10*/  WARPGROUP.DEPBAR.LE gsb0, 0x0 ;  /* 0x00008000000079c5 */ /* 0x000fe40000010000 */
        /* <DEDUP_REMOVED lines=96> */
[----:B------:R-:W-:-:S06]  /*4320*/  WARPGROUP.ARRIVE ;  /* 0x00000000000079c5 */ /* 0x000fcc0000000000 */
[----:B------:R-:W-:Y:S03]  /*4330*/  HGMMA.64x192x16.F32.BF16 R120, gdesc[UR12], RZ, !UPT, gsb0 ;  /* 0x02e000000c7879f0 */ /* 0x000fe6000c0018ff */
[----:B------:R-:W-:Y:S02]  /*4340*/  WARPGROUP.DEPBAR.LE gsb0, 0x0 ;  /* 0x00008000000079c5 */ /* 0x000fe40000010000 */
        /* <DEDUP_REMOVED lines=44> */
[----:B------:R0:W-:Y:S04]  /*4610*/  STL.64 [R1+0x1ba8], R126 ;  /* 0x001ba87e01007387 */ /* 0x0001e80000100a00 */
[----:B------:R1:W-:Y:S04]  /*4620*/  STL.64 [R1+0x1ba0], R124 ;  /* 0x001ba07c01007387 */ /* 0x0003e80000100a00 */
[----:B------:R2:W-:Y:S04]  /*4630*/  STL.64 [R1+0x1b98], R122 ;  /* 0x001b987a01007387 */ /* 0x0005e80000100a00 */
[----:B------:R3:W-:Y:S01]  /*4640*/  STL.64 [R1+0x1b90], R120 ;  /* 0x001b907801007387 */ /* 0x0007e20000100a00 */
[----:B0-----:R-:W-:Y:S01]  /*4650*/  MOV R126, R90 ;  /* 0x0000005a007e7202 */ /* 0x001fe20000000f00 */
[----:B-1----:R-:W-:-:S02]  /*4660*/  IMAD.MOV.U32 R124, RZ, RZ, R92 ;  /* 0x000000ffff7c7224 */ /* 0x002fc400078e005c */
[----:B--2---:R-:W-:Y:S02]  /*4670*/  IMAD.MOV.U32 R122, RZ, RZ, R94 ;  /* 0x000000ffff7a7224 */ /* 0x004fe400078e005e */
[----:B---3--:R-:W-:Y:S01]  /*4680*/  IMAD.MOV.U32 R120, RZ, RZ, R96 ;  /* 0x000000ffff787224 */ /* 0x008fe200078e0060 */
[----:B------:R-:W-:Y:S01]  /*4690*/  MOV R121, R95 ;  /* 0x0000005f00797202 */ /* 0x000fe20000000f00 */
[----:B------:R-:W2:Y:S01]  /*46a0*/  LDL.LU R96, [R1+0x2838] ;  /* 0x0028380001607983 */ /* 0x000ea20000300800 */
[----:B------:R-:W-:-:S03]  /*46b0*/  IMAD.MOV.U32 R123, RZ, RZ, R93 ;  /* 0x000000ffff7b7224 */ /* 0x000fc600078e005d */
[----:B------:R-:W3:Y:S01]  /*46c0*/  LDL.LU R95, [R1+0x2834] ;  /* 0x00283400015f7983 */ /* 0x000ee20000300800 */
[----:B------:R-:W-:-:S03]  /*46d0*/  IMAD.MOV.U32 R125, RZ, RZ, R91 ;  /* 0x000000ffff7d7224 */ /* 0x000fc600078e005b */
[----:B------:R-:W4:Y:S01]  /*46e0*/  LDL.LU R94, [R1+0x2830] ;  /* 0x00283000015e7983 */ /* 0x000f220000300800 */
[----:B------:R-:W-:-:S03]  /*46f0*/  IMAD.MOV.U32 R127, RZ, RZ, R89 ;  /* 0x000000ffff7f7224 */ /* 0x000fc600078e0059 */
[----:B------:R-:W2:Y:S01]  /*4700*/  LDL.LU R93, [R1+0x282c] ;  /* 0x00282c00015d7983 */ /* 0x000ea20000300800 */
[----:B------:R-:W-:-:S03]  /*4710*/  IMAD.MOV.U32 R128, RZ, RZ, R88 ;  /* 0x000000ffff807224 */ /* 0x000fc600078e0058 */
[----:B------:R-:W3:Y:S01]  /*4720*/  LDL.LU R92, [R1+0x2828] ;  /* 0x00282800015c7983 */ /* 0x000ee20000300800 */
[----:B------:R-:W-:-:S03]  /*4730*/  IMAD.MOV.U32 R129, RZ, RZ, R87 ;  /* 0x000000ffff817224 */ /* 0x000fc600078e0057 */
[----:B------:R-:W4:Y:S01]  /*4740*/  LDL.LU R91, [R1+0x2824] ;  /* 0x00282400015b7983 */ /* 0x000f220000300800 */
[----:B------:R-:W-:-:S03]  /*4750*/  IMAD.MOV.U32 R130, RZ, RZ, R86 ;  /* 0x000000ffff827224 */ /* 0x000fc600078e0056 */
[----:B------:R-:W2:Y:S01]  /*4760*/  LDL.LU R90, [R1+0x2820] ;  /* 0x00282000015a7983 */ /* 0x000ea20000300800 */
[----:B------:R-:W-:-:S03]  /*4770*/  MOV R131, R85 ;  /* 0x0000005500837202 */ /* 0x000fc60000000f00 */
        /* <DEDUP_REMOVED lines=9> */
[----:B------:R-:W-:-:S03]  /*4810*/  MOV R136, R80 ;  /* 0x0000005000887202 */ /* 0x000fc60000000f00 */
        /* <DEDUP_REMOVED lines=9> */
[----:B------:R-:W-:-:S03]  /*48b0*/  MOV R141, R75 ;  /* 0x0000004b008d7202 */ /* 0x000fc60000000f00 */
        /* <DEDUP_REMOVED lines=148> */
[----:B------:R-:W3:Y:S04]  /*5200*/  LDL.LU R5, [R1+0x26cc] ;  /* 0x0026cc0001057983 */ /* 0x000ee80000300800 */
[----:B------:R-:W2:Y:S04]  /*5210*/  LDL.LU R4, [R1+0x26c8] ;  /* 0x0026c80001047983 */ /* 0x000ea80000300800 */
[----:B------:R-:W2:Y:S04]  /*5220*/  LDL.LU R3, [R1+0x26c4] ;  /* 0x0026c40001037983 */ /* 0x000ea80000300800 */
[----:B------:R-:W2:Y:S04]  /*5230*/  LDL.LU R2, [R1+0x26c0] ;  /* 0x0026c00001027983 */ /* 0x000ea80000300800 */
[----:B------:R-:W2:Y:S04]  /*5240*/  LDL.LU R0, [R1+0x26bc] ;  /* 0x0026bc0001007983 */ /* 0x000ea80000300800 */
        /* <DEDUP_REMOVED lines=48> */
[----:B0-----:R-:W4:Y:S04]  /*5550*/  LDL.LU R120, [R1+0x600] ;  /* 0x0006000001787983 */ /* 0x001f280000300800 */
[----:B------:R-:W4:Y:S04]  /*5560*/  LDL.LU R121, [R1+0x604] ;  /* 0x0006040001797983 */ /* 0x000f280000300800 */
[----:B------:R-:W3:Y:S04]  /*5570*/  LDL.LU R122, [R1+0x608] ;  /* 0x00060800017a7983 */ /* 0x000ee80000300800 */
[----:B------:R-:W3:Y:S04]  /*5580*/  LDL.LU R123, [R1+0x60c] ;  /* 0x00060c00017b7983 */ /* 0x000ee80000300800 */
[----:B------:R-:W2:Y:S04]  /*5590*/  LDL.LU R124, [R1+0x610] ;  /* 0x00061000017c7983 */ /* 0x000ea80000300800 */
[----:B------:R-:W2:Y:S04]  /*55a0*/  LDL.LU R125, [R1+0x614] ;  /* 0x00061400017d7983 */ /* 0x000ea80000300800 */
[----:B------:R-:W4:Y:S04]  /*55b0*/  LDL.LU R126, [R1+0x618] ;  /* 0x00061800017e7983 */ /* 0x000f280000300800 */
        /* <DEDUP_REMOVED lines=45> */
[----:B------:R-:W2:Y:S01]  /*5890*/  LDL.LU R172, [R1+0x6d0] ;  /* 0x0006d00001ac7983 */ /* 0x000ea20000300800 */
[----:B------:R-:W-:Y:S01]  /*58a0*/  MOV R173, R97 ;  /* 0x0000006100ad7202 */ /* 0x000fe20000000f00 */
[----:B------:R-:W-:-:S02]  /*58b0*/  IMAD.MOV.U32 R174, RZ, RZ, R98 ;  /* 0x000000ffffae7224 */ /* 0x000fc400078e0062 */
[----:B------:R-:W4:Y:S01]  /*58c0*/  LDL.LU R97, [R1+0x26b8] ;  /* 0x0026b80001617983 */ /* 0x000f220000300800 */
[----:B------:R-:W-:Y:S02]  /*58d0*/  IMAD.MOV.U32 R175, RZ, RZ, R99 ;  /* 0x000000ffffaf7224 */ /* 0x000fe400078e0063 */
[----:B------:R-:W-:Y:S01]  /*58e0*/  IMAD.MOV.U32 R176, RZ, RZ, R100 ;  /* 0x000000ffffb07224 */ /* 0x000fe200078e0064 */
[----:B------:R-:W4:Y:S01]  /*58f0*/  LDL.LU R98, [R1+0x26b4] ;  /* 0x0026b40001627983 */ /* 0x000f220000300800 */
[----:B------:R-:W-:Y:S01]  /*5900*/  IMAD.MOV.U32 R177, RZ, RZ, R101 ;  /* 0x000000ffffb17224 */ /* 0x000fe200078e0065 */
[----:B------:R-:W-:Y:S02]  /*5910*/  MOV R178, R102 ;  /* 0x0000006600b27202 */ /* 0x000fe40000000f00 */
[----:B------:R-:W4:Y:S01]  /*5920*/  LDL.LU R99, [R1+0x26b0] ;  /* 0x0026b00001637983 */ /* 0x000f220000300800 */
[----:B------:R-:W-:-:S03]  /*5930*/  IMAD.MOV.U32 R179, RZ, RZ, R103 ;  /* 0x000000ffffb37224 */ /* 0x000fc600078e0067 */
[----:B------:R-:W4:Y:S01]  /*5940*/  LDL.LU R100, [R1+0x26ac] ;  /* 0x0026ac0001647983 */ /* 0x000f220000300800 */
[----:B------:R-:W-:-:S03]  /*5950*/  IMAD.MOV.U32 R180, RZ, RZ, R104 ;  /* 0x000000ffffb47224 */ /* 0x000fc600078e0068 */
[----:B------:R-:W4:Y:S01]  /*5960*/  LDL.LU R101, [R1+0x26a8] ;  /* 0x0026a80001657983 */ /* 0x000f220000300800 */
[----:B------:R-:W-:-:S03]  /*5970*/  IMAD.MOV.U32 R181, RZ, RZ, R105 ;  /* 0x000000ffffb57224 */ /* 0x000fc600078e0069 */
[----:B------:R-:W4:Y:S01]  /*5980*/  LDL.LU R102, [R1+0x26a4] ;  /* 0x0026a40001667983 */ /* 0x000f220000300800 */
[----:B------:R-:W-:-:S03]  /*5990*/  IMAD.MOV.U32 R182, RZ, RZ, R106 ;  /* 0x000000ffffb67224 */ /* 0x000fc600078e006a */
[----:B------:R-:W4:Y:S01]  /*59a0*/  LDL.LU R103, [R1+0x26a0] ;  /* 0x0026a00001677983 */ /* 0x000f220000300800 */
[----:B------:R-:W-:-:S03]  /*59b0*/  MOV R183, R107 ;  /* 0x0000006b00b77202 */ /* 0x000fc60000000f00 */
        /* <DEDUP_REMOVED lines=59> */
[----:B------:R-:W-:Y:S01]  /*5d70*/  IMAD.MOV.U32 R214, RZ, RZ, R234 ;  /* 0x000000ffffd67224 */ /* 0x000fe200078e00ea */
[----:B------:R-:W-:Y:S01]  /*5d80*/  MOV R213, R233 ;  /* 0x000000e900d57202 */ /* 0x000fe20000000f00 */
[----:B------:R-:W-:Y:S01]  /*5d90*/  IMAD.MOV.U32 R215, RZ, RZ, R235 ;  /* 0x000000ffffd77224 */ /* 0x000fe200078e00eb */
[----:B------:R-:W4:Y:S04]  /*5da0*/  LDL.LU R230, [R1+0x2624] ;  /* 0x0026240001e67983 */ /* 0x000f280000300800 */
[----:B------:R-:W4:Y:S04]  /*5db0*/  LDL.LU R231, [R1+0x2620] ;  /* 0x0026200001e77983 */ /* 0x000f280000300800 */
[----:B------:R-:W4:Y:S04]  /*5dc0*/  LDL.LU R232, [R1+0x261c] ;  /* 0x00261c0001e87983 */ /* 0x000f280000300800 */
[----:B------:R-:W4:Y:S04]  /*5dd0*/  LDL.LU R233, [R1+0x2618] ;  /* 0x0026180001e97983 */ /* 0x000f280000300800 */
[----:B------:R-:W4:Y:S04]  /*5de0*/  LDL.LU R234, [R1+0x2614] ;  /* 0x0026140001ea7983 */ /* 0x000f280000300800 */
[----:B------:R-:W4:Y:S04]  /*5df0*/  LDL.LU R235, [R1+0x2610] ;  /* 0x0026100001eb7983 */ /* 0x000f280000300800 */
        /* <DEDUP_REMOVED lines=21> */
[----:B--2---:R-:W-:Y:S04]  /*5f50*/  STL.64 [R1+0x1f60], R172 ;  /* 0x001f60ac01007387 */ /* 0x004fe80000100a00 */
[----:B---3--:R-:W-:Y:S04]  /*5f60*/  STL.64 [R1+0x1f58], R170 ;  /* 0x001f58aa01007387 */ /* 0x008fe80000100a00 */
[----:B----4-:R-:W-:Y:S04]  /*5f70*/  STL.64 [R1+0x1f50], R168 ;  /* 0x001f50a801007387 */ /* 0x010fe80000100a00 */
        /* <DEDUP_REMOVED lines=24> */
[----:B0-----:R-:W-:-:S02]  /*6100*/  IMAD.MOV.U32 R126, RZ, RZ, R7 ;  /* 0x000000ffff7e7224 */ /* 0x001fc400078e0007 */
[----:B-1----:R-:W-:Y:S01]  /*6110*/  IMAD.MOV.U32 R124, RZ, RZ, R5 ;  /* 0x000000ffff7c7224 */ /* 0x002fe200078e0005 */
[----:B--2---:R-:W-:Y:S01]  /*6120*/  MOV R122, R3 ;  /* 0x00000003007a7202 */ /* 0x004fe20000000f00 */
[----:B------:R-:W-:Y:S02]  /*6130*/  IMAD.MOV.U32 R123, RZ, RZ, R4 ;  /* 0x000000ffff7b7224 */ /* 0x000fe400078e0004 */
[----:B---3--:R-:W-:Y:S02]  /*6140*/  IMAD.MOV.U32 R120, RZ, RZ, R0 ;  /* 0x000000ffff787224 */ /* 0x008fe400078e0000 */
        /* <DEDUP_REMOVED lines=8> */
[----:B------:R-:W2:Y:S01]  /*61d0*/  LDL.LU R5, [R1+0x25fc] ;  /* 0x0025fc0001057983 */ /* 0x000ea20000300800 */
[----:B------:R-:W-:-:S03]  /*61e0*/  IMAD.MOV.U32 R129, RZ, RZ, R10 ;  /* 0x000000ffff817224 */ /* 0x000fc600078e000a */
[----:B------:R-:W2:Y:S01]  /*61f0*/  LDL.LU R6, [R1+0x25f8] ;  /* 0x0025f80001067983 */ /* 0x000ea20000300800 */
[----:B------:R-:W-:-:S03]  /*6200*/  IMAD.MOV.U32 R130, RZ, RZ, R11 ;  /* 0x000000ffff827224 */ /* 0x000fc600078e000b */
[----:B------:R-:W2:Y:S01]  /*6210*/  LDL.LU R7, [R1+0x25f4] ;  /* 0x0025f40001077983 */ /* 0x000ea20000300800 */
[----:B------:R-:W-:-:S03]  /*6220*/  IMAD.MOV.U32 R131, RZ, RZ, R12 ;  /* 0x000000ffff837224 */ /* 0x000fc600078e000c */
[----:B------:R-:W3:Y:S01]  /*6230*/  LDL.LU R8, [R1+0x25f0] ;  /* 0x0025f00001087983 */ /* 0x000ee20000300800 */
        /* <DEDUP_REMOVED lines=9> */
[----:B------:R-:W2:Y:S01]  /*62d0*/  LDL.LU R13, [R1+0x25dc] ;  /* 0x0025dc00010d7983 */ /* 0x000ea20000300800 */
        /* <DEDUP_REMOVED lines=157> */
[----:B------:R-:W2:Y:S04]  /*6cb0*/  LDL.LU R92, [R1+0x24a0] ;  /* 0x0024a000015c7983 */ /* 0x000ea80000300800 */
        /* <DEDUP_REMOVED lines=52> */
[----:B0-----:R-:W2:Y:S04]  /*7000*/  LDL.LU R120, [R1+0x180] ;  /* 0x0001800001787983 */ /* 0x001ea80000300800 */
[----:B------:R-:W2:Y:S04]  /*7010*/  LDL.LU R121, [R1+0x184] ;  /* 0x0001840001797983 */ /* 0x000ea80000300800 */
        /* <DEDUP_REMOVED lines=50> */
[----:B------:R-:W2:Y:S01]  /*7340*/  LDL.LU R172, [R1+0x250] ;  /* 0x0002500001ac7983 */ /* 0x000ea20000300800 */
[----:B------:R-:W-:Y:S01]  /*7350*/  MOV R214, R98 ;  /* 0x0000006200d67202 */ /* 0x000fe20000000f00 */
[----:B------:R-:W-:Y:S01]  /*7360*/  IMAD.MOV.U32 R215, RZ, RZ, R97 ;  /* 0x000000ffffd77224 */ /* 0x000fe200078e0061 */
[----:B------:R-:W-:Y:S01]  /*7370*/  MOV R209, R103 ;  /* 0x0000006700d17202 */ /* 0x000fe20000000f00 */
[----:B------:R-:W-:Y:S01]  /*7380*/  IMAD.MOV.U32 R212, RZ, RZ, R100 ;  /* 0x000000ffffd47224 */ /* 0x000fe200078e0064 */
[----:B------:R-:W-:Y:S01]  /*7390*/  MOV R204, R108 ;  /* 0x0000006c00cc7202 */ /* 0x000fe20000000f00 */
[----:B------:R-:W-:Y:S01]  /*73a0*/  IMAD.MOV.U32 R213, RZ, RZ, R99 ;  /* 0x000000ffffd57224 */ /* 0x000fe200078e0063 */
[----:B------:R-:W-:Y:S01]  /*73b0*/  STL.64 [R1+0x2308], R214 ;  /* 0x002308d601007387 */ /* 0x000fe20000100a00 */
[----:B------:R-:W-:Y:S01]  /*73c0*/  IMAD.MOV.U32 R210, RZ, RZ, R102 ;  /* 0x000000ffffd27224 */ /* 0x000fe200078e0066 */
[----:B------:R-:W-:Y:S01]  /*73d0*/  MOV R199, R113 ;  /* 0x0000007100c77202 */ /* 0x000fe20000000f00 */
[----:B------:R-:W-:Y:S01]  /*73e0*/  IMAD.MOV.U32 R211, RZ, RZ, R101 ;  /* 0x000000ffffd37224 */ /* 0x000fe200078e0065 */
[----:B------:R4:W-:Y:S01]  /*73f0*/  STL.64 [R1+0x2300], R212 ;  /* 0x002300d401007387 */ /* 0x0009e20000100a00 */
        /* <DEDUP_REMOVED lines=21> */
[----:B------:R-:W-:Y:S01]  /*7550*/  UIADD3 UR12, UR6, 0xc00, URZ ;  /* 0x00000c00060c7890 */ /* 0x000fe2000fffe03f */
[----:B------:R-:W-:Y:S01]  /*7560*/  IMAD.MOV.U32 R195, RZ, RZ, R117 ;  /* 0x000000ffffc37224 */ /* 0x000fe200078e0075 */
[----:B------:R-:W-:Y:S01]  /*7570*/  STL.64 [R1+0x22d0], R200 ;  /* 0x0022d0c801007387 */ /* 0x000fe20000100a00 */
[----:B------:R-:W-:Y:S01]  /*7580*/  IMAD.MOV.U32 R192, RZ, RZ, R216 ;  /* 0x000000ffffc07224 */ /* 0x000fe200078e00d8 */
[----:B------:R-:W-:Y:S01]  /*7590*/  UMOV UR13, 0x40000040 ;  /* 0x40000040000d7882 */ /* 0x000fe20000000000 */
[----:B------:R-:W-:Y:S01]  /*75a0*/  IMAD.MOV.U32 R193, RZ, RZ, R119 ;  /* 0x000000ffffc17224 */ /* 0x000fe200078e0077 */
[----:B------:R0:W-:Y:S01]  /*75b0*/  STL.64 [R1+0x22c8], R198 ;  /* 0x0022c8c601007387 */ /* 0x0001e20000100a00 */
[----:B------:R-:W-:Y:S01]  /*75c0*/  IMAD.MOV.U32 R190, RZ, RZ, R218 ;  /* 0x000000ffffbe7224 */ /* 0x000fe200078e00da */
[----:B----4-:R-:W-:Y:S01]  /*75d0*/  MOV R213, R3 ;  /* 0x0000000300d57202 */ /* 0x010fe20000000f00 */
[----:B------:R-:W-:Y:S01]  /*75e0*/  IMAD.MOV.U32 R191, RZ, RZ, R217 ;  /* 0x000000ffffbf7224 */ /* 0x000fe200078e00d9 */
[----:B------:R-:W-:Y:S01]  /*75f0*/  STL.64 [R1+0x22c0], R196 ;  /* 0x0022c0c401007387 */ /* 0x000fe20000100a00 */
[----:B------:R-:W-:Y:S01]  /*7600*/  IMAD.MOV.U32 R188, RZ, RZ, R220 ;  /* 0x000000ffffbc7224 */ /* 0x000fe200078e00dc */
[----:B---3--:R-:W-:Y:S01]  /*7610*/  MOV R208, R8 ;  /* 0x0000000800d07202 */ /* 0x008fe20000000f00 */
[----:B------:R-:W-:Y:S01]  /*7620*/  IMAD.MOV.U32 R186, RZ, RZ, R222 ;  /* 0x000000ffffba7224 */ /* 0x000fe200078e00de */
[----:B------:R-:W-:Y:S01]  /*7630*/  STL.64 [R1+0x22b8], R194 ;  /* 0x0022b8c201007387 */ /* 0x000fe20000100a00 */
[----:B------:R-:W-:Y:S01]  /*7640*/  IMAD.MOV.U32 R187, RZ, RZ, R221 ;  /* 0x000000ffffbb7224 */ /* 0x000fe200078e00dd */
[----:B--2---:R-:W-:Y:S01]  /*7650*/  MOV R203, R13 ;  /* 0x0000000d00cb7202 */ /* 0x004fe20000000f00 */
[----:B------:R-:W-:Y:S01]  /*7660*/  IMAD.MOV.U32 R185, RZ, RZ, R223 ;  /* 0x000000ffffb97224 */ /* 0x000fe200078e00df */
[----:B------:R1:W-:Y:S01]  /*7670*/  STL.64 [R1+0x22b0], R192 ;  /* 0x0022b0c001007387 */ /* 0x0003e20000100a00 */
[----:B------:R-:W-:Y:S01]  /*7680*/  IMAD.MOV.U32 R182, RZ, RZ, R226 ;  /* 0x000000ffffb67224 */ /* 0x000fe200078e00e2 */
[----:B0-----:R-:W-:Y:S01]  /*7690*/  MOV R198, R18 ;  /* 0x0000001200c67202 */ /* 0x001fe20000000f00 */
[----:B------:R-:W-:Y:S01]  /*76a0*/  IMAD.MOV.U32 R183, RZ, RZ, R225 ;  /* 0x000000ffffb77224 */ /* 0x000fe200078e00e1 */
[----:B------:R0:W-:Y:S01]  /*76b0*/  STL.64 [R1+0x22a8], R190 ;  /* 0x0022a8be01007387 */ /* 0x0001e20000100a00 */
[----:B------:R-:W-:Y:S01]  /*76c0*/  IMAD.MOV.U32 R180, RZ, RZ, R228 ;  /* 0x000000ffffb47224 */ /* 0x000fe200078e00e4 */
[----:B------:R-:W-:Y:S01]  /*76d0*/  UIADD3 UR8, UR6, 0x2, URZ ;  /* 0x0000000206087890 */ /* 0x000fe2000fffe03f */
[----:B------:R-:W-:Y:S01]  /*76e0*/  IMAD.MOV.U32 R181, RZ, RZ, R227 ;  /* 0x000000ffffb57224 */ /* 0x000fe200078e00e3 */
[----:B------:R2:W-:Y:S01]  /*76f0*/  STL.64 [R1+0x22a0], R188 ;  /* 0x0022a0bc01007387 */ /* 0x0005e20000100a00 */
[----:B------:R-:W-:-:S02]  /*7700*/  IMAD.MOV.U32 R178, RZ, RZ, R230 ;  /* 0x000000ffffb27224 */ /* 0x000fc400078e00e6 */
[----:B------:R-:W-:Y:S01]  /*7710*/  IMAD.MOV.U32 R176, RZ, RZ, R232 ;  /* 0x000000ffffb07224 */ /* 0x000fe200078e00e8 */
[----:B------:R3:W-:Y:S01]  /*7720*/  STL.64 [R1+0x2298], R186 ;  /* 0x002298ba01007387 */ /* 0x0007e20000100a00 */
[----:B------:R-:W-:Y:S01]  /*7730*/  IMAD.MOV.U32 R177, RZ, RZ, R231 ;  /* 0x000000ffffb17224 */ /* 0x000fe200078e00e7 */
[----:B-1----:R-:W-:Y:S01]  /*7740*/  MOV R193, R23 ;  /* 0x0000001700c17202 */ /* 0x002fe20000000f00 */
[----:B------:R-:W-:Y:S01]  /*7750*/  IMAD.MOV.U32 R175, RZ, RZ, R233 ;  /* 0x000000ffffaf7224 */ /* 0x000fe200078e00e9 */
[----:B------:R1:W-:Y:S01]  /*7760*/  STL.64 [R1+0x2290], R184 ;  /* 0x002290b801007387 */ /* 0x0003e20000100a00 */
[----:B------:R-:W-:Y:S02]  /*7770*/  IMAD.MOV.U32 R173, RZ, RZ, R235 ;  /* 0x000000ffffad7224 */ /* 0x000fe400078e00eb */
[----:B0-----:R-:W-:Y:S01]  /*7780*/  IMAD.MOV.U32 R190, RZ, RZ, R26 ;  /* 0x000000ffffbe7224 */ /* 0x001fe200078e001a */
[----:B------:R0:W-:Y:S01]  /*7790*/  STL.64 [R1+0x2288], R182 ;  /* 0x002288b601007387 */ /* 0x0001e20000100a00 */
[----:B--2---:R-:W-:Y:S01]  /*77a0*/  MOV R188, R28 ;  /* 0x0000001c00bc7202 */ /* 0x004fe20000000f00 */
[----:B------:R-:W-:-:S02]  /*77b0*/  IMAD.MOV.U32 R189, RZ, RZ, R27 ;  /* 0x000000ffffbd7224 */ /* 0x000fc400078e001b */
[----:B------:R2:W-:Y:S01]  /*77c0*/  STL.64 [R1+0x2280], R180 ;  /* 0x002280b401007387 */ /* 0x0005e20000100a00 */
[----:B---3--:R-:W-:Y:S02]  /*77d0*/  IMAD.MOV.U32 R186, RZ, RZ, R30 ;  /* 0x000000ffffba7224 */ /* 0x008fe400078e001e */
[----:B------:R-:W-:Y:S01]  /*77e0*/  IMAD.MOV.U32 R187, RZ, RZ, R29 ;  /* 0x000000ffffbb7224 */ /* 0x000fe200078e001d */
[----:B------:R3:W-:Y:S01]  /*77f0*/  STL.64 [R1+0x2278], R178 ;  /* 0x002278b201007387 */ /* 0x0007e20000100a00 */
[----:B-1----:R-:W-:Y:S02]  /*7800*/  IMAD.MOV.U32 R184, RZ, RZ, R32 ;  /* 0x000000ffffb87224 */ /* 0x002fe400078e0020 */
[----:B------:R-:W-:Y:S01]  /*7810*/  IMAD.MOV.U32 R185, RZ, RZ, R31 ;  /* 0x000000ffffb97224 */ /* 0x000fe200078e001f */
[----:B------:R1:W-:Y:S01]  /*7820*/  STL.64 [R1+0x2270], R176 ;  /* 0x002270b001007387 */ /* 0x0003e20000100a00 */
[----:B0-----:R-:W-:Y:S01]  /*7830*/  IMAD.MOV.U32 R182, RZ, RZ, R34 ;  /* 0x000000ffffb67224 */ /* 0x001fe200078e0022 */
[----:B------:R-:W-:Y:S01]  /*7840*/  MOV R183, R33 ;  /* 0x0000002100b77202 */ /* 0x000fe20000000f00 */
[----:B------:R-:W-:Y:S01]  /*7850*/  IMAD.MOV.U32 R191, RZ, RZ, R25 ;  /* 0x000000ffffbf7224 */ /* 0x000fe200078e0019 */
[----:B------:R0:W-:Y:S01]  /*7860*/  STL.64 [R1+0x2268], R174 ;  /* 0x002268ae01007387 */ /* 0x0001e20000100a00 */
[----:B--2---:R-:W-:-:S02]  /*7870*/  IMAD.MOV.U32 R180, RZ, RZ, R36 ;  /* 0x000000ffffb47224 */ /* 0x004fc400078e0024 */
[----:B------:R-:W-:Y:S01]  /*7880*/  IMAD.MOV.U32 R181, RZ, RZ, R35 ;  /* 0x000000ffffb57224 */ /* 0x000fe200078e0023 */
[----:B---3--:R-:W-:Y:S01]  /*7890*/  MOV R178, R38 ;  /* 0x0000002600b27202 */ /* 0x008fe20000000f00 */
[----:B------:R-:W-:Y:S02]  /*78a0*/  IMAD.MOV.U32 R179, RZ, RZ, R37 ;  /* 0x000000ffffb37224 */ /* 0x000fe400078e0025 */
[----:B------:R-:W-:Y:S02]  /*78b0*/  IMAD.MOV.U32 R192, RZ, RZ, R24 ;  /* 0x000000ffffc07224 */ /* 0x000fe400078e0018 */
[----:B-1----:R-:W-:Y:S02]  /*78c0*/  IMAD.MOV.U32 R176, RZ, RZ, R40 ;  /* 0x000000ffffb07224 */ /* 0x002fe400078e0028 */
[----:B------:R-:W-:Y:S02]  /*78d0*/  IMAD.MOV.U32 R177, RZ, RZ, R39 ;  /* 0x000000ffffb17224 */ /* 0x000fe400078e0027 */
[----:B0-----:R-:W-:-:S02]  /*78e0*/  IMAD.MOV.U32 R174, RZ, RZ, R42 ;  /* 0x000000ffffae7224 */ /* 0x001fc400078e002a */
        /* <DEDUP_REMOVED lines=18> */
[----:B------:R-:W-:Y:S01]  /*7a10*/  IMAD.MOV.U32 R195, RZ, RZ, R21 ;  /* 0x000000ffffc37224 */ /* 0x000fe200078e0015 */
[----:B------:R0:W-:Y:S04]  /*7a20*/  STL.64 [R1+0x2260], R172 ;  /* 0x002260ac01007387 */ /* 0x0001e80000100a00 */
[----:B------:R1:W-:Y:S04]  /*7a30*/  STL.64 [R1+0x2258], R170 ;  /* 0x002258aa01007387 */ /* 0x0003e80000100a00 */
[----:B------:R2:W-:Y:S04]  /*7a40*/  STL.64 [R1+0x2250], R168 ;  /* 0x002250a801007387 */ /* 0x0005e80000100a00 */
[----:B------:R3:W-:Y:S01]  /*7a50*/  STL.64 [R1+0x2248], R166 ;  /* 0x002248a601007387 */ /* 0x0007e20000100a00 */
[----:B0-----:R-:W-:Y:S01]  /*7a60*/  IMAD.MOV.U32 R172, RZ, RZ, R44 ;  /* 0x000000ffffac7224 */ /* 0x001fe200078e002c */
[----:B------:R-:W-:-:S02]  /*7a70*/  MOV R173, R43 ;  /* 0x0000002b00ad7202 */ /* 0x000fc40000000f00 */
[----:B------:R0:W-:Y:S01]  /*7a80*/  STL.64 [R1+0x2240], R164 ;  /* 0x002240a401007387 */ /* 0x0001e20000100a00 */
[----:B-1----:R-:W-:Y:S02]  /*7a90*/  IMAD.MOV.U32 R170, RZ, RZ, R46 ;  /* 0x000000ffffaa7224 */ /* 0x002fe400078e002e */
[----:B------:R-:W-:Y:S01]  /*7aa0*/  IMAD.MOV.U32 R171, RZ, RZ, R45 ;  /* 0x000000ffffab7224 */ /* 0x000fe200078e002d */
[----:B------:R1:W-:Y:S01]  /*7ab0*/  STL.64 [R1+0x2238], R162 ;  /* 0x002238a201007387 */ /* 0x0003e20000100a00 */
[----:B--2---:R-:W-:Y:S01]  /*7ac0*/  MOV R168, R48 ;  /* 0x0000003000a87202 */ /* 0x004fe20000000f00 */
[----:B------:R-:W-:Y:S02]  /*7ad0*/  IMAD.MOV.U32 R169, RZ, RZ, R47 ;  /* 0x000000ffffa97224 */ /* 0x000fe400078e002f */
[----:B------:R2:W-:Y:S01]  /*7ae0*/  STL.64 [R1+0x2230], R160 ;  /* 0x002230a001007387 */ /* 0x0005e20000100a00 */
[----:B---3--:R-:W-:Y:S02]  /*7af0*/  IMAD.MOV.U32 R166, RZ, RZ, R50 ;  /* 0x000000ffffa67224 */ /* 0x008fe400078e0032 */
[----:B------:R-:W-:Y:S01]  /*7b00*/  IMAD.MOV.U32 R167, RZ, RZ, R49 ;  /* 0x000000ffffa77224 */ /* 0x000fe200078e0031 */
[----:B------:R3:W-:Y:S01]  /*7b10*/  STL.64 [R1+0x2228], R158 ;  /* 0x0022289e01007387 */ /* 0x0007e20000100a00 */
[----:B0-----:R-:W-:-:S02]  /*7b20*/  IMAD.MOV.U32 R164, RZ, RZ, R52 ;  /* 0x000000ffffa47224 */ /* 0x001fc400078e0034 */
[----:B------:R-:W-:Y:S01]  /*7b30*/  IMAD.MOV.U32 R165, RZ, RZ, R51 ;  /* 0x000000ffffa57224 */ /* 0x000fe200078e0033 */
[----:B------:R0:W-:Y:S01]  /*7b40*/  STL.64 [R1+0x2220], R156 ;  /* 0x0022209c01007387 */ /* 0x0001e20000100a00 */
[----:B-1----:R-:W-:Y:S01]  /*7b50*/  IMAD.MOV.U32 R162, RZ, RZ, R54 ;  /* 0x000000ffffa27224 */ /* 0x002fe200078e0036 */
[----:B------:R-:W-:Y:S02]  /*7b60*/  MOV R163, R53 ;  /* 0x0000003500a37202 */ /* 0x000fe40000000f00 */
[----:B------:R1:W-:Y:S01]  /*7b70*/  STL.64 [R1+0x2218], R154 ;  /* 0x0022189a01007387 */ /* 0x0003e20000100a00 */
[----:B--2---:R-:W-:Y:S02]  /*7b80*/  IMAD.MOV.U32 R160, RZ, RZ, R56 ;  /* 0x000000ffffa07224 */ /* 0x004fe400078e0038 */
[----:B------:R-:W-:Y:S01]  /*7b90*/  IMAD.MOV.U32 R161, RZ, RZ, R55 ;  /* 0x000000ffffa17224 */ /* 0x000fe200078e0037 */
[----:B------:R2:W-:Y:S01]  /*7ba0*/  STL.64 [R1+0x2210], R152 ;  /* 0x0022109801007387 */ /* 0x0005e20000100a00 */
[----:B---3--:R-:W-:Y:S01]  /*7bb0*/  MOV R158, R58 ;  /* 0x0000003a009e7202 */ /* 0x008fe20000000f00 */
[----:B------:R-:W-:-:S02]  /*7bc0*/  IMAD.MOV.U32 R159, RZ, RZ, R57 ;  /* 0x000000ffff9f7224 */ /* 0x000fc400078e0039 */
[----:B------:R3:W-:Y:S01]  /*7bd0*/  STL.64 [R1+0x2208], R150 ;  /* 0x0022089601007387 */ /* 0x0007e20000100a00 */
[----:B0-----:R-:W-:Y:S02]  /*7be0*/  IMAD.MOV.U32 R156, RZ, RZ, R60 ;  /* 0x000000ffff9c7224 */ /* 0x001fe400078e003c */
[----:B------:R-:W-:Y:S01]  /*7bf0*/  IMAD.MOV.U32 R157, RZ, RZ, R59 ;  /* 0x000000ffff9d7224 */ /* 0x000fe200078e003b */
[----:B------:R0:W-:Y:S01]  /*7c00*/  STL.64 [R1+0x2200], R148 ;  /* 0x0022009401007387 */ /* 0x0001e20000100a00 */
[----:B-1----:R-:W-:Y:S02]  /*7c10*/  IMAD.MOV.U32 R154, RZ, RZ, R62 ;  /* 0x000000ffff9a7224 */ /* 0x002fe400078e003e */
[----:B------:R-:W-:Y:S01]  /*7c20*/  IMAD.MOV.U32 R155, RZ, RZ, R61 ;  /* 0x000000ffff9b7224 */ /* 0x000fe200078e003d */
[----:B------:R1:W-:Y:S01]  /*7c30*/  STL.64 [R1+0x21f8], R146 ;  /* 0x0021f89201007387 */ /* 0x0003e20000100a00 */
[----:B--2---:R-:W-:Y:S01]  /*7c40*/  IMAD.MOV.U32 R152, RZ, RZ, R64 ;  /* 0x000000ffff987224 */ /* 0x004fe200078e0040 */
[----:B------:R-:W-:-:S02]  /*7c50*/  MOV R153, R63 ;  /* 0x0000003f00997202 */ /* 0x000fc40000000f00 */
[----:B------:R2:W-:Y:S01]  /*7c60*/  STL.64 [R1+0x21f0], R144 ;  /* 0x0021f09001007387 */ /* 0x0005e20000100a00 */
[----:B---3--:R-:W-:Y:S02]  /*7c70*/  IMAD.MOV.U32 R150, RZ, RZ, R66 ;  /* 0x000000ffff967224 */ /* 0x008fe400078e0042 */
[----:B------:R-:W-:Y:S01]  /*7c80*/  IMAD.MOV.U32 R151, RZ, RZ, R65 ;  /* 0x000000ffff977224 */ /* 0x000fe200078e0041 */
[----:B------:R3:W-:Y:S01]  /*7c90*/  STL.64 [R1+0x21e8], R142 ;  /* 0x0021e88e01007387 */ /* 0x0007e20000100a00 */
[----:B0-----:R-:W-:Y:S01]  /*7ca0*/  MOV R148, R68 ;  /* 0x0000004400947202 */ /* 0x001fe20000000f00 */
[----:B------:R-:W-:Y:S02]  /*7cb0*/  IMAD.MOV.U32 R149, RZ, RZ, R67 ;  /* 0x000000ffff957224 */ /* 0x000fe400078e0043 */
[----:B------:R0:W-:Y:S01]  /*7cc0*/  STL.64 [R1+0x21e0], R140 ;  /* 0x0021e08c01007387 */ /* 0x0001e20000100a00 */
[----:B-1----:R-:W-:Y:S02]  /*7cd0*/  IMAD.MOV.U32 R146, RZ, RZ, R70 ;  /* 0x000000ffff927224 */ /* 0x002fe400078e0046 */
[----:B------:R-:W-:Y:S01]  /*7ce0*/  IMAD.MOV.U32 R147, RZ, RZ, R69 ;  /* 0x000000ffff937224 */ /* 0x000fe200078e0045 */
[----:B------:R1:W-:Y:S01]  /*7cf0*/  STL.64 [R1+0x21d8], R138 ;  /* 0x0021d88a01007387 */ /* 0x0003e20000100a00 */
[----:B--2---:R-:W-:-:S02]  /*7d00*/  IMAD.MOV.U32 R144, RZ, RZ, R72 ;  /* 0x000000ffff907224 */ /* 0x004fc400078e0048 */
[----:B------:R-:W-:Y:S01]  /*7d10*/  IMAD.MOV.U32 R145, RZ, RZ, R71 ;  /* 0x000000ffff917224 */ /* 0x000fe200078e0047 */
[----:B------:R2:W-:Y:S01]  /*7d20*/  STL.64 [R1+0x21d0], R136 ;  /* 0x0021d08801007387 */ /* 0x0005e20000100a00 */
[----:B---3--:R-:W-:Y:S01]  /*7d30*/  IMAD.MOV.U32 R142, RZ, RZ, R74 ;  /* 0x000000ffff8e7224 */ /* 0x008fe200078e004a */
[----:B------:R-:W-:Y:S02]  /*7d40*/  MOV R143, R73 ;  /* 0x00000049008f7202 */ /* 0x000fe40000000f00 */
[----:B------:R3:W-:Y:S01]  /*7d50*/  STL.64 [R1+0x21c8], R134 ;  /* 0x0021c88601007387 */ /* 0x0007e20000100a00 */
[----:B0-----:R-:W-:Y:S02]  /*7d60*/  IMAD.MOV.U32 R140, RZ, RZ, R76 ;  /* 0x000000ffff8c7224 */ /* 0x001fe400078e004c */
[----:B------:R-:W-:Y:S01]  /*7d70*/  IMAD.MOV.U32 R141, RZ, RZ, R75 ;  /* 0x000000ffff8d7224 */ /* 0x000fe200078e004b */
[----:B------:R0:W-:Y:S01]  /*7d80*/  STL.64 [R1+0x21c0], R132 ;  /* 0x0021c08401007387 */ /* 0x0001e20000100a00 */
[----:B-1----:R-:W-:Y:S01]  /*7d90*/  MOV R138, R78 ;  /* 0x0000004e008a7202 */ /* 0x002fe20000000f00 */
[----:B------:R-:W-:-:S02]  /*7da0*/  IMAD.MOV.U32 R139, RZ, RZ, R77 ;  /* 0x000000ffff8b7224 */ /* 0x000fc400078e004d */
[----:B------:R1:W-:Y:S01]  /*7db0*/  STL.64 [R1+0x21b8], R130 ;  /* 0x0021b88201007387 */ /* 0x0003e20000100a00 */
[----:B--2---:R-:W-:Y:S02]  /*7dc0*/  IMAD.MOV.U32 R136, RZ, RZ, R80 ;  /* 0x000000ffff887224 */ /* 0x004fe400078e0050 */
[----:B------:R-:W-:Y:S01]  /*7dd0*/  IMAD.MOV.U32 R137, RZ, RZ, R79 ;  /* 0x000000ffff897224 */ /* 0x000fe200078e004f */
[----:B------:R2:W-:Y:S01]  /*7de0*/  STL.64 [R1+0x21b0], R128 ;  /* 0x0021b08001007387 */ /* 0x0005e20000100a00 */
[----:B---3--:R-:W-:Y:S02]  /*7df0*/  IMAD.MOV.U32 R134, RZ, RZ, R82 ;  /* 0x000000ffff867224 */ /* 0x008fe400078e0052 */
[----:B------:R-:W-:Y:S01]  /*7e00*/  IMAD.MOV.U32 R135, RZ, RZ, R81 ;  /* 0x000000ffff877224 */ /* 0x000fe200078e0051 */
        /* <DEDUP_REMOVED lines=12> */
[----:B------:R-:W-:Y:S01]  /*7ed0*/  STL.64 [R1+0x2488], R214 ;  /* 0x002488d601007387 */ /* 0x000fe20000100a00 */
[----:B0-----:R-:W-:-:S02]  /*7ee0*/  IMAD.MOV.U32 R124, RZ, RZ, R92 ;  /* 0x000000ffff7c7224 */ /* 0x001fc400078e005c */
[----:B------:R-:W-:Y:S01]  /*7ef0*/  IMAD.MOV.U32 R125, RZ, RZ, R91 ;  /* 0x000000ffff7d7224 */ /* 0x000fe200078e005b */
[----:B-1----:R-:W-:Y:S01]  /*7f00*/  MOV R123, R93 ;  /* 0x0000005d007b7202 */ /* 0x002fe20000000f00 */
[----:B------:R-:W-:Y:S01]  /*7f10*/  IMAD.MOV.U32 R122, RZ, RZ, R94 ;  /* 0x000000ffff7a7224 */ /* 0x000fe200078e005e */
[----:B------:R-:W-:Y:S01]  /*7f20*/  STL.64 [R1+0x2480], R212 ;  /* 0x002480d401007387 */ /* 0x000fe20000100a00 */
[----:B--2---:R-:W-:Y:S02]  /*7f30*/  IMAD.MOV.U32 R120, RZ, RZ, R96 ;  /* 0x000000ffff787224 */ /* 0x004fe400078e0060 */
[----:B------:R-:W-:Y:S01]  /*7f40*/  IMAD.MOV.U32 R121, RZ, RZ, R95 ;  /* 0x000000ffff797224 */ /* 0x000fe200078e005f */
[----:B------:R-:W-:Y:S01]  /*7f50*/  STL.64 [R1+0x2478], R210 ;  /* 0x002478d201007387 */ /* 0x000fe20000100a00 */
[----:B------:R-:W-:-:S03]  /*7f60*/  WARPGROUP.ARRIVE ;  /* 0x00000000000079c5 */ /* 0x000fc60000000000 */
[----:B------:R-:W-:Y:S03]  /*7f70*/  STL.64 [R1+0x2470], R208 ;  /* 0x002470d001007387 */ /* 0x000fe60000100a00 */
[----:B------:R-:W-:Y:S01]  /*7f80*/  HGMMA.64x192x16.F32.BF16 R24, gdesc[UR12], RZ, !UPT, gsb0 ;  /* 0x02e000000c1879f0 */ /* 0x000fe2000c0018ff */
[----:B------:R-:W-:Y:S01]  /*7f90*/  STL.64 [R1+0x2468], R206 ;  /* 0x002468ce01007387 */ /* 0x000fe20000100a00 */
[----:B------:R-:W-:Y:S01]  /*7fa0*/  UMOV UR14, UR10 ;  /* 0x0000000a000e7c82 */ /* 0x000fe20008000000 */
[----:B------:R-:W-:Y:S02]  /*7fb0*/  UMOV UR15, UR11 ;  /* 0x0000000b000f7c82 */ /* 0x000fe40008000000 */
        /* <DEDUP_REMOVED lines=42> */
[----:B------:R0:W-:Y:S01]  /*8260*/  STL.64 [R1+0x2310], R120 ;  /* 0x0023107801007387 */ /* 0x0001e20000100a00 */
[----:B------:R-:W-:-:S02]  /*8270*/  WARPGROUP.DEPBAR.LE gsb0, 0x0 ;  /* 0x00008000000079c5 */ /* 0x000fc40000010000 */
[----:B0-----:R-:W-:-:S06]  /*8280*/  WARPGROUP.ARRIVE ;  /* 0x00000000000079c5 */ /* 0x001fcc0000000000 */
[----:B------:R-:W-:Y:S03]  /*8290*/  HGMMA.64x192x16.F32.BF16 R120, gdesc[UR12], RZ, !UPT, gsb0 ;  /* 0x02e000000c7879f0 */ /* 0x000fe6000c0018ff */
[----:B------:R-:W-:Y:S02]  /*82a0*/  WARPGROUP.DEPBAR.LE gsb0, 0x0 ;  /* 0x00008000000079c5 */ /* 0x000fe40000010000 */
        /* <DEDUP_REMOVED lines=37> */
[----:B------:R-:W-:-:S02]  /*8500*/  IMAD.MOV.U32 R23, RZ, RZ, R193 ;  /* 0x000000ffff177224 */ /* 0x000fc400078e00c1 */
[----:B------:R-:W-:Y:S01]  /*8510*/  IMAD.MOV.U32 R217, RZ, RZ, R191 ;  /* 0x000000ffffd97224 */ /* 0x000fe200078e00bf */
[----:B------:R-:W-:Y:S01]  /*8520*/  STL.64 [R1+0x350], R140 ;  /* 0x0003508c01007387 */ /* 0x000fe20000100a00 */
[----:B------:R-:W-:Y:S02]  /*8530*/  IMAD.MOV.U32 R220, RZ, RZ, R188 ;  /* 0x000000ffffdc7224 */ /* 0x000fe400078e00bc */
[----:B------:R-:W-:Y:S01]  /*8540*/  IMAD.MOV.U32 R219, RZ, RZ, R189 ;  /* 0x000000ffffdb7224 */ /* 0x000fe200078e00bd */
[----:B------:R-:W-:Y:S01]  /*8550*/  STL.64 [R1+0x358], R142 ;  /* 0x0003588e01007387 */ /* 0x000fe20000100a00 */
[----:B------:R-:W-:Y:S02]  /*8560*/  IMAD.MOV.U32 R222, RZ, RZ, R186 ;  /* 0x000000ffffde7224 */ /* 0x000fe400078e00ba */
        /* <DEDUP_REMOVED lines=26> */
[----:B------:R-:W2:Y:S04]  /*8710*/  LDL.LU.64 R214, [R1+0x2488] ;  /* 0x0024880001d67983 */ /* 0x000ea80000300a00 */
        /* <DEDUP_REMOVED lines=20> */
[----:B0-----:R-:W2:Y:S04]  /*8860*/  LDL.LU.64 R172, [R1+0x23e0] ;  /* 0x0023e00001ac7983 */ /* 0x001ea80000300a00 */
        /* <DEDUP_REMOVED lines=25> */
[----:B------:R-:W2:Y:S01]  /*8a00*/  LDL.LU.64 R120, [R1+0x2310] ;  /* 0x0023100001787983 */ /* 0x000ea20000300a00 */
[----:B------:R-:W-:Y:S01]  /*8a10*/  UIADD3 UR10, UR7, 0x2, URZ ;  /* 0x00000002070a7890 */ /* 0x000fe2000fffe03f */
[----:B------:R-:W-:Y:S01]  /*8a20*/  UMOV UR9, 0x40000040 ;  /* 0x4000004000097882 */ /* 0x000fe20000000000 */
[----:B------:R-:W-:Y:S01]  /*8a30*/  UMOV UR11, 0x40000040 ;  /* 0x40000040000b7882 */ /* 0x000fe20000000000 */
[----:B--2---:R-:W-:-:S06]  /*8a40*/  WARPGROUP.ARRIVE ;  /* 0x00000000000079c5 */ /* 0x004fcc0000000000 */
[----:B------:R-:W-:Y:S03]  /*8a50*/  HGMMA.64x192x16.F32.BF16 R120, gdesc[UR8], R120, gsb0 ;  /* 0x02e00000087879f0 */ /* 0x000fe60008001878 */
        /* <DEDUP_REMOVED lines=98> */
[----:B------:R-:W-:Y:S01]  /*9080*/  UMOV UR12, UR8 ;  /* 0x00000008000c7c82 */ /* 0x000fe20008000000 */
[----:B------:R-:W-:Y:S01]  /*9090*/  UMOV UR13, UR9 ;  /* 0x00000009000d7c82 */ /* 0x000fe20008000000 */
        /* <DEDUP_REMOVED lines=102> */
[----:B--2---:R-:W-:-:S07]  /*9700*/  WARPGROUP.ARRIVE ;  /* 0x00000000000079c5 */ /* 0x004fce0000000000 */
[----:B------:R-:W-:Y:S03]  /*9710*/  HGMMA.64x192x16.F32.BF16 R120, gdesc[UR12], R120, gsb0 ;  /* 0x02e000000c7879f0 */ /* 0x000fe60008001878 */
[----:B------:R-:W-:Y:S02]  /*9720*/  WARPGROUP.DEPBAR.LE gsb0, 0x0 ;  /* 0x00008000000079c5 */ /* 0x000fe40000010000 */
[----:B------:R-:W-:Y:S04]  /*9730*/  STL.64 [R1], R120 ;  /* 0x0000007801007387 */ /* 0x000fe80000100a00 */
        /* <DEDUP_REMOVED lines=95> */
[----:B------:R-:W-:Y:S01]  /*9d30*/  UMOV UR8, UR12 ;  /* 0x0000000c00087c82 */ /* 0x000fe20008000000 */
[----:B------:R-:W-:Y:S01]  /*9d40*/  UMOV UR9, UR13 ;  /* 0x0000000d00097c82 */ /* 0x000fe20008000000 */
        /* <DEDUP_REMOVED lines=203> */
[----:B------:R-:W-:Y:S01]  /*aa00*/  HGMMA.64x192x16.F32.BF16 R120, gdesc[UR12], R120, gsb0 ;  /* 0x02e000000c7879f0 */ /* 0x000fe20008001878 */
[----:B------:R-:W-:Y:S01]  /*aa10*/  UIADD3 UR12, UR6, 0xc02, URZ ;  /* 0x00000c02060c7890 */ /* 0x000fe2000fffe03f */
[----:B------:R-:W-:Y:S01]  /*aa20*/  UMOV UR13, 0x40000040 ;  /* 0x40000040000d7882 */ /* 0x000fe20000000000 */
[----:B------:R-:W-:Y:S02]  /*aa30*/  WARPGROUP.DEPBAR.LE gsb0, 0x0 ;  /* 0x00008000000079c5 */ /* 0x000fe40000010000 */
[----:B------:R-:W-:Y:S01]  /*aa40*/  WARPGROUP.ARRIVE ;  /* 0x00000000000079c5 */ /* 0x000fe20000000000 */
[----:B------:R-:W-:Y:S04]  /*aa50*/  STL.64 [R1+0x1a08], R214 ;  /* 0x001a08d601007387 */ /* 0x000fe80000100a00 */
[----:B------:R-:W-:Y:S10]  /*aa60*/  STL.64 [R1+0x1a00], R212 ;  /* 0x001a00d401007387 */ /* 0x000ff40000100a00 */
[----:B------:R-:W-:Y:S01]  /*aa70*/  HGMMA.64x192x16.F32.BF16 R24, gdesc[UR12], R24, gsb0 ;  /* 0x02e000000c1879f0 */ /* 0x000fe20008001818 */
        /* <DEDUP_REMOVED lines=91> */
[----:B------:R-:W-:-:S03]  /*b030*/  WARPGROUP.DEPBAR.LE gsb0, 0x0 ;  /* 0x00008000000079c5 */ /* 0x000fc60000010000 */
[----:B------:R-:W2:Y:S04]  /*b040*/  LDL.LU.64 R210, [R1+0x8e8] ;  /* 0x0008e80001d27983 */ /* 0x000ea80000300a00 */
[----:B------:R-:W2:Y:S04]  /*b050*/  LDL.LU.64 R212, [R1+0x8f0] ;  /* 0x0008f00001d47983 */ /* 0x000ea80000300a00 */
[----:B------:R-:W2:Y:S04]  /*b060*/  LDL.LU.64 R214, [R1+0x8f8] ;  /* 0x0008f80001d67983 */ /* 0x000ea80000300a00 */
[----:B------:R0:W-:Y:S04]  /*b070*/  STL [R1+0x14dc], R24 ;  /* 0x0014dc1801007387 */ /* 0x0001e80000100800 */
        /* <DEDUP_REMOVED lines=93> */
[----:B------:R2:W-:Y:S04]  /*b650*/  STL [R1+0x1364], R118 ;  /* 0x0013647601007387 */ /* 0x0005e80000100800 */
[----:B------:R2:W-:Y:S04]  /*b660*/  STL [R1+0x1360], R119 ;  /* 0x0013607701007387 */ /* 0x0005e80000100800 */
[----:B0-----:R-:W2:Y:S04]  /*b670*/  LDL.LU R24, [R1+0x300] ;  /* 0x0003000001187983 */ /* 0x001ea80000300800 */
[----:B-1----:R-:W2:Y:S04]  /*b680*/  LDL.LU R25, [R1+0x304] ;  /* 0x0003040001197983 */ /* 0x002ea80000300800 */
[----:B---3--:R-:W3:Y:S04]  /*b690*/  LDL.LU R26, [R1+0x308] ;  /* 0x00030800011a7983 */ /* 0x008ee80000300800 */
[----:B----4-:R-:W3:Y:S04]  /*b6a0*/  LDL.LU R27, [R1+0x30c] ;  /* 0x00030c00011b7983 */ /* 0x010ee80000300800 */
[----:B------:R-:W3:Y:S04]  /*b6b0*/  LDL.LU R28, [R1+0x310] ;  /* 0x00031000011c7983 */ /* 0x000ee80000300800 */
        /* <DEDUP_REMOVED lines=33> */
[----:B--2---:R-:W3:Y:S04]  /*b8d0*/  LDL.LU R62, [R1+0x398] ;  /* 0x00039800013e7983 */ /* 0x004ee80000300800 */
        /* <DEDUP_REMOVED lines=13> */
[----:B------:R-:W3:Y:S01]  /*b9b0*/  LDL.LU R76, [R1+0x3d0] ;  /* 0x0003d000014c7983 */ /* 0x000ee20000300800 */
        /* <DEDUP_REMOVED lines=17> */
[----:B------:R-:W-:Y:S01]  /*bad0*/  UMOV UR8, UR12 ;  /* 0x0000000c00087c82 */ /* 0x000fe20008000000 */
[----:B------:R-:W-:Y:S01]  /*bae0*/  IMAD.MOV.U32 R88, RZ, RZ, R224 ;  /* 0x000000ffff587224 */ /* 0x000fe200078e00e0 */
[----:B------:R-:W-:Y:S01]  /*baf0*/  UMOV UR9, UR13 ;  /* 0x0000000d00097c82 */ /* 0x000fe20008000000 */
        /* <DEDUP_REMOVED lines=24> */
[----:B------:R-:W-:-:S06]  /*bc80*/  IMAD.MOV.U32 R119, RZ, RZ, R0 ;  /* 0x000000ffff777224 */ /* 0x000fcc00078e0000 */
[----:B---3--:R-:W-:-:S06]  /*bc90*/  WARPGROUP.ARRIVE ;  /* 0x00000000000079c5 */ /* 0x008fcc0000000000 */
[----:B------:R-:W-:Y:S01]  /*bca0*/  HGMMA.64x192x16.F32.BF16 R24, gdesc[UR8], R24, gsb0 ;  /* 0x02e00000081879f0 */ /* 0x000fe20008001818 */
[----:B------:R-:W-:Y:S02]  /*bcb0*/  UIADD3 UR8, UR6, 0x4, URZ ;  /* 0x0000000406087890 */ /* 0x000fe4000fffe03f */
[----:B------:R-:W-:Y:S01]  /*bcc0*/  UIADD3 UR10, UR7, 0x4, URZ ;  /* 0x00000004070a7890 */ /* 0x000fe2000fffe03f */
[----:B------:R-:W-:Y:S01]  /*bcd0*/  UMOV UR9, 0x40000040 ;  /* 0x4000004000097882 */ /* 0x000fe20000000000 */
[----:B------:R-:W-:Y:S01]  /*bce0*/  UMOV UR11, 0x40000040 ;  /* 0x40000040000b7882 */ /* 0x000fe20000000000 */
[----:B------:R-:W-:Y:S02]  /*bcf0*/  WARPGROUP.DEPBAR.LE gsb0, 0x0 ;  /* 0x00008000000079c5 */ /* 0x000fe40000010000 */
[----:B------:R-:W-:Y:S01]  /*bd00*/  WARPGROUP.ARRIVE ;  /* 0x00000000000079c5 */ /* 0x000fe20000000000 */
[----:B------:R-:W-:Y:S04]  /*bd10*/  STL.64 [R1+0x300], R24 ;  /* 0x0003001801007387 */ /* 0x000fe80000100a00 */
[----:B------:R-:W-:Y:S07]  /*bd20*/  STL.64 [R1+0x308], R26 ;  /* 0x0003081a01007387 */ /* 0x000fee0000100a00 */
        /* <DEDUP_REMOVED lines=23> */
[----:B------:R3:W-:Y:S04]  /*bea0*/  STL.64 [R1+0x3c0], R72 ;  /* 0x0003c04801007387 */ /* 0x0007e80000100a00 */
[----:B------:R-:W-:Y:S04]  /*beb0*/  STL.64 [R1+0x3c8], R74 ;  /* 0x0003c84a01007387 */ /* 0x000fe80000100a00 */
[----:B------:R-:W-:Y:S04]  /*bec0*/  STL.64 [R1+0x3d0], R76 ;  /* 0x0003d04c01007387 */ /* 0x000fe80000100a00 */
[----:B------:R4:W-:Y:S04]  /*bed0*/  STL.64 [R1+0x3d8], R78 ;  /* 0x0003d84e01007387 */ /* 0x0009e80000100a00 */
[----:B------:R-:W-:Y:S04]  /*bee0*/  STL.64 [R1+0x3e0], R80 ;  /* 0x0003e05001007387 */ /* 0x000fe80000100a00 */
        /* <DEDUP_REMOVED lines=18> */
[----:B------:R4:W-:Y:S01]  /*c010*/  STL.64 [R1+0x478], R118 ;  /* 0x0004787601007387 */ /* 0x0009e20000100a00 */
[----:B------:R-:W-:-:S02]  /*c020*/  WARPGROUP.DEPBAR.LE gsb0, 0x0 ;  /* 0x00008000000079c5 */ /* 0x000fc40000010000 */
[----:B0-----:R-:W-:Y:S01]  /*c030*/  IMAD.MOV.U32 R67, RZ, RZ, R120 ;  /* 0x000000ffff437224 */ /* 0x001fe200078e0078 */
[----:B-1----:R-:W-:Y:S01]  /*c040*/  MOV R68, R121 ;  /* 0x0000007900447202 */ /* 0x002fe20000000f00 */
[----:B------:R-:W-:Y:S01]  /*c050*/  IMAD.MOV.U32 R69, RZ, RZ, R122 ;  /* 0x000000ffff457224 */ /* 0x000fe200078e007a */
[----:B------:R-:W4:Y:S01]  /*c060*/  LDL.LU.64 R120, [R1+0x180] ;  /* 0x0001800001787983 */ /* 0x000f220000300a00 */
[----:B--2---:R-:W-:Y:S01]  /*c070*/  IMAD.MOV.U32 R70, RZ, RZ, R123 ;  /* 0x000000ffff467224 */ /* 0x004fe200078e007b */
[----:B---3--:R-:W-:Y:S01]  /*c080*/  MOV R73, R126 ;  /* 0x0000007e00497202 */ /* 0x008fe20000000f00 */
[----:B------:R-:W-:Y:S01]  /*c090*/  IMAD.MOV.U32 R71, RZ, RZ, R124 ;  /* 0x000000ffff477224 */ /* 0x000fe200078e007c */
[----:B------:R-:W2:Y:S01]  /*c0a0*/  LDL.LU.64 R122, [R1+0x188] ;  /* 0x00018800017a7983 */ /* 0x000ea20000300a00 */
[----:B------:R-:W-:Y:S01]  /*c0b0*/  IMAD.MOV.U32 R72, RZ, RZ, R125 ;  /* 0x000000ffff487224 */ /* 0x000fe200078e007d */
[----:B----4-:R-:W-:Y:S01]  /*c0c0*/  MOV R78, R131 ;  /* 0x00000083004e7202 */ /* 0x010fe20000000f00 */
[----:B------:R-:W-:Y:S01]  /*c0d0*/  IMAD.MOV.U32 R74, RZ, RZ, R127 ;  /* 0x000000ffff4a7224 */ /* 0x000fe200078e007f */
[----:B------:R-:W2:Y:S01]  /*c0e0*/  LDL.LU.64 R124, [R1+0x190] ;  /* 0x00019000017c7983 */ /* 0x000ea20000300a00 */
[----:B------:R-:W-:Y:S01]  /*c0f0*/  IMAD.MOV.U32 R75, RZ, RZ, R128 ;  /* 0x000000ffff4b7224 */ /* 0x000fe200078e0080 */
[----:B------:R-:W-:Y:S01]  /*c100*/  MOV R83, R136 ;  /* 0x0000008800537202 */ /* 0x000fe20000000f00 */
        /* <DEDUP_REMOVED lines=62> */
[----:B------:R-:W-:-:S02]  /*c4f0*/  IMAD.MOV.U32 R115, RZ, RZ, R168 ;  /* 0x000000ffff737224 */ /* 0x000fc400078e00a8 */
[----:B------:R-:W-:Y:S01]  /*c500*/  IMAD.MOV.U32 R116, RZ, RZ, R169 ;  /* 0x000000ffff747224 */ /* 0x000fe200078e00a9 */
[----:B------:R-:W2:Y:S01]  /*c510*/  LDL.LU.64 R158, [R1+0x218] ;  /* 0x00021800019e7983 */ /* 0x000ea20000300a00 */
[----:B------:R-:W-:Y:S02]  /*c520*/  IMAD.MOV.U32 R117, RZ, RZ, R170 ;  /* 0x000000ffff757224 */ /* 0x000fe400078e00aa */
[----:B------:R-:W-:Y:S01]  /*c530*/  IMAD.MOV.U32 R119, RZ, RZ, R172 ;  /* 0x000000ffff777224 */ /* 0x000fe200078e00ac */
[----:B------:R-:W2:Y:S01]  /*c540*/  LDL.LU.64 R160, [R1+0x220] ;  /* 0x0002200001a07983 */ /* 0x000ea20000300a00 */
[----:B------:R-:W-:Y:S02]  /*c550*/  IMAD.MOV.U32 R235, RZ, RZ, R173 ;  /* 0x000000ffffeb7224 */ /* 0x000fe400078e00ad */
        /* <DEDUP_REMOVED lines=50> */
[----:B------:R-:W-:-:S03]  /*c880*/  IMAD.MOV.U32 R0, RZ, RZ, R215 ;  /* 0x000000ffff007224 */ /* 0x000fc600078e00d7 */
        /* <DEDUP_REMOVED lines=63> */
[----:B--2---:R-:W-:-:S06]  /*cc80*/  WARPGROUP.ARRIVE ;  /* 0x00000000000079c5 */ /* 0x004fcc0000000000 */
[----:B------:R-:W-:Y:S01]  /*cc90*/  HGMMA.64x192x16.F32.BF16 R120, gdesc[UR12], R120, gsb0 ;  /* 0x02e000000c7879f0 */ /* 0x000fe20008001878 */
        /* <DEDUP_REMOVED lines=47> */
[----:B------:R-:W-:-:S03]  /*cf90*/  WARPGROUP.DEPBAR.LE gsb0, 0x0 ;  /* 0x00008000000079c5 */ /* 0x000fc60000010000 */
[----:B------:R0:W-:Y:S04]  /*cfa0*/  STL.64 [R1+0x180], R120 ;  /* 0x0001807801007387 */ /* 0x0001e80000100a00 */
        /* <DEDUP_REMOVED lines=25> */
[----:B------:R4:W-:Y:S04]  /*d140*/  STL [R1+0x250], R172 ;  /* 0x000250ac01007387 */ /* 0x0009e80000100800 */
[----:B0-----:R-:W4:Y:S04]  /*d150*/  LDL.LU.64 R120, [R1] ;  /* 0x0000000001787983 */ /* 0x001f280000300a00 */
[----:B-1----:R-:W4:Y:S04]  /*d160*/  LDL.LU.64 R122, [R1+0x8] ;  /* 0x00000800017a7983 */ /* 0x002f280000300a00 */
[----:B--2---:R-:W2:Y:S04]  /*d170*/  LDL.LU.64 R124, [R1+0x10] ;  /* 0x00001000017c7983 */ /* 0x004ea80000300a00 */
[----:B---3--:R-:W2:Y:S04]  /*d180*/  LDL.LU.64 R126, [R1+0x18] ;  /* 0x00001800017e7983 */ /* 0x008ea80000300a00 */
[----:B----4-:R-:W2:Y:S04]  /*d190*/  LDL.LU.64 R128, [R1+0x20] ;  /* 0x0000200001807983 */ /* 0x010ea80000300a00 */
        /* <DEDUP_REMOVED lines=17> */
[----:B------:R-:W-:-:S03]  /*d2b0*/  MOV R24, R173 ;  /* 0x000000ad00187202 */ /* 0x000fc60000000f00 */
[----:B------:R-:W2:Y:S01]  /*d2c0*/  LDL.LU.64 R164, [R1+0xb0] ;  /* 0x0000b00001a47983 */ /* 0x000ea20000300a00 */
[----:B------:R-:W-:-:S03]  /*d2d0*/  IMAD.MOV.U32 R25, RZ, RZ, R174 ;  /* 0x000000ffff197224 */ /* 0x000fc600078e00ae */
[----:B------:R-:W2:Y:S01]  /*d2e0*/  LDL.LU.64 R166, [R1+0xb8] ;  /* 0x0000b80001a67983 */ /* 0x000ea20000300a00 */
[----:B------:R-:W-:-:S03]  /*d2f0*/  IMAD.MOV.U32 R26, RZ, RZ, R175 ;  /* 0x000000ffff1a7224 */ /* 0x000fc600078e00af */
[----:B------:R-:W2:Y:S01]  /*d300*/  LDL.LU.64 R168, [R1+0xc0] ;  /* 0x0000c00001a87983 */ /* 0x000ea20000300a00 */
[----:B------:R-:W-:-:S03]  /*d310*/  IMAD.MOV.U32 R27, RZ, RZ, R176 ;  /* 0x000000ffff1b7224 */ /* 0x000fc600078e00b0 */
[----:B------:R-:W2:Y:S01]  /*d320*/  LDL.LU.64 R170, [R1+0xc8] ;  /* 0x0000c80001aa7983 */ /* 0x000ea20000300a00 */
[----:B------:R-:W-:Y:S01]  /*d330*/  IMAD.MOV.U32 R28, RZ, RZ, R177 ;  /* 0x000000ffff1c7224 */ /* 0x000fe200078e00b1 */
[----:B------:R-:W-:Y:S02]  /*d340*/  MOV R29, R178 ;  /* 0x000000b2001d7202 */ /* 0x000fe40000000f00 */
[----:B------:R-:W2:Y:S01]  /*d350*/  LDL.LU.64 R172, [R1+0xd0] ;  /* 0x0000d00001ac7983 */ /* 0x000ea20000300a00 */
[----:B------:R-:W-:-:S03]  /*d360*/  IMAD.MOV.U32 R30, RZ, RZ, R179 ;  /* 0x000000ffff1e7224 */ /* 0x000fc600078e00b3 */
[----:B------:R-:W2:Y:S01]  /*d370*/  LDL.LU.64 R174, [R1+0xd8] ;  /* 0x0000d80001ae7983 */ /* 0x000ea20000300a00 */
[----:B------:R-:W-:Y:S01]  /*d380*/  IMAD.MOV.U32 R31, RZ, RZ, R180 ;  /* 0x000000ffff1f7224 */ /* 0x000fe200078e00b4 */
[----:B------:R-:W-:Y:S01]  /*d390*/  MOV R34, R183 ;  /* 0x000000b700227202 */ /* 0x000fe20000000f00 */
[----:B------:R-:W-:Y:S01]  /*d3a0*/  IMAD.MOV.U32 R32, RZ, RZ, R181 ;  /* 0x000000ffff207224 */ /* 0x000fe200078e00b5 */
[----:B------:R-:W2:Y:S01]  /*d3b0*/  LDL.LU.64 R176, [R1+0xe0] ;  /* 0x0000e00001b07983 */ /* 0x000ea20000300a00 */
[----:B------:R-:W-:-:S03]  /*d3c0*/  IMAD.MOV.U32 R33, RZ, RZ, R182 ;  /* 0x000000ffff217224 */ /* 0x000fc600078e00b6 */
[----:B------:R-:W2:Y:S01]  /*d3d0*/  LDL.LU.64 R178, [R1+0xe8] ;  /* 0x0000e80001b27983 */ /* 0x000ea20000300a00 */
[----:B------:R-:W-:Y:S02]  /*d3e0*/  IMAD.MOV.U32 R35, RZ, RZ, R184 ;  /* 0x000000ffff237224 */ /* 0x000fe400078e00b8 */
[----:B------:R-:W-:Y:S01]  /*d3f0*/  IMAD.MOV.U32 R36, RZ, RZ, R185 ;  /* 0x000000ffff247224 */ /* 0x000fe200078e00b9 */
[----:B------:R-:W2:Y:S01]  /*d400*/  LDL.LU.64 R180, [R1+0xf0] ;  /* 0x0000f00001b47983 */ /* 0x000ea20000300a00 */
[----:B------:R-:W-:Y:S01]  /*d410*/  IMAD.MOV.U32 R37, RZ, RZ, R186 ;  /* 0x000000ffff257224 */ /* 0x000fe200078e00ba */
[----:B------:R-:W-:Y:S01]  /*d420*/  MOV R39, R188 ;  /* 0x000000bc00277202 */ /* 0x000fe20000000f00 */
[----:B------:R-:W-:Y:S01]  /*d430*/  IMAD.MOV.U32 R38, RZ, RZ, R187 ;  /* 0x000000ffff267224 */ /* 0x000fe200078e00bb */
        /* <DEDUP_REMOVED lines=41> */
[----:B------:R-:W2:Y:S04]  /*d6d0*/  LDL.LU.64 R210, [R1+0x168] ;  /* 0x0001680001d27983 */ /* 0x000ea80000300a00 */
[----:B------:R-:W2:Y:S04]  /*d6e0*/  LDL.LU.64 R212, [R1+0x170] ;  /* 0x0001700001d47983 */ /* 0x000ea80000300a00 */
[----:B------:R-:W2:Y:S01]  /*d6f0*/  LDL.LU.64 R214, [R1+0x178] ;  /* 0x0001780001d67983 */ /* 0x000ea20000300a00 */
[----:B------:R-:W-:Y:S01]  /*d700*/  UIADD3 UR12, UR6, 0x404, URZ ;  /* 0x00000404060c7890 */ /* 0x000fe2000fffe03f */
[----:B------:R-:W-:-:S02]  /*d710*/  UMOV UR13, 0x40000040 ;  /* 0x40000040000d7882 */ /* 0x000fc40000000000 */
        /* <DEDUP_REMOVED lines=44> */
[----:B------:R-:W-:Y:S01]  /*d9e0*/  STL [R1+0x1660], R24 ;  /* 0x0016601801007387 */ /* 0x000fe20000100800 */
[----:B------:R-:W-:-:S02]  /*d9f0*/  WARPGROUP.DEPBAR.LE gsb0, 0x0 ;  /* 0x00008000000079c5 */ /* 0x000fc40000010000 */
[----:B------:R-:W-:Y:S01]  /*da00*/  IMAD.MOV.U32 R0, RZ, RZ, R120 ;  /* 0x000000ffff007224 */ /* 0x000fe200078e0078 */
[----:B------:R-:W-:Y:S01]  /*da10*/  MOV R3, R122 ;  /* 0x0000007a00037202 */ /* 0x000fe20000000f00 */
[----:B------:R-:W-:Y:S02]  /*da20*/  IMAD.MOV.U32 R2, RZ, RZ, R121 ;  /* 0x000000ffff027224 */ /* 0x000fe400078e0079 */
[----:B------:R-:W-:Y:S01]  /*da30*/  IMAD.MOV.U32 R4, RZ, RZ, R123 ;  /* 0x000000ffff047224 */ /* 0x000fe200078e007b */
[----:B------:R-:W2:Y:S01]  /*da40*/  LDL.LU.64 R120, [R1+0x480] ;  /* 0x0004800001787983 */ /* 0x000ea20000300a00 */
[----:B------:R-:W-:Y:S01]  /*da50*/  IMAD.MOV.U32 R5, RZ, RZ, R124 ;  /* 0x000000ffff057224 */ /* 0x000fe200078e007c */
[----:B------:R-:W-:Y:S01]  /*da60*/  MOV R8, R127 ;  /* 0x0000007f00087202 */ /* 0x000fe20000000f00 */
[----:B------:R-:W-:Y:S01]  /*da70*/  IMAD.MOV.U32 R6, RZ, RZ, R125 ;  /* 0x000000ffff067224 */ /* 0x000fe200078e007d */
[----:B------:R-:W3:Y:S01]  /*da80*/  LDL.LU.64 R122, [R1+0x488] ;  /* 0x00048800017a7983 */ /* 0x000ee20000300a00 */
[----:B------:R-:W-:-:S02]  /*da90*/  IMAD.MOV.U32 R7, RZ, RZ, R126 ;  /* 0x000000ffff077224 */ /* 0x000fc400078e007e */
[----:B------:R-:W-:Y:S01]  /*daa0*/  IMAD.MOV.U32 R9, RZ, RZ, R128 ;  /* 0x000000ffff097224 */ /* 0x000fe200078e0080 */
[----:B------:R-:W4:Y:S01]  /*dab0*/  LDL.LU.64 R124, [R1+0x490] ;  /* 0x00049000017c7983 */ /* 0x000f220000300a00 */
[----:B------:R-:W-:Y:S01]  /*dac0*/  IMAD.MOV.U32 R10, RZ, RZ, R129 ;  /* 0x000000ffff0a7224 */ /* 0x000fe200078e0081 */
[----:B------:R-:W-:Y:S01]  /*dad0*/  MOV R13, R132 ;  /* 0x00000084000d7202 */ /* 0x000fe20000000f00 */
[----:B------:R-:W-:Y:S01]  /*dae0*/  IMAD.MOV.U32 R11, RZ, RZ, R130 ;  /* 0x000000ffff0b7224 */ /* 0x000fe200078e0082 */
[----:B------:R-:W2:Y:S01]  /*daf0*/  LDL.LU.64 R126, [R1+0x498] ;  /* 0x00049800017e7983 */ /* 0x000ea20000300a00 */
[----:B------:R-:W-:Y:S02]  /*db00*/  IMAD.MOV.U32 R12, RZ, RZ, R131 ;  /* 0x000000ffff0c7224 */ /* 0x000fe400078e0083 */
[----:B------:R-:W-:Y:S01]  /*db10*/  IMAD.MOV.U32 R14, RZ, RZ, R133 ;  /* 0x000000ffff0e7224 */ /* 0x000fe200078e0085 */
[----:B------:R-:W3:Y:S01]  /*db20*/  LDL.LU.64 R128, [R1+0x4a0] ;  /* 0x0004a00001807983 */ /* 0x000ee20000300a00 */
[----:B------:R-:W-:Y:S01]  /*db30*/  IMAD.MOV.U32 R15, RZ, RZ, R134 ;  /* 0x000000ffff0f7224 */ /* 0x000fe200078e0086 */
[----:B------:R-:W-:Y:S01]  /*db40*/  MOV R18, R137 ;  /* 0x0000008900127202 */ /* 0x000fe20000000f00 */
[----:B------:R-:W-:Y:S01]  /*db50*/  IMAD.MOV.U32 R16, RZ, RZ, R135 ;  /* 0x000000ffff107224 */ /* 0x000fe200078e0087 */
[----:B------:R-:W4:Y:S01]  /*db60*/  LDL.LU.64 R130, [R1+0x4a8] ;  /* 0x0004a80001827983 */ /* 0x000f220000300a00 */
[----:B------:R-:W-:-:S03]  /*db70*/  IMAD.MOV.U32 R17, RZ, RZ, R136 ;  /* 0x000000ffff117224 */ /* 0x000fc600078e0088 */
        /* <DEDUP_REMOVED lines=10> */
[----:B------:R-:W-:Y:S01]  /*dc20*/  IMAD.MOV.U32 R217, RZ, RZ, R144 ;  /* 0x000000ffffd97224 */ /* 0x000fe200078e0090 */
[----:B------:R-:W-:Y:S01]  /*dc30*/  MOV R220, R147 ;  /* 0x0000009300dc7202 */ /* 0x000fe20000000f00 */
[----:B------:R-:W-:Y:S01]  /*dc40*/  IMAD.MOV.U32 R218, RZ, RZ, R145 ;  /* 0x000000ffffda7224 */ /* 0x000fe200078e0091 */
[----:B------:R-:W3:Y:S01]  /*dc50*/  LDL.LU.64 R140, [R1+0x4d0] ;  /* 0x0004d000018c7983 */ /* 0x000ee20000300a00 */
[----:B------:R-:W-:-:S03]  /*dc60*/  IMAD.MOV.U32 R219, RZ, RZ, R146 ;  /* 0x000000ffffdb7224 */ /* 0x000fc600078e0092 */
[----:B------:R-:W4:Y:S01]  /*dc70*/  LDL.LU.64 R142, [R1+0x4d8] ;  /* 0x0004d800018e7983 */ /* 0x000f220000300a00 */
[----:B------:R-:W-:Y:S02]  /*dc80*/  IMAD.MOV.U32 R221, RZ, RZ, R148 ;  /* 0x000000ffffdd7224 */ /* 0x000fe400078e0094 */
[----:B------:R-:W-:Y:S01]  /*dc90*/  IMAD.MOV.U32 R222, RZ, RZ, R149 ;  /* 0x000000ffffde7224 */ /* 0x000fe200078e0095 */
[----:B------:R-:W2:Y:S01]  /*dca0*/  LDL.LU.64 R144, [R1+0x4e0] ;  /* 0x0004e00001907983 */ /* 0x000ea20000300a00 */
[----:B------:R-:W-:Y:S01]  /*dcb0*/  IMAD.MOV.U32 R223, RZ, RZ, R150 ;  /* 0x000000ffffdf7224 */ /* 0x000fe200078e0096 */
[----:B------:R-:W-:Y:S01]  /*dcc0*/  MOV R225, R152 ;  /* 0x0000009800e17202 */ /* 0x000fe20000000f00 */
[----:B------:R-:W-:Y:S01]  /*dcd0*/  IMAD.MOV.U32 R224, RZ, RZ, R151 ;  /* 0x000000ffffe07224 */ /* 0x000fe200078e0097 */
[----:B------:R-:W3:Y:S01]  /*dce0*/  LDL.LU.64 R146, [R1+0x4e8] ;  /* 0x0004e80001927983 */ /* 0x000ee20000300a00 */
[----:B------:R-:W-:-:S03]  /*dcf0*/  IMAD.MOV.U32 R226, RZ, RZ, R153 ;  /* 0x000000ffffe27224 */ /* 0x000fc600078e0099 */
[----:B------:R-:W4:Y:S01]  /*dd00*/  LDL.LU.64 R148, [R1+0x4f0] ;  /* 0x0004f00001947983 */ /* 0x000f220000300a00 */
[----:B------:R-:W-:Y:S01]  /*dd10*/  IMAD.MOV.U32 R227, RZ, RZ, R154 ;  /* 0x000000ffffe37224 */ /* 0x000fe200078e009a */
[----:B------:R-:W-:Y:S01]  /*dd20*/  MOV R230, R157 ;  /* 0x0000009d00e67202 */ /* 0x000fe20000000f00 */
[----:B------:R-:W-:Y:S01]  /*dd30*/  IMAD.MOV.U32 R228, RZ, RZ, R155 ;  /* 0x000000ffffe47224 */ /* 0x000fe200078e009b */
[----:B------:R-:W2:Y:S01]  /*dd40*/  LDL.LU.64 R150, [R1+0x4f8] ;  /* 0x0004f80001967983 */ /* 0x000ea20000300a00 */
[----:B------:R-:W-:-:S03]  /*dd50*/  IMAD.MOV.U32 R229, RZ, RZ, R156 ;  /* 0x000000ffffe57224 */ /* 0x000fc600078e009c */
[----:B------:R-:W3:Y:S01]  /*dd60*/  LDL.LU.64 R152, [R1+0x500] ;  /* 0x0005000001987983 */ /* 0x000ee20000300a00 */
[----:B------:R-:W-:Y:S02]  /*dd70*/  IMAD.MOV.U32 R231, RZ, RZ, R158 ;  /* 0x000000ffffe77224 */ /* 0x000fe400078e009e */
[----:B------:R-:W-:Y:S01]  /*dd80*/  IMAD.MOV.U32 R232, RZ, RZ, R159 ;  /* 0x000000ffffe87224 */ /* 0x000fe200078e009f */
[----:B------:R-:W4:Y:S01]  /*dd90*/  LDL.LU.64 R154, [R1+0x508] ;  /* 0x00050800019a7983 */ /* 0x000f220000300a00 */
[----:B------:R-:W-:Y:S01]  /*dda0*/  IMAD.MOV.U32 R233, RZ, RZ, R160 ;  /* 0x000000ffffe97224 */ /* 0x000fe200078e00a0 */
[----:B------:R-:W-:Y:S01]  /*ddb0*/  MOV R235, R162 ;  /* 0x000000a200eb7202 */ /* 0x000fe20000000f00 */
[----:B------:R-:W-:Y:S01]  /*ddc0*/  IMAD.MOV.U32 R234, RZ, RZ, R161 ;  /* 0x000000ffffea7224 */ /* 0x000fe200078e00a1 */
[----:B------:R-:W2:Y:S01]  /*ddd0*/  LDL.LU.64 R156, [R1+0x510] ;  /* 0x00051000019c7983 */ /* 0x000ea20000300a00 */
[----:B------:R-:W-:-:S03]  /*dde0*/  IMAD.MOV.U32 R119, RZ, RZ, R163 ;  /* 0x000000ffff777224 */ /* 0x000fc600078e00a3 */
        /* <DEDUP_REMOVED lines=78> */
[----:B------:R-:W2:Y:S04]  /*e2d0*/  LDL.LU.64 R210, [R1+0x5e8] ;  /* 0x0005e80001d27983 */ /* 0x000ea80000300a00 */
[----:B------:R-:W3:Y:S04]  /*e2e0*/  LDL.LU.64 R212, [R1+0x5f0] ;  /* 0x0005f00001d47983 */ /* 0x000ee80000300a00 */
[----:B------:R-:W4:Y:S04]  /*e2f0*/  LDL.LU.64 R214, [R1+0x5f8] ;  /* 0x0005f80001d67983 */ /* 0x000f280000300a00 */
[----:B----4-:R-:W-:Y:S04]  /*e300*/  STL.64 [R1+0x1b88], R214 ;  /* 0x001b88d601007387 */ /* 0x010fe80000100a00 */
[----:B---3--:R-:W-:Y:S04]  /*e310*/  STL.64 [R1+0x1b80], R212 ;  /* 0x001b80d401007387 */ /* 0x008fe80000100a00 */
[----:B--2---:R-:W-:Y:S04]  /*e320*/  STL.64 [R1+0x1b78], R210 ;  /* 0x001b78d201007387 */ /* 0x004fe80000100a00 */
        /* <DEDUP_REMOVED lines=94> */
[----:B------:R-:W-:-:S02]  /*e910*/  UMOV UR9, UR13 ;  /* 0x0000000d00097c82 */ /* 0x000fc40008000000 */
        /* <DEDUP_REMOVED lines=121> */
[----:B------:R-:W-:Y:S01]  /*f0b0*/  STL.64 [R1+0x6b0], R164 ;  /* 0x0006b0a401007387 */ /* 0x000fe20000100a00 */
[----:B------:R-:W-:-:S03]  /*f0c0*/  MOV R25, R214 ;  /* 0x000000d600197202 */ /* 0x000fc60000000f00 */
[----:B------:R-:W-:Y:S01]  /*f0d0*/  STL.64 [R1+0x6b8], R166 ;  /* 0x0006b8a601007387 */ /* 0x000fe20000100a00 */
[----:B------:R-:W-:-:S03]  /*f0e0*/  IMAD.MOV.U32 R24, RZ, RZ, R215 ;  /* 0x000000ffff187224 */ /* 0x000fc600078e00d7 */
[----:B------:R-:W-:Y:S01]  /*f0f0*/  STL.64 [R1+0x6c0], R168 ;  /* 0x0006c0a801007387 */ /* 0x000fe20000100a00 */
[----:B------:R-:W-:-:S03]  /*f100*/  IMAD.MOV.U32 R27, RZ, RZ, R212 ;  /* 0x000000ffff1b7224 */ /* 0x000fc600078e00d4 */
[----:B------:R-:W-:Y:S01]  /*f110*/  STL.64 [R1+0x6c8], R170 ;  /* 0x0006c8aa01007387 */ /* 0x000fe20000100a00 */
[----:B------:R-:W-:-:S03]  /*f120*/  IMAD.MOV.U32 R26, RZ, RZ, R213 ;  /* 0x000000ffff1a7224 */ /* 0x000fc600078e00d5 */
[----:B------:R0:W-:Y:S01]  /*f130*/  STL [R1+0x6d0], R172 ;  /* 0x0006d0ac01007387 */ /* 0x0001e20000100800 */
        /* <DEDUP_REMOVED lines=57> */
[----:B------:R-:W-:-:S03]  /*f4d0*/  IMAD.MOV.U32 R66, RZ, RZ, R173 ;  /* 0x000000ffff427224 */ /* 0x000fc600078e00ad */
        /* <DEDUP_REMOVED lines=46> */
[----:B------:R-:W-:Y:S01]  /*f7c0*/  IMAD.MOV.U32 R9, RZ, RZ, R207 ;  /* 0x000000ffff097224 */ /* 0x000fe200078e00cf */
[----:B------:R-:W-:Y:S01]  /*f7d0*/  MOV R13, R203 ;  /* 0x000000cb000d7202 */ /* 0x000fe20000000f00 */
[----:B------:R-:W-:Y:S01]  /*f7e0*/  IMAD.MOV.U32 R12, RZ, RZ, R204 ;  /* 0x000000ffff0c7224 */ /* 0x000fe200078e00cc */
        /* <DEDUP_REMOVED lines=475> */
[----:B------:R-:W-:Y:S01]  /*115a0*/  IMAD.MOV.U32 R173, RZ, RZ, R66 ;  /* 0x000000ffffad7224 */ /* 0x000fe200078e0042 */
[----:B------:R-:W-:Y:S01]  /*115b0*/  MOV R174, R65 ;  /* 0x0000004100ae7202 */ /* 0x000fe20000000f00 */
[----:B------:R-:W-:Y:S01]  /*115c0*/  IMAD.MOV.U32 R175, RZ, RZ, R64 ;  /* 0x000000ffffaf7224 */ /* 0x000fe200078e0040 */
[----:B------:R-:W4:Y:S01]  /*115d0*/  LDL.LU R66, [R1+0x1708] ;  /* 0x0017080001427983 */ /* 0x000f220000300800 */
[----:B------:R-:W-:-:S03]  /*115e0*/  IMAD.MOV.U32 R176, RZ, RZ, R63 ;  /* 0x000000ffffb07224 */ /* 0x000fc600078e003f */
[----:B------:R-:W4:Y:S01]  /*115f0*/  LDL.LU R65, [R1+0x1704] ;  /* 0x0017040001417983 */ /* 0x000f220000300800 */
[----:B------:R-:W-:-:S03]  /*11600*/  IMAD.MOV.U32 R177, RZ, RZ, R62 ;  /* 0x000000ffffb17224 */ /* 0x000fc600078e003e */
        /* <DEDUP_REMOVED lines=128> */
[----:B-1----:R-:W-:Y:S02]  /*11e10*/  IMAD.MOV.U32 R124, RZ, RZ, R5 ;  /* 0x000000ffff7c7224 */ /* 0x002fe400078e0005 */
[----:B--2---:R-:W-:Y:S01]  /*11e20*/  IMAD.MOV.U32 R122, RZ, RZ, R3 ;  /* 0x000000ffff7a7224 */ /* 0x004fe200078e0003 */
[----:B------:R-:W-:Y:S01]  /*11e30*/  MOV R123, R4 ;  /* 0x00000004007b7202 */ /* 0x000fe20000000f00 */
[----:B---3--:R-:W-:Y:S02]  /*11e40*/  IMAD.MOV.U32 R120, RZ, RZ, R0 ;  /* 0x000000ffff787224 */ /* 0x008fe400078e0000 */
[----:B------:R-:W2:Y:S01]  /*11e50*/  LDL.LU R0, [R1+0x165c] ;  /* 0x00165c0001007983 */ /* 0x000ea20000300800 */
[----:B------:R-:W-:-:S03]  /*11e60*/  IMAD.MOV.U32 R121, RZ, RZ, R2 ;  /* 0x000000ffff797224 */ /* 0x000fc600078e0002 */
[----:B------:R-:W3:Y:S01]  /*11e70*/  LDL.LU R2, [R1+0x1658] ;  /* 0x0016580001027983 */ /* 0x000ee20000300800 */
        /* <DEDUP_REMOVED lines=176> */
[----:B------:R-:W-:Y:S01]  /*12980*/  IMAD.MOV.U32 R215, RZ, RZ, R67 ;  /* 0x000000ffffd77224 */ /* 0x000fe200078e0043 */
[----:B------:R-:W-:Y:S02]  /*12990*/  MOV R213, R69 ;  /* 0x0000004500d57202 */ /* 0x000fe40000000f00 */
[----:B------:R-:W4:Y:S04]  /*129a0*/  LDL.LU R72, [R1+0x14f4] ;  /* 0x0014f40001487983 */ /* 0x000f280000300800 */
[----:B------:R-:W2:Y:S04]  /*129b0*/  LDL.LU R71, [R1+0x14f0] ;  /* 0x0014f00001477983 */ /* 0x000ea80000300800 */
        /* <DEDUP_REMOVED lines=52> */
[----:B0-----:R-:W3:Y:S04]  /*12d00*/  LDL.LU R120, [R1+0x180] ;  /* 0x0001800001787983 */ /* 0x001ee80000300800 */
        /* <DEDUP_REMOVED lines=51> */
[----:B------:R-:W4:Y:S01]  /*13040*/  LDL.LU R172, [R1+0x250] ;  /* 0x0002500001ac7983 */ /* 0x000f220000300800 */
[----:B------:R-:W-:Y:S01]  /*13050*/  IMAD.MOV.U32 R173, RZ, RZ, R24 ;  /* 0x000000ffffad7224 */ /* 0x000fe200078e0018 */
[----:B------:R-:W-:Y:S01]  /*13060*/  MOV R175, R26 ;  /* 0x0000001a00af7202 */ /* 0x000fe20000000f00 */
[----:B------:R-:W-:Y:S01]  /*13070*/  IMAD.MOV.U32 R174, RZ, RZ, R25 ;  /* 0x000000ffffae7224 */ /* 0x000fe200078e0019 */
[----:B------:R-:W3:Y:S01]  /*13080*/  LDL.LU R24, [R1+0x14dc] ;  /* 0x0014dc0001187983 */ /* 0x000ee20000300800 */
[----:B------:R-:W-:-:S03]  /*13090*/  IMAD.MOV.U32 R176, RZ, RZ, R27 ;  /* 0x000000ffffb07224 */ /* 0x000fc600078e001b */
[----:B------:R-:W3:Y:S01]  /*130a0*/  LDL.LU R25, [R1+0x14d8] ;  /* 0x0014d80001197983 */ /* 0x000ee20000300800 */
[----:B------:R-:W-:-:S03]  /*130b0*/  IMAD.MOV.U32 R177, RZ, RZ, R28 ;  /* 0x000000ffffb17224 */ /* 0x000fc600078e001c */
[----:B------:R-:W3:Y:S01]  /*130c0*/  LDL.LU R26, [R1+0x14d4] ;  /* 0x0014d400011a7983 */ /* 0x000ee20000300800 */
[----:B------:R-:W-:-:S03]  /*130d0*/  IMAD.MOV.U32 R178, RZ, RZ, R29 ;  /* 0x000000ffffb27224 */ /* 0x000fc600078e001d */
[----:B------:R-:W3:Y:S01]  /*130e0*/  LDL.LU R27, [R1+0x14d0] ;  /* 0x0014d000011b7983 */ /* 0x000ee20000300800 */
[----:B------:R-:W-:Y:S01]  /*130f0*/  IMAD.MOV.U32 R179, RZ, RZ, R30 ;  /* 0x000000ffffb37224 */ /* 0x000fe200078e001e */
[----:B------:R-:W-:Y:S02]  /*13100*/  MOV R180, R31 ;  /* 0x0000001f00b47202 */ /* 0x000fe40000000f00 */
[----:B------:R-:W3:Y:S01]  /*13110*/  LDL.LU R28, [R1+0x14cc] ;  /* 0x0014cc00011c7983 */ /* 0x000ee20000300800 */
[----:B------:R-:W-:-:S03]  /*13120*/  IMAD.MOV.U32 R181, RZ, RZ, R32 ;  /* 0x000000ffffb57224 */ /* 0x000fc600078e0020 */
[----:B------:R-:W3:Y:S01]  /*13130*/  LDL.LU R29, [R1+0x14c8] ;  /* 0x0014c800011d7983 */ /* 0x000ee20000300800 */
[----:B------:R-:W-:-:S03]  /*13140*/  IMAD.MOV.U32 R182, RZ, RZ, R33 ;  /* 0x000000ffffb67224 */ /* 0x000fc600078e0021 */
[----:B------:R-:W3:Y:S01]  /*13150*/  LDL.LU R30, [R1+0x14c4] ;  /* 0x0014c400011e7983 */ /* 0x000ee20000300800 */
[----:B------:R-:W-:-:S03]  /*13160*/  IMAD.MOV.U32 R183, RZ, RZ, R34 ;  /* 0x000000ffffb77224 */ /* 0x000fc600078e0022 */
[----:B------:R-:W3:Y:S01]  /*13170*/  LDL.LU R31, [R1+0x14c0] ;  /* 0x0014c000011f7983 */ /* 0x000ee20000300800 */
[----:B------:R-:W-:-:S03]  /*13180*/  IMAD.MOV.U32 R184, RZ, RZ, R35 ;  /* 0x000000ffffb87224 */ /* 0x000fc600078e0023 */
[----:B------:R-:W3:Y:S01]  /*13190*/  LDL.LU R32, [R1+0x14bc] ;  /* 0x0014bc0001207983 */ /* 0x000ee20000300800 */
[----:B------:R-:W-:-:S03]  /*131a0*/  MOV R185, R36 ;  /* 0x0000002400b97202 */ /* 0x000fc60000000f00 */
        /* <DEDUP_REMOVED lines=59> */
[----:B------:R-:W3:Y:S04]  /*13560*/  LDL.LU R62, [R1+0x1444] ;  /* 0x00144400013e7983 */ /* 0x000ee80000300800 */
[----:B------:R-:W3:Y:S04]  /*13570*/  LDL.LU R63, [R1+0x1440] ;  /* 0x00144000013f7983 */ /* 0x000ee80000300800 */
[----:B------:R-:W3:Y:S04]  /*13580*/  LDL.LU R64, [R1+0x143c] ;  /* 0x00143c0001407983 */ /* 0x000ee80000300800 */
[----:B------:R-:W3:Y:S04]  /*13590*/  LDL.LU R65, [R1+0x1438] ;  /* 0x0014380001417983 */ /* 0x000ee80000300800 */
[----:B------:R-:W3:Y:S04]  /*135a0*/  LDL.LU R66, [R1+0x1434] ;  /* 0x0014340001427983 */ /* 0x000ee80000300800 */
        /* <DEDUP_REMOVED lines=21> */
[----:B----4-:R-:W-:Y:S04]  /*13700*/  STL.64 [R1+0x1130], R172 ;  /* 0x001130ac01007387 */ /* 0x010fe80000100a00 */
[----:B--2---:R-:W-:Y:S04]  /*13710*/  STL.64 [R1+0x1128], R170 ;  /* 0x001128aa01007387 */ /* 0x004fe80000100a00 */
[----:B---3--:R-:W-:Y:S04]  /*13720*/  STL.64 [R1+0x1120], R168 ;  /* 0x001120a801007387 */ /* 0x008fe80000100a00 */
        /* <DEDUP_REMOVED lines=24> */
[----:B0-----:R-:W-:Y:S01]  /*138b0*/  IMAD.MOV.U32 R126, RZ, RZ, R73 ;  /* 0x000000ffff7e7224 */ /* 0x001fe200078e0049 */
[----:B-1----:R-:W-:Y:S01]  /*138c0*/  MOV R124, R71 ;  /* 0x00000047007c7202 */ /* 0x002fe20000000f00 */
[----:B------:R-:W-:-:S02]  /*138d0*/  IMAD.MOV.U32 R125, RZ, RZ, R72 ;  /* 0x000000ffff7d7224 */ /* 0x000fc400078e0048 */
[----:B--2---:R-:W-:Y:S02]  /*138e0*/  IMAD.MOV.U32 R122, RZ, RZ, R69 ;  /* 0x000000ffff7a7224 */ /* 0x004fe400078e0045 */
[----:B---3--:R-:W-:Y:S02]  /*138f0*/  IMAD.MOV.U32 R120, RZ, RZ, R67 ;  /* 0x000000ffff787224 */ /* 0x008fe400078e0043 */
[----:B------:R-:W2:Y:S01]  /*13900*/  LDL.LU R67, [R1+0x1430] ;  /* 0x0014300001437983 */ /* 0x000ea20000300800 */
[----:B------:R-:W-:Y:S02]  /*13910*/  IMAD.MOV.U32 R121, RZ, RZ, R68 ;  /* 0x000000ffff797224 */ /* 0x000fe400078e0044 */
[----:B------:R-:W-:Y:S01]  /*13920*/  IMAD.MOV.U32 R123, RZ, RZ, R70 ;  /* 0x000000ffff7b7224 */ /* 0x000fe200078e0046 */
[----:B------:R-:W2:Y:S04]  /*13930*/  LDL.LU R68, [R1+0x142c] ;  /* 0x00142c0001447983 */ /* 0x000ea80000300800 */
        /* <DEDUP_REMOVED lines=96> */
[----:B------:R-:W2:Y:S01]  /*13f40*/  LDL.LU R119, [R1+0x1360] ;  /* 0x0013600001777983 */ /* 0x000ea20000300800 */
[----:B------:R-:W-:Y:S01]  /*13f50*/  MOV R214, R2 ;  /* 0x0000000200d67202 */ /* 0x000fe20000000f00 */
[----:B------:R-:W-:-:S02]  /*13f60*/  IMAD.MOV.U32 R215, RZ, RZ, R0 ;  /* 0x000000ffffd77224 */ /* 0x000fc400078e0000 */
[----:B------:R-:W-:Y:S02]  /*13f70*/  IMAD.MOV.U32 R212, RZ, RZ, R4 ;  /* 0x000000ffffd47224 */ /* 0x000fe400078e0004 */
[----:B------:R-:W-:Y:S01]  /*13f80*/  IMAD.MOV.U32 R213, RZ, RZ, R3 ;  /* 0x000000ffffd57224 */ /* 0x000fe200078e0003 */
[----:B------:R-:W-:Y:S01]  /*13f90*/  MOV R209, R7 ;  /* 0x0000000700d17202 */ /* 0x000fe20000000f00 */
[----:B------:R-:W-:Y:S02]  /*13fa0*/  IMAD.MOV.U32 R210, RZ, RZ, R6 ;  /* 0x000000ffffd27224 */ /* 0x000fe400078e0006 */
[----:B------:R-:W-:Y:S02]  /*13fb0*/  IMAD.MOV.U32 R211, RZ, RZ, R5 ;  /* 0x000000ffffd37224 */ /* 0x000fe400078e0005 */
        /* <DEDUP_REMOVED lines=42> */
[----:B------:R-:W-:-:S03]  /*14260*/  IMAD.MOV.U32 R178, RZ, RZ, R230 ;  /* 0x000000ffffb27224 */ /* 0x000fc600078e00e6 */
[----:B------:R-:W-:Y:S01]  /*14270*/  STL.64 [R1+0x12f8], R190 ;  /* 0x0012f8be01007387 */ /* 0x000fe20000100a00 */
[----:B------:R-:W-:Y:S01]  /*14280*/  IMAD.MOV.U32 R176, RZ, RZ, R232 ;  /* 0x000000ffffb07224 */ /* 0x000fe200078e00e8 */
[----:B------:R-:W-:Y:S01]  /*14290*/  MOV R174, R234 ;  /* 0x000000ea00ae7202 */ /* 0x000fe20000000f00 */
[----:B------:R-:W-:Y:S01]  /*142a0*/  IMAD.MOV.U32 R177, RZ, RZ, R231 ;  /* 0x000000ffffb17224 */ /* 0x000fe200078e00e7 */
[----:B------:R-:W-:Y:S01]  /*142b0*/  STL.64 [R1+0x12f0], R188 ;  /* 0x0012f0bc01007387 */ /* 0x000fe20000100a00 */
[----:B------:R-:W-:-:S03]  /*142c0*/  IMAD.MOV.U32 R175, RZ, RZ, R233 ;  /* 0x000000ffffaf7224 */ /* 0x000fc600078e00e9 */
[----:B------:R-:W-:Y:S01]  /*142d0*/  STL.64 [R1+0x12e8], R186 ;  /* 0x0012e8ba01007387 */ /* 0x000fe20000100a00 */
[----:B------:R-:W-:-:S03]  /*142e0*/  IMAD.MOV.U32 R173, RZ, RZ, R235 ;  /* 0x000000ffffad7224 */ /* 0x000fc600078e00eb */
        /* <DEDUP_REMOVED lines=33> */
[----:B0-----:R-:W3:Y:S04]  /*14500*/  LDL.LU.64 R120, [R1+0x300] ;  /* 0x0003000001787983 */ /* 0x001ee80000300a00 */
[----:B------:R-:W3:Y:S04]  /*14510*/  LDL.LU.64 R122, [R1+0x308] ;  /* 0x00030800017a7983 */ /* 0x000ee80000300a00 */
        /* <DEDUP_REMOVED lines=45> */
[----:B------:R-:W3:Y:S01]  /*147f0*/  LDL.LU.64 R214, [R1+0x478] ;  /* 0x0004780001d67983 */ /* 0x000ee20000300a00 */
[----:B------:R-:W-:Y:S01]  /*14800*/  UIADD3 UR12, UR6, 0xc04, URZ ;  /* 0x00000c04060c7890 */ /* 0x000fe2000fffe03f */
[----:B--2---:R-:W-:Y:S01]  /*14810*/  WARPGROUP.ARRIVE ;  /* 0x00000000000079c5 */ /* 0x004fe20000000000 */
[----:B------:R-:W-:-:S07]  /*14820*/  UMOV UR13, 0x40000040 ;  /* 0x40000040000d7882 */ /* 0x000fce0000000000 */
[----:B------:R-:W-:Y:S01]  /*14830*/  HGMMA.64x192x16.F32.BF16 R24, gdesc[UR12], R24, gsb0 ;  /* 0x02e000000c1879f0 */ /* 0x000fe20008001818 */
[----:B------:R-:W-:Y:S01]  /*14840*/  UMOV UR8, UR12 ;  /* 0x0000000c00087c82 */ /* 0x000fe20008000000 */
[----:B------:R-:W-:Y:S01]  /*14850*/  UMOV UR9, UR13 ;  /* 0x0000000d00097c82 */ /* 0x000fe20008000000 */
[----:B------:R-:W-:Y:S02]  /*14860*/  WARPGROUP.DEPBAR.LE gsb0, 0x0 ;  /* 0x00008000000079c5 */ /* 0x000fe40000010000 */
[----:B---3--:R-:W-:-:S15]  /*14870*/  WARPGROUP.ARRIVE ;  /* 0x00000000000079c5 */ /* 0x008fde0000000000 */
        /* <DEDUP_REMOVED lines=25> */
[----:B------:R-:W-:-:S03]  /*14a10*/  IMAD.MOV.U32 R3, RZ, RZ, R214 ;  /* 0x000000ffff037224 */ /* 0x000fc600078e00d6 */
[----:B------:R-:W-:Y:S01]  /*14a20*/  STL.64 [R1+0x3b8], R166 ;  /* 0x0003b8a601007387 */ /* 0x000fe20000100a00 */
[----:B------:R-:W-:-:S03]  /*14a30*/  IMAD.MOV.U32 R0, RZ, RZ, R215 ;  /* 0x000000ffff007224 */ /* 0x000fc600078e00d7 */
[----:B------:R-:W-:Y:S01]  /*14a40*/  STL.64 [R1+0x3c0], R168 ;  /* 0x0003c0a801007387 */ /* 0x000fe20000100a00 */
[----:B------:R-:W-:-:S03]  /*14a50*/  IMAD.MOV.U32 R6, RZ, RZ, R212 ;  /* 0x000000ffff067224 */ /* 0x000fc600078e00d4 */
[----:B------:R-:W-:Y:S01]  /*14a60*/  STL.64 [R1+0x3c8], R170 ;  /* 0x0003c8aa01007387 */ /* 0x000fe20000100a00 */
[----:B------:R-:W-:Y:S01]  /*14a70*/  IMAD.MOV.U32 R5, RZ, RZ, R213 ;  /* 0x000000ffff057224 */ /* 0x000fe200078e00d5 */
[----:B------:R-:W-:Y:S02]  /*14a80*/  MOV R7, R211 ;  /* 0x000000d300077202 */ /* 0x000fe40000000f00 */
[----:B------:R0:W-:Y:S01]  /*14a90*/  STL [R1+0x3d0], R172 ;  /* 0x0003d0ac01007387 */ /* 0x0001e20000100800 */
        /* <DEDUP_REMOVED lines=86> */
[----:B------:R-:W-:-:S02]  /*15000*/  UIADD3 UR8, UR6, 0x6, URZ ;  /* 0x0000000606087890 */ /* 0x000fc4000fffe03f */
        /* <DEDUP_REMOVED lines=604> */
[----:B------:R-:W-:Y:S01]  /*175d0*/  UIADD3 UR12, UR6, 0xc06, URZ ;  /* 0x00000c06060c7890 */ /* 0x000fe2000fffe03f */
[----:B------:R-:W-:Y:S01]  /*175e0*/  WARPGROUP.ARRIVE ;  /* 0x00000000000079c5 */ /* 0x000fe20000000000 */
[----:B------:R-:W-:-:S07]  /*175f0*/  UMOV UR13, 0x40000040 ;  /* 0x40000040000d7882 */ /* 0x000fce0000000000 */
[----:B------:R-:W-:Y:S01]  /*17600*/  HGMMA.64x192x16.F32.BF16 R24, gdesc[UR12], R24, gsb0 ;  /* 0x02e000000c1879f0 */ /* 0x000fe20008001818 */
        /* <DEDUP_REMOVED lines=26> */
[----:B------:R-:W-:Y:S01]  /*177b0*/  IMAD.MOV.U32 R197, RZ, RZ, R2 ;  /* 0x000000ffffc57224 */ /* 0x000fe200078e0002 */
[----:B------:R-:W-:Y:S01]  /*177c0*/  UMOV UR8, UR12 ;  /* 0x0000000c00087c82 */ /* 0x000fe20008000000 */
[----:B------:R-:W-:Y:S01]  /*177d0*/  IMAD.MOV.U32 R218, RZ, RZ, R23 ;  /* 0x000000ffffda7224 */ /* 0x000fe200078e0017 */
[----:B------:R-:W-:Y:S01]  /*177e0*/  UMOV UR9, UR13 ;  /* 0x0000000d00097c82 */ /* 0x000fe20008000000 */
[----:B------:R-:W-:Y:S01]  /*177f0*/  IMAD.MOV.U32 R219, RZ, RZ, R22 ;  /* 0x000000ffffdb7224 */ /* 0x000fe200078e0016 */
[----:B------:R0:W5:Y:S01]  /*17800*/  LDL.LU R18, [R1+0xa58] ;  /* 0x000a580001127983 */ /* 0x0001620000300800 */
[----:B------:R-:W-:-:S02]  /*17810*/  IMAD.MOV.U32 R221, RZ, RZ, R20 ;  /* 0x000000ffffdd7224 */ /* 0x000fc400078e0014 */
[----:B------:R-:W-:Y:S01]  /*17820*/  IMAD.MOV.U32 R222, RZ, RZ, R19 ;  /* 0x000000ffffde7224 */ /* 0x000fe200078e0013 */
[----:B------:R0:W5:Y:S01]  /*17830*/  LDL.LU R17, [R1+0xa54] ;  /* 0x000a540001117983 */ /* 0x0001620000300800 */
[----:B------:R-:W-:Y:S02]  /*17840*/  IMAD.MOV.U32 R223, RZ, RZ, R15 ;  /* 0x000000ffffdf7224 */ /* 0x000fe400078e000f */
[----:B------:R-:W-:Y:S01]  /*17850*/  IMAD.MOV.U32 R224, RZ, RZ, R14 ;  /* 0x000000ffffe07224 */ /* 0x000fe200078e000e */
[----:B------:R0:W5:Y:S01]  /*17860*/  LDL.LU R16, [R1+0xa50] ;  /* 0x000a500001107983 */ /* 0x0001620000300800 */
[----:B------:R-:W-:Y:S02]  /*17870*/  IMAD.MOV.U32 R226, RZ, RZ, R12 ;  /* 0x000000ffffe27224 */ /* 0x000fe400078e000c */
[----:B------:R-:W-:Y:S01]  /*17880*/  IMAD.MOV.U32 R227, RZ, RZ, R11 ;  /* 0x000000ffffe37224 */ /* 0x000fe200078e000b */
[----:B------:R0:W5:Y:S01]  /*17890*/  LDL.LU R4, [R1+0xa4c] ;  /* 0x000a4c0001047983 */ /* 0x0001620000300800 */
[----:B------:R-:W-:-:S02]  /*178a0*/  IMAD.MOV.U32 R228, RZ, RZ, R10 ;  /* 0x000000ffffe47224 */ /* 0x000fc400078e000a */
[----:B------:R-:W-:Y:S01]  /*178b0*/  IMAD.MOV.U32 R229, RZ, RZ, R9 ;  /* 0x000000ffffe57224 */ /* 0x000fe200078e0009 */
[----:B------:R0:W5:Y:S01]  /*178c0*/  LDL.LU R2, [R1+0xa48] ;  /* 0x000a480001027983 */ /* 0x0001620000300800 */
[----:B------:R-:W-:Y:S02]  /*178d0*/  IMAD.MOV.U32 R231, RZ, RZ, R7 ;  /* 0x000000ffffe77224 */ /* 0x000fe400078e0007 */
[----:B------:R-:W-:Y:S02]  /*178e0*/  IMAD.MOV.U32 R232, RZ, RZ, R6 ;  /* 0x000000ffffe87224 */ /* 0x000fe400078e0006 */
[----:B------:R-:W-:Y:S02]  /*178f0*/  IMAD.MOV.U32 R233, RZ, RZ, R5 ;  /* 0x000000ffffe97224 */ /* 0x000fe400078e0005 */
[----:B------:R-:W-:Y:S01]  /*17900*/  IMAD.MOV.U32 R234, RZ, RZ, R3 ;  /* 0x000000ffffea7224 */ /* 0x000fe200078e0003 */
[----:B------:R-:W-:-:S05]  /*17910*/  WARPGROUP.DEPBAR.LE gsb0, 0x0 ;  /* 0x00008000000079c5 */ /* 0x000fca0000010000 */
        /* <DEDUP_REMOVED lines=51> */
[----:B-1----:R0:W5:Y:S04]  /*17c50*/  LDL.LU.64 R214, [R1+0xa40] ;  /* 0x000a400001d67983 */ /* 0x0021680000300a00 */
[----:B------:R0:W5:Y:S04]  /*17c60*/  LDL.LU.64 R212, [R1+0xa38] ;  /* 0x000a380001d47983 */ /* 0x0001680000300a00 */
        /* <DEDUP_REMOVED lines=35> */
[----:B------:R0:W5:Y:S01]  /*17ea0*/  LDL.LU.64 R140, [R1+0x918] ;  /* 0x00091800018c7983 */ /* 0x0001620000300a00 */
[----:B------:R-:W-:Y:S05]  /*17eb0*/  @!P1 BRA `(.L_x_22) ;  /* 0x0000018800fc9947 */ /* 0x000fea0003800000 */
[----:B------:R-:W-:Y:S01]  /*17ec0*/  UIADD3 UR16, UR37, 0x1, URZ ;  /* 0x0000000125107890 */ /* 0x000fe2000fffe03f */
[----:B-----5:R-:W-:-:S03]  /*17ed0*/  R2UR UR7, R4 ;  /* 0x00000000040772ca */ /* 0x020fc600000e0000 */
[----:B------:R-:W-:-:S04]  /*17ee0*/  UISETP.NE.AND UP0, UPT, UR16, 0x2, UPT ;  /* 0x000000021000788c */ /* 0x000fc8000bf05270 */
[----:B------:R-:W-:Y:S02]  /*17ef0*/  USEL UR6, URZ, 0x1, UP0 ;  /* 0x000000013f067887 */ /* 0x000fe40008000000 */
[----:B------:R-:W-:Y:S02]  /*17f00*/  USEL UR16, UR16, URZ, UP0 ;  /* 0x0000003f10107287 */ /* 0x000fe40008000000 */
[----:B------:R-:W-:-:S06]  /*17f10*/  ULOP3.LUT UR6, UR36, UR6, URZ, 0x3c, !UPT ;  /* 0x0000000624067292 */ /* 0x000fcc000f8e3c3f */
[----:B------:R-:W-:Y:S01]  /*17f20*/  IMAD.U32 R0, RZ, RZ, UR6 ;  /* 0x00000006ff007e24 */ /* 0x000fe2000f8e00ff */
[----:B------:R-:W-:-:S06]  /*17f30*/  UMOV UR6, UR37 ;  /* 0x0000002500067c82 */ /* 0x000fcc0008000000 */
.L_x_29:
[----:B------:R-:W-:Y:S05]  /*17f40*/  @!P0 BRA `(.L_x_23) ;  /* 0x0000000000048947 */ /* 0x000fea0003800000 */
[----:B------:R-:W-:Y:S01]  /*17f50*/  BPT.TRAP 0x1 ;  /* 0x000000040000795c */ /* 0x000fe20000300000 */
.L_x_23:
[----:B------:R-:W-:Y:S01]  /*17f60*/  ULEA UR8, UR16, UR44, 0x3 ;  /* 0x0000002c10087291 */ /* 0x000fe2000f8e183f */
[----:B------:R-:W-:-:S08]  /*17f70*/  SHF.L.U32 R3, R0, 0x1f, RZ ;  /* 0x0000001f00037819 */ /* 0x000fd000000006ff */
[----:B------:R1:W2:Y:S01]  /*17f80*/  SYNCS.PHASECHK.TRANS64.TRYWAIT P1, [UR8], R3 ;  /* 0x00000003ff0075a7 */ /* 0x0002a20008020148 */
[----:B------:R-:W-:Y:S05]  /*17f90*/  @!P0 BRA `(.L_x_24) ;  /* 0x0000000000048947 */ /* 0x000fea0003800000 */
[----:B------:R-:W-:Y:S01]  /*17fa0*/  BPT.TRAP 0x1 ;  /* 0x000000040000795c */ /* 0x000fe20000300000 */
.L_x_24:
[----:B--2---:R-:W-:Y:S05]  /*17fb0*/  @P1 BRA `(.L_x_25) ;  /* 0x0000000000081947 */ /* 0x004fea0003800000 */
[----:B------:R-:W2:Y:S02]  /*17fc0*/  SYNCS.PHASECHK.TRANS64.TRYWAIT P1, [UR8], R3 ;  /* 0x00000003ff0075a7 */ /* 0x000ea40008020148 */
[----:B--2---:R-:W-:Y:S05]  /*17fd0*/  @!P1 BRA `(.L_x_26) ;  /* 0x0000052000309947 */ /* 0x004fea0003800000 */
.L_x_25:
        /* <DEDUP_REMOVED lines=48> */
[----:B---3--:R-:W3:Y:S04]  /*182e0*/  LDL.LU.64 R120, [R1+0x780] ;  /* 0x0007800001787983 */ /* 0x008ee80000300a00 */
        /* <DEDUP_REMOVED lines=47> */
[----:B------:R-:W-:-:S02]  /*185e0*/  ULEA UR17, UR16, UR4, 0xc ;  /* 0x0000000410117291 */ /* 0x000fc4000f8e603f */
[----:B------:R-:W-:Y:S01]  /*185f0*/  UIMAD UR18, UR16, 0xc00, UR5 ;  /* 0x00000c00101278a4 */ /* 0x000fe2000f8e0205 */
[----:B------:R-:W-:Y:S01]  /*18600*/  STL [R1+0x260c], R24 ;  /* 0x00260c1801007387 */ /* 0x000fe20000100800 */
[----:B------:R-:W-:Y:S01]  /*18610*/  UMOV UR9, 0x40000040 ;  /* 0x4000004000097882 */ /* 0x000fe20000000000 */
[----:B------:R-:W-:Y:S02]  /*18620*/  UMOV UR11, 0x40000040 ;  /* 0x40000040000b7882 */ /* 0x000fe40000000000 */
[----:B------:R-:W-:Y:S01]  /*18630*/  UMOV UR8, UR17 ;  /* 0x0000001100087c82 */ /* 0x000fe20008000000 */
        /* <DEDUP_REMOVED lines=74> */
[----:B---3--:R-:W-:-:S03]  /*18ae0*/  WARPGROUP.ARRIVE ;  /* 0x00000000000079c5 */ /* 0x008fc60000000000 */
[----:B------:R-:W-:Y:S04]  /*18af0*/  STL [R1+0x24e4], R98 ;  /* 0x0024e46201007387 */ /* 0x000fe80000100800 */
[----:B------:R-:W-:Y:S01]  /*18b00*/  STL [R1+0x24e0], R99 ;  /* 0x0024e06301007387 */ /* 0x000fe20000100800 */
[----:B------:R-:W-:Y:S03]  /*18b10*/  HGMMA.64x192x16.F32.BF16 R120, gdesc[UR8], R120, gsb0 ;  /* 0x02e00000087879f0 */ /* 0x000fe60008001878 */
        /* <DEDUP_REMOVED lines=24> */
[----:B------:R1:W-:Y:S04]  /*18ca0*/  STL [R1+0xa4c], R2 ;  /* 0x000a4c0201007387 */ /* 0x0003e80000100800 */
[----:B------:R1:W-:Y:S01]  /*18cb0*/  STL [R1+0xa48], R0 ;  /* 0x000a480001007387 */ /* 0x0003e20000100800 */
[----:B------:R-:W-:-:S03]  /*18cc0*/  WARPGROUP.DEPBAR.LE gsb0, 0x0 ;  /* 0x00008000000079c5 */ /* 0x000fc60000010000 */
[----:B------:R1:W-:Y:S01]  /*18cd0*/  STL.64 [R1+0x780], R120 ;  /* 0x0007807801007387 */ /* 0x0003e20000100a00 */
[----:B0-----:R-:W-:Y:S01]  /*18ce0*/  IMAD.MOV.U32 R235, RZ, RZ, R173 ;  /* 0x000000ffffeb7224 */ /* 0x001fe200078e00ad */
[----:B------:R-:W-:Y:S01]  /*18cf0*/  MOV R232, R176 ;  /* 0x000000b000e87202 */ /* 0x000fe20000000f00 */
[----:B------:R-:W-:Y:S01]  /*18d00*/  IMAD.MOV.U32 R234, RZ, RZ, R174 ;  /* 0x000000ffffea7224 */ /* 0x000fe200078e00ae */
[----:B------:R0:W-:Y:S01]  /*18d10*/  STL.64 [R1+0x788], R122 ;  /* 0x0007887a01007387 */ /* 0x0001e20000100a00 */
[----:B------:R-:W-:Y:S01]  /*18d20*/  IMAD.MOV.U32 R233, RZ, RZ, R175 ;  /* 0x000000ffffe97224 */ /* 0x000fe200078e00af */
        /* <DEDUP_REMOVED lines=24> */
[----:B--2---:R-:W-:Y:S01]  /*18eb0*/  MOV R5, R211 ;  /* 0x000000d300057202 */ /* 0x004fe20000000f00 */
[----:B------:R-:W-:Y:S01]  /*18ec0*/  IMAD.MOV.U32 R216, RZ, RZ, R192 ;  /* 0x000000ffffd87224 */ /* 0x000fe200078e00c0 */
[----:B------:R2:W-:Y:S01]  /*18ed0*/  STL.64 [R1+0x7c0], R136 ;  /* 0x0007c08801007387 */ /* 0x0005e20000100a00 */
[----:B------:R-:W-:-:S02]  /*18ee0*/  IMAD.MOV.U32 R23, RZ, RZ, R193 ;  /* 0x000000ffff177224 */ /* 0x000fc400078e00c1 */
[----:B------:R-:W-:Y:S01]  /*18ef0*/  IMAD.MOV.U32 R22, RZ, RZ, R194 ;  /* 0x000000ffff167224 */ /* 0x000fe200078e00c2 */
[----:B------:R2:W-:Y:S01]  /*18f00*/  STL.64 [R1+0x7c8], R138 ;  /* 0x0007c88a01007387 */ /* 0x0005e20000100a00 */
[----:B------:R-:W-:Y:S02]  /*18f10*/  IMAD.MOV.U32 R21, RZ, RZ, R195 ;  /* 0x000000ffff157224 */ /* 0x000fe400078e00c3 */
[----:B------:R-:W-:Y:S01]  /*18f20*/  IMAD.MOV.U32 R19, RZ, RZ, R197 ;  /* 0x000000ffff137224 */ /* 0x000fe200078e00c5 */
[----:B------:R2:W-:Y:S01]  /*18f30*/  STL.64 [R1+0x7d0], R140 ;  /* 0x0007d08c01007387 */ /* 0x0005e20000100a00 */
[----:B---3--:R-:W-:Y:S02]  /*18f40*/  IMAD.MOV.U32 R18, RZ, RZ, R198 ;  /* 0x000000ffff127224 */ /* 0x008fe400078e00c6 */
[----:B----4-:R-:W-:Y:S01]  /*18f50*/  IMAD.MOV.U32 R17, RZ, RZ, R199 ;  /* 0x000000ffff117224 */ /* 0x010fe200078e00c7 */
[----:B------:R3:W-:Y:S01]  /*18f60*/  STL.64 [R1+0x7d8], R142 ;  /* 0x0007d88e01007387 */ /* 0x0007e20000100a00 */
[----:B-1----:R-:W-:-:S02]  /*18f70*/  IMAD.MOV.U32 R16, RZ, RZ, R200 ;  /* 0x000000ffff107224 */ /* 0x002fc400078e00c8 */
[----:B------:R-:W-:Y:S01]  /*18f80*/  IMAD.MOV.U32 R14, RZ, RZ, R202 ;  /* 0x000000ffff0e7224 */ /* 0x000fe200078e00ca */
[----:B------:R1:W-:Y:S01]  /*18f90*/  STL.64 [R1+0x7e0], R144 ;  /* 0x0007e09001007387 */ /* 0x0003e20000100a00 */
[----:B------:R-:W-:Y:S02]  /*18fa0*/  IMAD.MOV.U32 R13, RZ, RZ, R203 ;  /* 0x000000ffff0d7224 */ /* 0x000fe400078e00cb */
[----:B------:R-:W-:Y:S01]  /*18fb0*/  IMAD.MOV.U32 R12, RZ, RZ, R204 ;  /* 0x000000ffff0c7224 */ /* 0x000fe200078e00cc */
[----:B------:R4:W-:Y:S01]  /*18fc0*/  STL.64 [R1+0x7e8], R146 ;  /* 0x0007e89201007387 */ /* 0x0009e20000100a00 */
[----:B------:R-:W-:Y:S02]  /*18fd0*/  IMAD.MOV.U32 R11, RZ, RZ, R205 ;  /* 0x000000ffff0b7224 */ /* 0x000fe400078e00cd */
        /* <DEDUP_REMOVED lines=11> */
[----:B------:R-:W-:-:S03]  /*19090*/  IMAD.MOV.U32 R0, RZ, RZ, R215 ;  /* 0x000000ffff007224 */ /* 0x000fc600078e00d7 */
        /* <DEDUP_REMOVED lines=9> */
[----:B------:R-:W4:Y:S04]  /*19130*/  LDL.LU.64 R120, [R1+0x180] ;  /* 0x0001800001787983 */ /* 0x000f280000300a00 */
[----:B0-----:R-:W4:Y:S04]  /*19140*/  LDL.LU.64 R122, [R1+0x188] ;  /* 0x00018800017a7983 */ /* 0x001f280000300a00 */
[----:B------:R-:W4:Y:S04]  /*19150*/  LDL.LU.64 R124, [R1+0x190] ;  /* 0x00019000017c7983 */ /* 0x000f280000300a00 */
[----:B------:R-:W4:Y:S04]  /*19160*/  LDL.LU.64 R126, [R1+0x198] ;  /* 0x00019800017e7983 */ /* 0x000f280000300a00 */
[----:B------:R-:W4:Y:S04]  /*19170*/  LDL.LU.64 R128, [R1+0x1a0] ;  /* 0x0001a00001807983 */ /* 0x000f280000300a00 */
[----:B------:R-:W4:Y:S04]  /*19180*/  LDL.LU.64 R130, [R1+0x1a8] ;  /* 0x0001a80001827983 */ /* 0x000f280000300a00 */
[----:B------:R-:W4:Y:S04]  /*19190*/  LDL.LU.64 R132, [R1+0x1b0] ;  /* 0x0001b00001847983 */ /* 0x000f280000300a00 */
[----:B------:R-:W4:Y:S04]  /*191a0*/  LDL.LU.64 R134, [R1+0x1b8] ;  /* 0x0001b80001867983 */ /* 0x000f280000300a00 */
[----:B--2---:R-:W2:Y:S04]  /*191b0*/  LDL.LU.64 R136, [R1+0x1c0] ;  /* 0x0001c00001887983 */ /* 0x004ea80000300a00 */
[----:B------:R-:W2:Y:S04]  /*191c0*/  LDL.LU.64 R138, [R1+0x1c8] ;  /* 0x0001c800018a7983 */ /* 0x000ea80000300a00 */
[----:B------:R-:W2:Y:S04]  /*191d0*/  LDL.LU.64 R140, [R1+0x1d0] ;  /* 0x0001d000018c7983 */ /* 0x000ea80000300a00 */
[----:B---3--:R-:W2:Y:S04]  /*191e0*/  LDL.LU.64 R142, [R1+0x1d8] ;  /* 0x0001d800018e7983 */ /* 0x008ea80000300a00 */
[----:B-1----:R-:W2:Y:S04]  /*191f0*/  LDL.LU.64 R144, [R1+0x1e0] ;  /* 0x0001e00001907983 */ /* 0x002ea80000300a00 */
        /* <DEDUP_REMOVED lines=83> */
[----:B------:R-:W-:Y:S03]  /*19730*/  HGMMA.64x192x16.F32.BF16 R120, gdesc[UR12], R120, gsb0 ;  /* 0x02e000000c7879f0 */ /* 0x000fe60008001878 */
[----:B------:R-:W-:Y:S02]  /*19740*/  WARPGROUP.DEPBAR.LE gsb0, 0x0 ;  /* 0x00008000000079c5 */ /* 0x000fe40000010000 */
[----:B------:R-:W-:Y:S01]  /*19750*/  MOV R24, R120 ;  /* 0x0000007800187202 */ /* 0x000fe20000000f00 */
[----:B------:R-:W-:Y:S01]  /*19760*/  IMAD.MOV.U32 R25, RZ, RZ, R121 ;  /* 0x000000ffff197224 */ /* 0x000fe200078e0079 */
[----:B------:R-:W-:Y:S01]  /*19770*/  MOV R29, R125 ;  /* 0x0000007d001d7202 */ /* 0x000fe20000000f00 */
[----:B------:R-:W-:Y:S01]  /*19780*/  IMAD.MOV.U32 R26, RZ, RZ, R122 ;  /* 0x000000ffff1a7224 */ /* 0x000fe200078e007a */
[----:B------:R-:W2:Y:S01]  /*19790*/  LDL.LU.64 R120, [R1] ;  /* 0x0000000001787983 */ /* 0x000ea20000300a00 */
        /* <DEDUP_REMOVED lines=240> */
[----:B------:R0:W-:Y:S04]  /*1a6a0*/  STL.64 [R1], R120 ;  /* 0x0000007801007387 */ /* 0x0001e80000100a00 */
        /* <DEDUP_REMOVED lines=26> */
[----:B0-----:R-:W4:Y:S04]  /*1a850*/  LDL.LU.64 R120, [R1+0x480] ;  /* 0x0004800001787983 */ /* 0x001f280000300a00 */
[----:B-1----:R-:W4:Y:S04]  /*1a860*/  LDL.LU.64 R122, [R1+0x488] ;  /* 0x00048800017a7983 */ /* 0x002f280000300a00 */
[----:B--2---:R-:W2:Y:S04]  /*1a870*/  LDL.LU.64 R124, [R1+0x490] ;  /* 0x00049000017c7983 */ /* 0x004ea80000300a00 */
[----:B---3--:R-:W3:Y:S04]  /*1a880*/  LDL.LU.64 R126, [R1+0x498] ;  /* 0x00049800017e7983 */ /* 0x008ee80000300a00 */
[----:B----4-:R-:W4:Y:S04]  /*1a890*/  LDL.LU.64 R128, [R1+0x4a0] ;  /* 0x0004a00001807983 */ /* 0x010f280000300a00 */
[----:B------:R-:W2:Y:S04]  /*1a8a0*/  LDL.LU.64 R130, [R1+0x4a8] ;  /* 0x0004a80001827983 */ /* 0x000ea80000300a00 */
[----:B------:R-:W3:Y:S04]  /*1a8b0*/  LDL.LU.64 R132, [R1+0x4b0] ;  /* 0x0004b00001847983 */ /* 0x000ee80000300a00 */
[----:B------:R-:W4:Y:S04]  /*1a8c0*/  LDL.LU.64 R134, [R1+0x4b8] ;  /* 0x0004b80001867983 */ /* 0x000f280000300a00 */
        /* <DEDUP_REMOVED lines=13> */
[----:B------:R-:W3:Y:S01]  /*1a9a0*/  LDL.LU.64 R162, [R1+0x528] ;  /* 0x0005280001a27983 */ /* 0x000ee20000300a00 */
[----:B------:R-:W-:-:S03]  /*1a9b0*/  IMAD.MOV.U32 R0, RZ, RZ, R173 ;  /* 0x000000ffff007224 */ /* 0x000fc600078e00ad */
[----:B------:R-:W4:Y:S01]  /*1a9c0*/  LDL.LU.64 R164, [R1+0x530] ;  /* 0x0005300001a47983 */ /* 0x000f220000300a00 */
[----:B------:R-:W-:-:S03]  /*1a9d0*/  IMAD.MOV.U32 R2, RZ, RZ, R174 ;  /* 0x000000ffff027224 */ /* 0x000fc600078e00ae */
[----:B------:R-:W2:Y:S01]  /*1a9e0*/  LDL.LU.64 R166, [R1+0x538] ;  /* 0x0005380001a67983 */ /* 0x000ea20000300a00 */
[----:B------:R-:W-:-:S03]  /*1a9f0*/  IMAD.MOV.U32 R3, RZ, RZ, R175 ;  /* 0x000000ffff037224 */ /* 0x000fc600078e00af */
[----:B------:R-:W3:Y:S01]  /*1aa00*/  LDL.LU.64 R168, [R1+0x540] ;  /* 0x0005400001a87983 */ /* 0x000ee20000300a00 */
[----:B------:R-:W-:Y:S01]  /*1aa10*/  IMAD.MOV.U32 R4, RZ, RZ, R176 ;  /* 0x000000ffff047224 */ /* 0x000fe200078e00b0 */
[----:B------:R-:W-:Y:S02]  /*1aa20*/  MOV R5, R177 ;  /* 0x000000b100057202 */ /* 0x000fe40000000f00 */
[----:B------:R-:W4:Y:S01]  /*1aa30*/  LDL.LU.64 R170, [R1+0x548] ;  /* 0x0005480001aa7983 */ /* 0x000f220000300a00 */
[----:B------:R-:W-:-:S03]  /*1aa40*/  IMAD.MOV.U32 R6, RZ, RZ, R178 ;  /* 0x000000ffff067224 */ /* 0x000fc600078e00b2 */
        /* <DEDUP_REMOVED lines=56> */
[----:B------:R-:W3:Y:S04]  /*1add0*/  LDL.LU.64 R210, [R1+0x5e8] ;  /* 0x0005e80001d27983 */ /* 0x000ee80000300a00 */
[----:B------:R-:W4:Y:S04]  /*1ade0*/  LDL.LU.64 R212, [R1+0x5f0] ;  /* 0x0005f00001d47983 */ /* 0x000f280000300a00 */
[----:B------:R-:W2:Y:S04]  /*1adf0*/  LDL.LU.64 R214, [R1+0x5f8] ;  /* 0x0005f80001d67983 */ /* 0x000ea80000300a00 */
[----:B--2---:R-:W-:Y:S04]  /*1ae00*/  STL.64 [R1+0x2be0], R214 ;  /* 0x002be0d601007387 */ /* 0x004fe80000100a00 */
[----:B----4-:R-:W-:Y:S04]  /*1ae10*/  STL.64 [R1+0x2bd8], R212 ;  /* 0x002bd8d401007387 */ /* 0x010fe80000100a00 */
        /* <DEDUP_REMOVED lines=139> */
[----:B------:R0:W-:Y:S04]  /*1b6d0*/  STL [R1+0x2840], R2 ;  /* 0x0028400201007387 */ /* 0x0001e80000100800 */
[----:B------:R1:W-:Y:S01]  /*1b6e0*/  STL [R1+0x283c], R0 ;  /* 0x00283c0001007387 */ /* 0x0003e20000100800 */
[----:B------:R-:W-:-:S02]  /*1b6f0*/  WARPGROUP.DEPBAR.LE gsb0, 0x0 ;  /* 0x00008000000079c5 */ /* 0x000fc40000010000 */
[----:B------:R-:W-:Y:S02]  /*1b700*/  IMAD.MOV.U32 R25, RZ, RZ, R214 ;  /* 0x000000ffff197224 */ /* 0x000fe400078e00d6 */
        /* <DEDUP_REMOVED lines=171> */
[----:B0-----:R-:W-:-:S03]  /*1c1c0*/  IMAD.MOV.U32 R2, RZ, RZ, R214 ;  /* 0x000000ffff027224 */ /* 0x001fc600078e00d6 */
[----:B------:R-:W-:Y:S01]  /*1c1d0*/  STL.64 [R1+0x538], R166 ;  /* 0x000538a601007387 */ /* 0x000fe20000100a00 */
[----:B-1----:R-:W-:-:S03]  /*1c1e0*/  IMAD.MOV.U32 R0, RZ, RZ, R215 ;  /* 0x000000ffff007224 */ /* 0x002fc600078e00d7 */
[----:B------:R-:W-:Y:S01]  /*1c1f0*/  STL.64 [R1+0x540], R168 ;  /* 0x000540a801007387 */ /* 0x000fe20000100a00 */
[----:B------:R-:W-:Y:S01]  /*1c200*/  IMAD.MOV.U32 R4, RZ, RZ, R212 ;  /* 0x000000ffff047224 */ /* 0x000fe200078e00d4 */
[----:B------:R-:W-:Y:S02]  /*1c210*/  MOV R3, R213 ;  /* 0x000000d500037202 */ /* 0x000fe40000000f00 */
[----:B------:R-:W-:Y:S01]  /*1c220*/  STL.64 [R1+0x548], R170 ;  /* 0x000548aa01007387 */ /* 0x000fe20000100a00 */
[----:B------:R-:W-:-:S03]  /*1c230*/  IMAD.MOV.U32 R6, RZ, RZ, R210 ;  /* 0x000000ffff067224 */ /* 0x000fc600078e00d2 */
[----:B------:R0:W-:Y:S01]  /*1c240*/  STL [R1+0x550], R172 ;  /* 0x000550ac01007387 */ /* 0x0001e20000100800 */
[----:B------:R-:W-:Y:S01]  /*1c250*/  IMAD.MOV.U32 R5, RZ, RZ, R211 ;  /* 0x000000ffff057224 */ /* 0x000fe200078e00d3 */
[----:B------:R-:W-:Y:S02]  /*1c260*/  MOV R8, R208 ;  /* 0x000000d000087202 */ /* 0x000fe40000000f00 */
        /* <DEDUP_REMOVED lines=139> */
[----:B------:R-:W3:Y:S04]  /*1cb20*/  LDL.LU R122, [R1+0x488] ;  /* 0x00048800017a7983 */ /* 0x000ee80000300800 */
[----:B------:R-:W3:Y:S04]  /*1cb30*/  LDL.LU R123, [R1+0x48c] ;  /* 0x00048c00017b7983 */ /* 0x000ee80000300800 */
[----:B------:R-:W4:Y:S04]  /*1cb40*/  LDL.LU R124, [R1+0x490] ;  /* 0x00049000017c7983 */ /* 0x000f280000300800 */
[----:B------:R-:W4:Y:S04]  /*1cb50*/  LDL.LU R125, [R1+0x494] ;  /* 0x00049400017d7983 */ /* 0x000f280000300800 */
[----:B------:R-:W2:Y:S04]  /*1cb60*/  LDL.LU R126, [R1+0x498] ;  /* 0x00049800017e7983 */ /* 0x000ea80000300800 */
        /* <DEDUP_REMOVED lines=45> */
[----:B------:R-:W4:Y:S01]  /*1ce40*/  LDL.LU R172, [R1+0x550] ;  /* 0x0005500001ac7983 */ /* 0x000f220000300800 */
[----:B------:R-:W-:Y:S01]  /*1ce50*/  IMAD.MOV.U32 R173, RZ, RZ, R235 ;  /* 0x000000ffffad7224 */ /* 0x000fe200078e00eb */
[----:B------:R-:W-:Y:S01]  /*1ce60*/  MOV R175, R233 ;  /* 0x000000e900af7202 */ /* 0x000fe20000000f00 */
[----:B------:R-:W-:Y:S01]  /*1ce70*/  IMAD.MOV.U32 R174, RZ, RZ, R234 ;  /* 0x000000ffffae7224 */ /* 0x000fe200078e00ea */
[----:B------:R-:W2:Y:S01]  /*1ce80*/  LDL.LU R235, [R1+0x28e4] ;  /* 0x0028e40001eb7983 */ /* 0x000ea20000300800 */
[----:B------:R-:W-:-:S03]  /*1ce90*/  IMAD.MOV.U32 R176, RZ, RZ, R232 ;  /* 0x000000ffffb07224 */ /* 0x000fc600078e00e8 */
[----:B------:R-:W2:Y:S01]  /*1cea0*/  LDL.LU R234, [R1+0x28e0] ;  /* 0x0028e00001ea7983 */ /* 0x000ea20000300800 */
[----:B------:R-:W-:-:S03]  /*1ceb0*/  IMAD.MOV.U32 R177, RZ, RZ, R231 ;  /* 0x000000ffffb17224 */ /* 0x000fc600078e00e7 */
[----:B------:R-:W2:Y:S01]  /*1cec0*/  LDL.LU R233, [R1+0x28dc] ;  /* 0x0028dc0001e97983 */ /* 0x000ea20000300800 */
[----:B------:R-:W-:-:S03]  /*1ced0*/  IMAD.MOV.U32 R178, RZ, RZ, R230 ;  /* 0x000000ffffb27224 */ /* 0x000fc600078e00e6 */
[----:B------:R-:W2:Y:S01]  /*1cee0*/  LDL.LU R232, [R1+0x28d8] ;  /* 0x0028d80001e87983 */ /* 0x000ea20000300800 */
[----:B------:R-:W-:Y:S01]  /*1cef0*/  IMAD.MOV.U32 R179, RZ, RZ, R229 ;  /* 0x000000ffffb37224 */ /* 0x000fe200078e00e5 */
[----:B------:R-:W-:Y:S02]  /*1cf00*/  MOV R180, R228 ;  /* 0x000000e400b47202 */ /* 0x000fe40000000f00 */
        /* <DEDUP_REMOVED lines=130> */
[----:B------:R-:W3:Y:S04]  /*1d730*/  LDL.LU R118, [R1+0x2834] ;  /* 0x0028340001767983 */ /* 0x000ee80000300800 */
        /* <DEDUP_REMOVED lines=173> */
[----:B------:R-:W-:Y:S01]  /*1e210*/  MOV R214, R25 ;  /* 0x0000001900d67202 */ /* 0x000fe20000000f00 */
[----:B------:R-:W-:Y:S02]  /*1e220*/  IMAD.MOV.U32 R215, RZ, RZ, R24 ;  /* 0x000000ffffd77224 */ /* 0x000fe400078e0018 */
[----:B------:R-:W4:Y:S01]  /*1e230*/  LDL.LU R30, [R1+0x26d4] ;  /* 0x0026d400011e7983 */ /* 0x000f220000300800 */
[----:B------:R-:W-:-:S03]  /*1e240*/  IMAD.MOV.U32 R213, RZ, RZ, R26 ;  /* 0x000000ffffd57224 */ /* 0x000fc600078e001a */
[----:B------:R-:W2:Y:S04]  /*1e250*/  LDL.LU R29, [R1+0x26d0] ;  /* 0x0026d000011d7983 */ /* 0x000ea80000300800 */
        /* <DEDUP_REMOVED lines=53> */
[----:B0-----:R-:W4:Y:S04]  /*1e5b0*/  LDL.LU R120, [R1] ;  /* 0x0000000001787983 */ /* 0x001f280000300800 */
        /* <DEDUP_REMOVED lines=52> */
[----:B------:R-:W-:-:S02]  /*1e900*/  IMAD.MOV.U32 R173, RZ, RZ, R0 ;  /* 0x000000ffffad7224 */ /* 0x000fc400078e0000 */
        /* <DEDUP_REMOVED lines=76> */
[----:B------:R-:W-:Y:S02]  /*1edd0*/  IMAD.MOV.U32 R214, RZ, RZ, R234 ;  /* 0x000000ffffd67224 */ /* 0x000fe400078e00ea */
[----:B------:R-:W-:Y:S01]  /*1ede0*/  IMAD.MOV.U32 R215, RZ, RZ, R235 ;  /* 0x000000ffffd77224 */ /* 0x000fe200078e00eb */
        /* <DEDUP_REMOVED lines=57> */
[----:B------:R-:W-:Y:S01]  /*1f180*/  MOV R125, R29 ;  /* 0x0000001d007d7202 */ /* 0x000fe20000000f00 */
[----:B--2---:R-:W-:Y:S01]  /*1f190*/  IMAD.MOV.U32 R122, RZ, RZ, R26 ;  /* 0x000000ffff7a7224 */ /* 0x004fe200078e001a */
[----:B---3--:R-:W-:Y:S01]  /*1f1a0*/  MOV R120, R24 ;  /* 0x0000001800787202 */ /* 0x008fe20000000f00 */
[----:B------:R-:W-:Y:S01]  /*1f1b0*/  IMAD.MOV.U32 R121, RZ, RZ, R25 ;  /* 0x000000ffff797224 */ /* 0x000fe200078e0019 */
[----:B------:R-:W2:Y:S01]  /*1f1c0*/  LDL.LU R24, [R1+0x260c] ;  /* 0x00260c0001187983 */ /* 0x000ea20000300800 */
[----:B------:R-:W-:-:S03]  /*1f1d0*/  IMAD.MOV.U32 R123, RZ, RZ, R27 ;  /* 0x000000ffff7b7224 */ /* 0x000fc600078e001b */
[----:B------:R-:W2:Y:S04]  /*1f1e0*/  LDL.LU R25, [R1+0x2608] ;  /* 0x0026080001197983 */ /* 0x000ea80000300800 */
        /* <DEDUP_REMOVED lines=177> */
[----:B------:R-:W2:Y:S04]  /*1fd00*/  LDL.LU R114, [R1+0x24a4] ;  /* 0x0024a40001727983 */ /* 0x000ea80000300800 */
        /* <DEDUP_REMOVED lines=105> */
[----:B------:R-:W2:Y:S01]  /*203a0*/  LDL.LU R172, [R1+0x850] ;  /* 0x0008500001ac7983 */ /* 0x000ea20000300800 */
[----:B------:R-:W-:Y:S01]  /*203b0*/  IMAD.MOV.U32 R214, RZ, RZ, R2 ;  /* 0x000000ffffd67224 */ /* 0x000fe200078e0002 */
[----:B------:R-:W-:Y:S01]  /*203c0*/  MOV R212, R4 ;  /* 0x0000000400d47202 */ /* 0x000fe20000000f00 */
[----:B------:R-:W-:-:S02]  /*203d0*/  IMAD.MOV.U32 R215, RZ, RZ, R0 ;  /* 0x000000ffffd77224 */ /* 0x000fc400078e0000 */
[----:B------:R-:W-:Y:S02]  /*203e0*/  IMAD.MOV.U32 R213, RZ, RZ, R3 ;  /* 0x000000ffffd57224 */ /* 0x000fe400078e0003 */
[----:B------:R-:W-:Y:S02]  /*203f0*/  IMAD.MOV.U32 R210, RZ, RZ, R6 ;  /* 0x000000ffffd27224 */ /* 0x000fe400078e0006 */
[----:B------:R-:W-:Y:S01]  /*20400*/  IMAD.MOV.U32 R211, RZ, RZ, R5 ;  /* 0x000000ffffd37224 */ /* 0x000fe200078e0005 */
[----:B------:R-:W-:Y:S01]  /*20410*/  MOV R207, R9 ;  /* 0x0000000900cf7202 */ /* 0x000fe20000000f00 */
[----:B------:R-:W-:Y:S02]  /*20420*/  IMAD.MOV.U32 R208, RZ, RZ, R8 ;  /* 0x000000ffffd07224 */ /* 0x000fe400078e0008 */
        /* <DEDUP_REMOVED lines=46> */
[----:B------:R-:W-:Y:S02]  /*20710*/  IMAD.MOV.U32 R174, RZ, RZ, R234 ;  /* 0x000000ffffae7224 */ /* 0x000fe400078e00ea */
[----:B------:R-:W-:Y:S01]  /*20720*/  IMAD.MOV.U32 R175, RZ, RZ, R233 ;  /* 0x000000ffffaf7224 */ /* 0x000fe200078e00e9 */
        /* <DEDUP_REMOVED lines=84> */
[----:B------:R-:W-:Y:S01]  /*20c70*/  WARPGROUP.ARRIVE ;  /* 0x00000000000079c5 */ /* 0x000fe20000000000 */
[----:B------:R-:W-:-:S07]  /*20c80*/  UMOV UR13, 0x40000040 ;  /* 0x40000040000d7882 */ /* 0x000fce0000000000 */
[----:B------:R-:W-:Y:S01]  /*20c90*/  HGMMA.64x192x16.F32.BF16 R24, gdesc[UR12], R24, gsb0 ;  /* 0x02e000000c1879f0 */ /* 0x000fe20008001818 */
[----:B------:R-:W-:Y:S01]  /*20ca0*/  UMOV UR14, UR10 ;  /* 0x0000000a000e7c82 */ /* 0x000fe20008000000 */
[----:B------:R-:W-:Y:S01]  /*20cb0*/  UMOV UR15, UR11 ;  /* 0x0000000b000f7c82 */ /* 0x000fe20008000000 */
[----:B------:R-:W-:Y:S02]  /*20cc0*/  WARPGROUP.DEPBAR.LE gsb0, 0x0 ;  /* 0x00008000000079c5 */ /* 0x000fe40000010000 */
[----:B--2---:R-:W-:-:S15]  /*20cd0*/  WARPGROUP.ARRIVE ;  /* 0x00000000000079c5 */ /* 0x004fde0000000000 */
        /* <DEDUP_REMOVED lines=636> */
[----:B------:R-:W-:-:S15]  /*234a0*/  WARPGROUP.ARRIVE ;  /* 0x00000000000079c5 */ /* 0x000fde0000000000 */
        /* <DEDUP_REMOVED lines=289> */
[----:B------:R-:W-:Y:S01]  /*246c0*/  IMAD.MOV.U32 R119, RZ, RZ, R0 ;  /* 0x000000ffff777224 */ /* 0x000fe200078e0000 */
[----:B------:R-:W-:Y:S01]  /*246d0*/  UMOV UR8, UR12 ;  /* 0x0000000c00087c82 */ /* 0x000fe20008000000 */
[----:B------:R-:W-:-:S04]  /*246e0*/  UMOV UR9, UR13 ;  /* 0x0000000d00097c82 */ /* 0x000fc80008000000 */
[----:B---3--:R-:W-:-:S06]  /*246f0*/  WARPGROUP.ARRIVE ;  /* 0x00000000000079c5 */ /* 0x008fcc0000000000 */
[----:B------:R-:W-:Y:S01]  /*24700*/  HGMMA.64x192x16.F32.BF16 R24, gdesc[UR8], R24, gsb0 ;  /* 0x02e00000081879f0 */ /* 0x000fe20008001818 */
[----:B------:R-:W-:Y:S02]  /*24710*/  UIADD3 UR8, UR17, 0x4, URZ ;  /* 0x0000000411087890 */ /* 0x000fe4000fffe03f */
[----:B------:R-:W-:Y:S01]  /*24720*/  UIADD3 UR10, UR18, 0x4, URZ ;  /* 0x00000004120a7890 */ /* 0x000fe2000fffe03f */
[----:B------:R-:W-:Y:S01]  /*24730*/  UMOV UR9, 0x40000040 ;  /* 0x4000004000097882 */ /* 0x000fe20000000000 */
[----:B------:R-:W-:Y:S01]  /*24740*/  UMOV UR11, 0x40000040 ;  /* 0x40000040000b7882 */ /* 0x000fe20000000000 */
[----:B------:R-:W-:Y:S02]  /*24750*/  WARPGROUP.DEPBAR.LE gsb0, 0x0 ;  /* 0x00008000000079c5 */ /* 0x000fe40000010000 */
[----:B------:R-:W-:-:S12]  /*24760*/  WARPGROUP.ARRIVE ;  /* 0x00000000000079c5 */ /* 0x000fd80000000000 */
        /* <DEDUP_REMOVED lines=24> */
[----:B------:R-:W-:Y:S04]  /*248f0*/  STL.64 [R1+0x3b8], R70 ;  /* 0x0003b84601007387 */ /* 0x000fe80000100a00 */
[----:B------:R2:W-:Y:S04]  /*24900*/  STL.64 [R1+0x3c0], R72 ;  /* 0x0003c04801007387 */ /* 0x0005e80000100a00 */
[----:B------:R3:W-:Y:S04]  /*24910*/  STL.64 [R1+0x3c8], R74 ;  /* 0x0003c84a01007387 */ /* 0x0007e80000100a00 */
        /* <DEDUP_REMOVED lines=21> */
[----:B------:R4:W-:Y:S01]  /*24a70*/  STL.64 [R1+0x478], R118 ;  /* 0x0004787601007387 */ /* 0x0009e20000100a00 */
[----:B------:R-:W-:-:S02]  /*24a80*/  WARPGROUP.DEPBAR.LE gsb0, 0x0 ;  /* 0x00008000000079c5 */ /* 0x000fc40000010000 */
[----:B0-----:R-:W-:Y:S01]  /*24a90*/  MOV R67, R120 ;  /* 0x0000007800437202 */ /* 0x001fe20000000f00 */
[----:B-1----:R-:W-:Y:S01]  /*24aa0*/  IMAD.MOV.U32 R68, RZ, RZ, R121 ;  /* 0x000000ffff447224 */ /* 0x002fe200078e0079 */
[----:B--2---:R-:W-:Y:S01]  /*24ab0*/  MOV R72, R125 ;  /* 0x0000007d00487202 */ /* 0x004fe20000000f00 */
[----:B------:R-:W-:Y:S01]  /*24ac0*/  IMAD.MOV.U32 R69, RZ, RZ, R122 ;  /* 0x000000ffff457224 */ /* 0x000fe200078e007a */
[----:B------:R-:W2:Y:S01]  /*24ad0*/  LDL.LU.64 R120, [R1+0x180] ;  /* 0x0001800001787983 */ /* 0x000ea20000300a00 */
[----:B------:R-:W-:Y:S02]  /*24ae0*/  IMAD.MOV.U32 R70, RZ, RZ, R123 ;  /* 0x000000ffff467224 */ /* 0x000fe400078e007b */
[----:B------:R-:W-:Y:S01]  /*24af0*/  IMAD.MOV.U32 R71, RZ, RZ, R124 ;  /* 0x000000ffff477224 */ /* 0x000fe200078e007c */
[----:B------:R-:W2:Y:S01]  /*24b00*/  LDL.LU.64 R122, [R1+0x188] ;  /* 0x00018800017a7983 */ /* 0x000ea20000300a00 */
[----:B------:R-:W-:Y:S02]  /*24b10*/  IMAD.MOV.U32 R73, RZ, RZ, R126 ;  /* 0x000000ffff497224 */ /* 0x000fe400078e007e */
[----:B---3--:R-:W-:Y:S01]  /*24b20*/  IMAD.MOV.U32 R74, RZ, RZ, R127 ;  /* 0x000000ffff4a7224 */ /* 0x008fe200078e007f */
        /* <DEDUP_REMOVED lines=405> */
[----:B------:R-:W-:Y:S01]  /*26480*/  IMAD.MOV.U32 R3, RZ, RZ, R122 ;  /* 0x000000ffff037224 */ /* 0x000fe200078e007a */
[----:B------:R-:W2:Y:S01]  /*26490*/  LDL.LU.64 R120, [R1+0x480] ;  /* 0x0004800001787983 */ /* 0x000ea20000300a00 */
[----:B------:R-:W-:Y:S01]  /*264a0*/  IMAD.MOV.U32 R4, RZ, RZ, R123 ;  /* 0x000000ffff047224 */ /* 0x000fe200078e007b */
[----:B------:R-:W-:Y:S01]  /*264b0*/  MOV R7, R126 ;  /* 0x0000007e00077202 */ /* 0x000fe20000000f00 */
[----:B------:R-:W-:Y:S01]  /*264c0*/  IMAD.MOV.U32 R5, RZ, RZ, R124 ;  /* 0x000000ffff057224 */ /* 0x000fe200078e007c */
        /* <DEDUP_REMOVED lines=8> */
[----:B------:R-:W-:-:S02]  /*26550*/  IMAD.MOV.U32 R11, RZ, RZ, R130 ;  /* 0x000000ffff0b7224 */ /* 0x000fc400078e0082 */
[----:B------:R-:W-:Y:S01]  /*26560*/  IMAD.MOV.U32 R13, RZ, RZ, R132 ;  /* 0x000000ffff0d7224 */ /* 0x000fe200078e0084 */
[----:B------:R-:W3:Y:S01]  /*26570*/  LDL.LU.64 R128, [R1+0x4a0] ;  /* 0x0004a00001807983 */ /* 0x000ee20000300a00 */
[----:B------:R-:W-:Y:S01]  /*26580*/  IMAD.MOV.U32 R14, RZ, RZ, R133 ;  /* 0x000000ffff0e7224 */ /* 0x000fe200078e0085 */
[----:B------:R-:W-:Y:S01]  /*26590*/  MOV R17, R136 ;  /* 0x0000008800117202 */ /* 0x000fe20000000f00 */
[----:B------:R-:W-:Y:S01]  /*265a0*/  IMAD.MOV.U32 R15, RZ, RZ, R134 ;  /* 0x000000ffff0f7224 */ /* 0x000fe200078e0086 */
        /* <DEDUP_REMOVED lines=1603> */
[----:B------:R-:W-:-:S02]  /*2c9e0*/  IMAD.MOV.U32 R212, RZ, RZ, R4 ;  /* 0x000000ffffd47224 */ /* 0x000fc400078e0004 */
        /* <DEDUP_REMOVED lines=170> */
[----:B------:R-:W-:-:S03]  /*2d490*/  MOV R3, R215 ;  /* 0x000000d700037202 */ /* 0x000fc60000000f00 */
        /* <DEDUP_REMOVED lines=718> */
[----:B------:R-:W-:Y:S01]  /*30180*/  IMAD.MOV.U32 R211, RZ, RZ, R223 ;  /* 0x000000ffffd37224 */ /* 0x000fe200078e00df */
[----:B------:R-:W-:Y:S01]  /*30190*/  MOV R223, R19 ;  /* 0x0000001300df7202 */ /* 0x000fe20000000f00 */
[----:B------:R-:W-:Y:S02]  /*301a0*/  IMAD.MOV.U32 R213, RZ, RZ, R221 ;  /* 0x000000ffffd57224 */ /* 0x000fe400078e00dd */
[----:B------:R-:W-:Y:S02]  /*301b0*/  IMAD.MOV.U32 R214, RZ, RZ, R220 ;  /* 0x000000ffffd67224 */ /* 0x000fe400078e00dc */
[----:B------:R-:W-:Y:S01]  /*301c0*/  IMAD.MOV.U32 R215, RZ, RZ, R219 ;  /* 0x000000ffffd77224 */ /* 0x000fe200078e00db */
[----:B------:R-:W-:Y:S01]  /*301d0*/  MOV R219, R23 ;  /* 0x0000001700db7202 */ /* 0x000fe20000000f00 */
        /* <DEDUP_REMOVED lines=25> */
[----:B------:R-:W-:-:S04]  /*30370*/  WARPGROUP.DEPBAR.LE gsb0, 0x0 ;  /* 0x00008000000079c5 */ /* 0x000fc80000010000 */
        /* <DEDUP_REMOVED lines=90> */
[----:B------:R-:W-:Y:S01]  /*30920*/  BPT.TRAP 0x1 ;  /* 0x000000040000795c */ /* 0x000fe20000300000 */
.L_x_27:
[----:B------:R-:W2:Y:S04]  /*30930*/  LDL R3, [R1+0x900] ;  /* 0x0009000001037983 */ /* 0x000ea80000100800 */
[----:B------:R-:W3:Y:S01]  /*30940*/  LDL R5, [R1+0x904] ;  /* 0x0009040001057983 */ /* 0x000ee20000100800 */
[----:B------:R-:W-:Y:S01]  /*30950*/  UISETP.GT.U32.AND UP0, UPT, UR38, 0x1, UPT ;  /* 0x000000012600788c */ /* 0x000fe2000bf04070 */
[----:B--2---:R-:W-:Y:S01]  /*30960*/  ISETP.NE.AND P1, PT, R3, RZ, PT ;  /* 0x000000ff0300720c */ /* 0x004fe20003f25270 */
[----:B------:R-:W-:-:S12]  /*30970*/  IMAD.U32 R3, RZ, RZ, UR6 ;  /* 0x00000006ff037e24 */ /* 0x000fd8000f8e00ff */
[----:B------:R-:W-:-:S05]  /*30980*/  @P1 LEA R3, R3, UR44, 0x3 ;  /* 0x0000002c03031c11 */ /* 0x000fca000f8e18ff */
[----:B------:R-:W-:-:S05]  /*30990*/  @P1 VIADD R3, R3, 0x10 ;  /* 0x0000001003031836 */ /* 0x000fca0000000000 */
[----:B---3--:R-:W-:-:S04]  /*309a0*/  @P1 PRMT R3, R5, 0x654, R3 ;  /* 0x0000065405031816 */ /* 0x008fc80000000003 */
[----:B------:R1:W-:Y:S01]  /*309b0*/  @P1 SYNCS.ARRIVE.TRANS64.RED.A1T0 RZ, [R3+URZ], RZ ;  /* 0x000000ff03ff19a7 */ /* 0x0003e2000810043f */
[----:B------:R-:W-:-:S13]  /*309c0*/  PLOP3.LUT P1, PT, PT, PT, UP0, 0x80, 0x0 ;  /* 0x000000000000781c */ /* 0x000fda0003f2f008 */
[----:B-1----:R-:W-:Y:S05]  /*309d0*/  @P1 BRA `(.L_x_28) ;  /* 0x0000000000041947 */ /* 0x002fea0003800000 */
[----:B------:R-:W-:Y:S01]  /*309e0*/  BPT.TRAP 0x1 ;  /* 0x000000040000795c */ /* 0x000fe20000300000 */
.L_x_28:
[----:B------:R-:W-:Y:S02]  /*309f0*/  UISETP.GT.AND UP2, UPT, UR7, 0x1, UPT ;  /* 0x000000010700788c */ /* 0x000fe4000bf44270 */
[----:B------:R-:W-:Y:S02]  /*30a00*/  UIADD3 UR16, UR16, 0x1, URZ ;  /* 0x0000000110107890 */ /* 0x000fe4000fffe03f */
[----:B------:R-:W-:Y:S02]  /*30a10*/  UIADD3 UR6, UR6, 0x1, URZ ;  /* 0x0000000106067890 */ /* 0x000fe4000fffe03f */
[----:B------:R-:W-:Y:S01]  /*30a20*/  PLOP3.LUT P1, PT, PT, PT, UP2, 0x80, 0x0 ;  /* 0x000000000000781c */ /* 0x000fe20003f2f028 */
[----:B------:R-:W-:Y:S02]  /*30a30*/  UISETP.NE.AND UP0, UPT, UR16, 0x2, UPT ;  /* 0x000000021000788c */ /* 0x000fe4000bf05270 */
[----:B------:R-:W-:Y:S02]  /*30a40*/  UISETP.NE.AND UP1, UPT, UR6, 0x2, UPT ;  /* 0x000000020600788c */ /* 0x000fe4000bf25270 */
[----:B------:R-:W-:-:S02]  /*30a50*/  USEL UR8, URZ, 0x1, UP0 ;  /* 0x000000013f087887 */ /* 0x000fc40008000000 */
[----:B------:R-:W-:Y:S02]  /*30a60*/  UIADD3 UR7, UR7, -0x1, URZ ;  /* 0xffffffff07077890 */ /* 0x000fe4000fffe03f */
[----:B------:R-:W-:Y:S02]  /*30a70*/  USEL UR16, UR16, URZ, UP0 ;  /* 0x0000003f10107287 */ /* 0x000fe40008000000 */
[----:B------:R-:W-:Y:S01]  /*30a80*/  USEL UR6, UR6, URZ, UP1 ;  /* 0x0000003f06067287 */ /* 0x000fe20008800000 */
[----:B-----5:R-:W-:Y:S01]  /*30a90*/  LOP3.LUT R0, R0, UR8, RZ, 0x3c, !PT ;  /* 0x0000000800007c12 */ /* 0x020fe2000f8e3cff */
[----:B------:R-:W-:Y:S10]  /*30aa0*/  @P1 BRA `(.L_x_29) ;  /* 0xfffffe7400241947 */ /* 0x000ff4000383ffff */
.L_x_22:
[----:B------:R-:W1:Y:S02]  /*30ab0*/  LDC R0, c[0x0][0x28c] ;  /* 0x0000a300ff007b82 */ /* 0x000e640000000800 */
[----:B-1----:R-:W-:-:S13]  /*30ac0*/  ISETP.GE.AND P1, PT, R0, 0x1, PT ;  /* 0x000000010000780c */ /* 0x002fda0003f26270 */
[----:B------:R-:W-:Y:S05]  /*30ad0*/  @!P1 BRA `(.L_x_30) ;  /* 0x0000000000449947 */ /* 0x000fea0003800000 */
[----:B------:R-:W-:Y:S05]  /*30ae0*/  @!P0 BRA `(.L_x_31) ;  /* 0x0000000000048947 */ /* 0x000fea0003800000 */
[----:B------:R-:W-:Y:S01]  /*30af0*/  BPT.TRAP 0x1 ;  /* 0x000000040000795c */ /* 0x000fe20000300000 */
.L_x_31:
[----:B------:R-:W2:Y:S04]  /*30b00*/  LDL R0, [R1+0x900] ;  /* 0x0009000001007983 */ /* 0x000ea80000100800 */
[----:B------:R-:W3:Y:S01]  /*30b10*/  LDL R3, [R1+0x904] ;  /* 0x0009040001037983 */ /* 0x000ee20000100800 */
[----:B------:R-:W-:Y:S01]  /*30b20*/  UISETP.GT.U32.AND UP0, UPT, UR38, 0x1, UPT ;  /* 0x000000012600788c */ /* 0x000fe2000bf04070 */
[----:B--2---:R-:W-:Y:S01]  /*30b30*/  ISETP.NE.AND P0, PT, R0, RZ, PT ;  /* 0x000000ff0000720c */ /* 0x004fe20003f05270 */
[----:B---3--:R-:W-:-:S12]  /*30b40*/  IMAD.MOV.U32 R5, RZ, RZ, R3 ;  /* 0x000000ffff057224 */ /* 0x008fd800078e0003 */
[----:B-----5:R-:W-:Y:S01]  /*30b50*/  @P0 IADD3 R0, R4, UR37, RZ ;  /* 0x0000002504000c10 */ /* 0x020fe2000fffe0ff */
[----:B------:R-:W-:-:S04]  /*30b60*/  IMAD.U32 R3, RZ, RZ, UR44 ;  /* 0x0000002cff037e24 */ /* 0x000fc8000f8e00ff */
[----:B------:R-:W-:-:S05]  /*30b70*/  @P0 IMAD.SHL.U32 R0, R0, 0x8, RZ ;  /* 0x0000000800000824 */ /* 0x000fca00078e00ff */
[----:B------:R-:W-:-:S04]  /*30b80*/  @P0 LOP3.LUT R0, R0, 0x8, RZ, 0xc0, !PT ;  /* 0x0000000800000812 */ /* 0x000fc800078ec0ff */
[----:B------:R-:W-:-:S04]  /*30b90*/  @P0 IADD3 R0, R3, 0x10, R0 ;  /* 0x0000001003000810 */ /* 0x000fc80007ffe000 */
[----:B------:R-:W-:-:S04]  /*30ba0*/  @P0 PRMT R0, R5, 0x654, R0 ;  /* 0x0000065405000816 */ /* 0x000fc80000000000 */
[----:B------:R1:W-:Y:S01]  /*30bb0*/  @P0 SYNCS.ARRIVE.TRANS64.RED.A1T0 RZ, [R0+URZ], RZ ;  /* 0x000000ff00ff09a7 */ /* 0x0003e2000810043f */
[----:B------:R-:W-:-:S13]  /*30bc0*/  PLOP3.LUT P0, PT, PT, PT, UP0, 0x80, 0x0 ;  /* 0x000000000000781c */ /* 0x000fda0003f0f008 */
[----:B-1----:R-:W-:Y:S05]  /*30bd0*/  @P0 BRA `(.L_x_30) ;  /* 0x0000000000040947 */ /* 0x002fea0003800000 */
[----:B------:R-:W-:Y:S01]  /*30be0*/  BPT.TRAP 0x1 ;  /* 0x000000040000795c */ /* 0x000fe20000300000 */
.L_x_30:
[----:B------:R-:W1:Y:S01]  /*30bf0*/  S2R R6, SR_TID.X ;  /* 0x0000000000067919 */ /* 0x000e620000002100 */
[----:B------:R-:W-:Y:S01]  /*30c00*/  UIMAD UR41, UR41, 0x180, URZ ;  /* 0x00000180292978a4 */ /* 0x000fe2000f8e023f */
[----:B------:R-:W-:Y:S01]  /*30c10*/  ULDC UR8, c[0x0][0x288] ;  /* 0x0000a20000087ab9 */ /* 0x000fe20000000800 */
[----:B------:R-:W-:Y:S02]  /*30c20*/  UIADD3 UR37, UR43, UR37, URZ ;  /* 0x000000252b257290 */ /* 0x000fe4000fffe03f */
[----:B------:R-:W-:Y:S02]  /*30c30*/  UIMAD.WIDE UR6, UR40, 0x200, URZ ;  /* 0x00000200280678a5 */ /* 0x000fe4000f8e023f */
[----:B------:R-:W-:Y:S01]  /*30c40*/  IMAD.U32 R12, RZ, RZ, UR41 ;  /* 0x00000029ff0c7e24 */ /* 0x000fe2000f8e00ff */
[----:B------:R-:W-:Y:S02]  /*30c50*/  USHF.L.U32 UR40, UR40, 0x9, URZ ;  /* 0x0000000928287899 */ /* 0x000fe4000800063f */
[----:B------:R-:W-:Y:S01]  /*30c60*/  UISETP.GE.AND UP2, UPT, UR41, UR8, UPT ;  /* 0x000000082900728c */ /* 0x000fe2000bf46270 */
[----:B------:R-:W-:Y:S01]  /*30c70*/  ULDC UR9, c[0x0][0x284] ;  /* 0x0000a10000097ab9 */ /* 0x000fe20000000800 */
[----:B------:R-:W-:-:S02]  /*30c80*/  USHF.R.U32.HI UR4, URZ, 0x1, UR37 ;  /* 0x000000013f047899 */ /* 0x000fc40008011625 */
[----:B------:R-:W-:Y:S02]  /*30c90*/  UISETP.GE.OR UP2, UPT, UR40, UR9, UP2 ;  /* 0x000000092800728c */ /* 0x000fe40009746670 */
[----:B------:R-:W-:Y:S02]  /*30ca0*/  ULOP3.LUT UR4, UR4, 0x1, URZ, 0xc0, !UPT ;  /* 0x0000000104047892 */ /* 0x000fe4000f8ec03f */
[----:B------:R-:W-:Y:S01]  /*30cb0*/  USHF.R.S32.HI UR12, URZ, 0x1f, UR42 ;  /* 0x0000001f3f0c7899 */ /* 0x000fe2000801142a */
[----:B------:R-:W-:Y:S01]  /*30cc0*/  ULDC.64 UR10, c[0x0][0x5d0] ;  /* 0x00017400000a7ab9 */ /* 0x000fe20000000a00 */
[----:B------:R-:W-:Y:S01]  /*30cd0*/  UISETP.GT.U32.AND UP1, UPT, UR37, 0x1, UPT ;  /* 0x000000012500788c */ /* 0x000fe2000bf24070 */
[----:B------:R-:W-:Y:S01]  /*30ce0*/  PLOP3.LUT P0, PT, PT, PT, UP2, 0x80, 0x0 ;  /* 0x000000000000781c */ /* 0x000fe20003f0f028 */
[----:B------:R-:W-:Y:S02]  /*30cf0*/  UISETP.NE.U32.AND UP0, UPT, UR4, 0x1, UPT ;  /* 0x000000010400788c */ /* 0x000fe4000bf05070 */
[----:B------:R-:W-:-:S02]  /*30d00*/  UIMAD UR5, UR12, UR10, URZ ;  /* 0x0000000a0c0572a4 */ /* 0x000fc4000f8e023f */
[----:B------:R-:W-:Y:S02]  /*30d10*/  UISETP.LT.U32.AND UP1, UPT, UR43, 0x2, UP1 ;  /* 0x000000022b00788c */ /* 0x000fe40008f21070 */
[----:B------:R-:W-:Y:S01]  /*30d20*/  UISETP.GT.U32.AND UP0, UPT, UR43, 0x1, !UP0 ;  /* 0x000000012b00788c */ /* 0x000fe2000c704070 */
[--C-:B-1----:R-:W-:Y:S01]  /*30d30*/  SHF.R.U32.HI R3, RZ, 0x7, R6.reuse ;  /* 0x00000007ff037819 */ /* 0x102fe20000011606 */
[C---:B------:R-:W-:Y:S01]  /*30d40*/  IMAD.SHL.U32 R13, R6.reuse, 0x2, RZ ;  /* 0x00000002060d7824 */ /* 0x040fe200078e00ff */
[----:B-----5:R-:W-:Y:S01]  /*30d50*/  SHF.R.U32.HI R4, RZ, 0x2, R6 ;  /* 0x00000002ff047819 */ /* 0x020fe20000011606 */
[----:B------:R-:W-:Y:S01]  /*30d60*/  UIMAD UR5, UR42, UR11, UR5 ;  /* 0x0000000b2a0572a4 */ /* 0x000fe2000f8e0205 */
[----:B------:R-:W-:Y:S01]  /*30d70*/  LOP3.LUT R5, R6, 0x60, RZ, 0xc0, !PT ;  /* 0x0000006006057812 */ /* 0x000fe200078ec0ff */
[----:B------:R-:W-:Y:S01]  /*30d80*/  USEL UR4, URZ, 0x1, !UP0 ;  /* 0x000000013f047887 */ /* 0x000fe2000c000000 */
[----:B------:R-:W-:Y:S01]  /*30d90*/  LOP3.LUT R3, R3, 0x1, RZ, 0xc0, !PT ;  /* 0x0000000103037812 */ /* 0x000fe200078ec0ff */
[----:B------:R-:W-:Y:S01]  /*30da0*/  ULOP3.LUT UR37, UR37, 0x1, URZ, 0xc0, !UPT ;  /* 0x0000000125257892 */ /* 0x000fe2000f8ec03f */
[----:B------:R-:W-:-:S02]  /*30db0*/  LOP3.LUT R4, R4, 0x7, RZ, 0xc0, !PT ;  /* 0x0000000704047812 */ /* 0x000fc400078ec0ff */
[----:B------:R-:W-:Y:S01]  /*30dc0*/  SHF.R.U32.HI R5, RZ, 0x1, R5 ;  /* 0x00000001ff057819 */ /* 0x000fe20000011605 */
[C---:B------:R-:W-:Y:S01]  /*30dd0*/  IMAD.SHL.U32 R10, R3.reuse, 0x40, RZ ;  /* 0x00000040030a7824 */ /* 0x040fe200078e00ff */
[----:B------:R-:W-:Y:S02]  /*30de0*/  LOP3.LUT R12, R12, 0x6, R13, 0xf8, !PT ;  /* 0x000000060c0c7812 */ /* 0x000fe400078ef80d */
[--C-:B------:R-:W-:Y:S02]  /*30df0*/  IADD3 R0, RZ, -R5, -R4.reuse ;  /* 0x80000005ff007210 */ /* 0x100fe40007ffe804 */
[----:B------:R-:W-:Y:S02]  /*30e00*/  LOP3.LUT R10, R10, 0x40, R4, 0xe2, !PT ;  /* 0x000000400a0a7812 */ /* 0x000fe400078ee204 */
[----:B------:R-:W-:Y:S01]  /*30e10*/  MOV R4, 0xfffffffe ;  /* 0xfffffffe00047802 */ /* 0x000fe20000000f00 */
[----:B------:R-:W-:Y:S01]  /*30e20*/  IMAD R0, R3, -0x40, R0 ;  /* 0xffffffc003007824 */ /* 0x000fe200078e0200 */
[----:B------:R-:W-:-:S02]  /*30e30*/  LOP3.LUT R3, R6, 0x3, RZ, 0xc0, !PT ;  /* 0x0000000306037812 */ /* 0x000fc400078ec0ff */
[----:B------:R-:W-:Y:S02]  /*30e40*/  SHF.R.S32.HI R13, RZ, 0x1f, R12 ;  /* 0x0000001fff0d7819 */ /* 0x000fe4000001140c */
[----:B------:R-:W-:Y:S01]  /*30e50*/  LOP3.LUT R10, R10, UR6, R5, 0xfe, !PT ;  /* 0x000000060a0a7c12 */ /* 0x000fe2000f8efe05 */
[----:B------:R-:W-:Y:S01]  /*30e60*/  IMAD R3, R3, R4, UR8 ;  /* 0x0000000803037e24 */ /* 0x000fe2000f8e0204 */
[----:B------:R-:W-:Y:S01]  /*30e70*/  MOV R6, UR9 ;  /* 0x0000000900067c02 */ /* 0x000fe20008000f00 */
[----:B------:R-:W-:Y:S01]  /*30e80*/  IMAD.U32 R4, RZ, RZ, UR10 ;  /* 0x0000000aff047e24 */ /* 0x000fe2000f8e00ff */
[----:B------:R-:W-:Y:S01]  /*30e90*/  USEL UR8, URZ, 0x1, !UP1 ;  /* 0x000000013f087887 */ /* 0x000fe2000c800000 */
[----:B------:R-:W-:Y:S01]  /*30ea0*/  VIADD R3, R3, -UR41 ;  /* 0x8000002903037c36 */ /* 0x000fe20008000000 */
[----:B------:R-:W-:Y:S01]  /*30eb0*/  IADD3 R0, R6, -UR40, R0 ;  /* 0x8000002806007c10 */ /* 0x000fe2000fffe000 */
[----:B------:R-:W-:Y:S01]  /*30ec0*/  IMAD.WIDE.U32 R4, R4, UR42, R12 ;  /* 0x0000002a04047c25 */ /* 0x000fe2000f8e000c */
[----:B------:R-:W-:Y:S01]  /*30ed0*/  ULOP3.LUT UR36, UR4, UR36, UR8, 0x96, !UPT ;  /* 0x0000002404247292 */ /* 0x000fe2000f8e9608 */
[----:B------:R-:W-:-:S02]  /*30ee0*/  UMOV UR40, 0xffffffff ;  /* 0xffffffff00287882 */ /* 0x000fc40000000000 */
[----:B------:R-:W-:Y:S01]  /*30ef0*/  VIADD R5, R5, UR5 ;  /* 0x0000000505057c36 */ /* 0x000fe20008000000 */
[----:B------:R-:W-:Y:S08]  /*30f00*/  @P0 BRA `(.L_x_32) ;  /* 0x0000037000ec0947 */ /* 0x000ff00003800000 */
[----:B------:R-:W-:Y:S01]  /*30f10*/  FSETP.NEU.AND P0, PT, R16, RZ, PT ;  /* 0x000000ff1000720b */ /* 0x000fe20003f0d000 */
[----:B------:R-:W-:Y:S01]  /*30f20*/  ULDC.64 UR8, c[0x0][0x5c8] ;  /* 0x0001720000087ab9 */ /* 0x000fe20000000a00 */
[----:B------:R-:W-:Y:S01]  /*30f30*/  ISETP.GT.AND P5, PT, R3, RZ, PT ;  /* 0x000000ff0300720c */ /* 0x000fe20003fa4270 */
[----:B------:R-:W-:Y:S01]  /*30f40*/  UIMAD UR4, UR7, UR8, URZ ;  /* 0x00000008070472a4 */ /* 0x000fe2000f8e023f */
[----:B------:R-:W-:Y:S01]  /*30f50*/  IMAD.U32 R20, RZ, RZ, UR9 ;  /* 0x00000009ff147e24 */ /* 0x000fe2000f8e00ff */
[----:B------:R-:W-:Y:S01]  /*30f60*/  BSSY B0, `(.L_x_32) ;  /* 0x0003735000007945 */ /* 0x000fe20003800000 */
[----:B------:R-:W-:Y:S01]  /*30f70*/  IMAD.WIDE.U32 R4, R10, UR8, R4 ;  /* 0x000000080a047c25 */ /* 0x000fe2000f8e0004 */
[----:B------:R-:W-:-:S03]  /*30f80*/  ISETP.GT.AND P1, PT, R0, RZ, P5 ;  /* 0x000000ff0000720c */ /* 0x000fc60002f24270 */
[----:B------:R-:W-:-:S05]  /*30f90*/  IMAD R20, R10, R20, UR4 ;  /* 0x000000040a147e24 */ /* 0x000fca000f8e0214 */
[----:B------:R-:W-:Y:S01]  /*30fa0*/  IADD3 R20, R5, R20, RZ ;  /* 0x0000001405147210 */ /* 0x000fe20007ffe0ff */
[----:B------:R-:W-:Y:S06]  /*30fb0*/  @!P0 BRA `(.L_x_33) ;  /* 0x0000026000288947 */ /* 0x000fec0003800000 */
[----:B0-----:R-:W0:Y:S01]  /*30fc0*/  LDC.64 R222, c[0x0][0x5b8] ;  /* 0x00016e00ffde7b82 */ /* 0x001e220000000a00 */
[----:B------:R-:W2:Y:S01]  /*30fd0*/  LDL.LU R21, [R1+0x780] ;  /* 0x0007800001157983 */ /* 0x000ea20000300800 */
[----:B------:R-:W-:-:S06]  /*30fe0*/  ULDC.64 UR4, c[0x0][0x5c0] ;  /* 0x0001700000047ab9 */ /* 0x000fcc0000000a00 */
[----:B------:R-:W1:Y:S08]  /*30ff0*/  LDC.64 R8, c[0x0][0x5b0] ;  /* 0x00016c00ff087b82 */ /* 0x000e700000000a00 */
[----:B------:R-:W3:Y:S01]  /*31000*/  LDC.64 R218, c[0x0][0x5a8] ;  /* 0x00016a00ffda7b82 */ /* 0x000ee20000000a00 */
[C---:B0-----:R-:W-:Y:S02]  /*31010*/  IMAD R5, R222.reuse, UR12, RZ ;  /* 0x0000000cde057c24 */ /* 0x041fe4000f8e02ff */
[----:B------:R-:W-:-:S04]  /*31020*/  IMAD.WIDE.U32 R224, R222, UR42, R12 ;  /* 0x0000002adee07c25 */ /* 0x000fc8000f8e000c */
[----:B------:R-:W-:Y:S02]  /*31030*/  IMAD R223, R223, UR42, R5 ;  /* 0x0000002adfdf7c24 */ /* 0x000fe4000f8e0205 */
[----:B-1----:R-:W-:Y:S02]  /*31040*/  IMAD R19, R8, UR7, RZ ;  /* 0x0000000708137c24 */ /* 0x002fe4000f8e02ff */
[----:B------:R-:W-:Y:S02]  /*31050*/  IMAD.IADD R221, R225, 0x1, R223 ;  /* 0x00000001e1dd7824 */ /* 0x000fe400078e02df */
[----:B------:R-:W-:Y:S02]  /*31060*/  IMAD.MOV.U32 R220, RZ, RZ, R224 ;  /* 0x000000ffffdc7224 */ /* 0x000fe400078e00e0 */
[C---:B------:R-:W-:Y:S02]  /*31070*/  IMAD R19, R10.reuse, R9, R19 ;  /* 0x000000090a137224 */ /* 0x040fe400078e0213 */
[----:B------:R-:W-:-:S04]  /*31080*/  IMAD.WIDE.U32 R6, R10, R8, R220 ;  /* 0x000000080a067225 */ /* 0x000fc800078e00dc */
[----:B------:R-:W-:Y:S01]  /*31090*/  IMAD.IADD R5, R7, 0x1, R19 ;  /* 0x0000000107057824 */ /* 0x000fe200078e0213 */
[----:B---3--:R-:W-:-:S04]  /*310a0*/  LEA R14, P0, R6, R218, 0x1 ;  /* 0x000000da060e7211 */ /* 0x008fc800078008ff */
[----:B------:R-:W-:-:S05]  /*310b0*/  LEA.HI.X R15, R6, R219, R5, 0x1, P0 ;  /* 0x000000db060f7211 */ /* 0x000fca00000f0c05 */
[----:B------:R-:W3:Y:S01]  /*310c0*/  @P1 LDG.E.LTC128B.U16 R11, desc[UR46][R14.64] ;  /* 0x0000002e0e0b1981 */ /* 0x000ee2000c1e1520 */
[C---:B------:R-:W-:Y:S01]  /*310d0*/  LEA R226, P0, R4.reuse, UR4, 0x1 ;  /* 0x0000000404e27c11 */ /* 0x040fe2000f8008ff */
[----:B------:R-:W-:Y:S01]  /*310e0*/  BSSY B1, `(.L_x_34) ;  /* 0x0000013000017945 */ /* 0x000fe20003800000 */
[----:B------:R-:W-:Y:S02]  /*310f0*/  ISETP.GT.AND P2, PT, R3, 0x1, PT ;  /* 0x000000010300780c */ /* 0x000fe40003f44270 */
[----:B------:R-:W-:Y:S02]  /*31100*/  LEA.HI.X R227, R4, UR5, R20, 0x1, P0 ;  /* 0x0000000504e37c11 */ /* 0x000fe400080f0c14 */
[----:B------:R-:W-:-:S09]  /*31110*/  LOP3.LUT R17, R17, 0xfffffffd, RZ, 0xc0, !PT ;  /* 0xfffffffd11117812 */ /* 0x000fd200078ec0ff */
[----:B------:R-:W-:Y:S02]  /*31120*/  @P2 LOP3.LUT R17, R17, 0x2, RZ, 0xfc, !PT ;  /* 0x0000000211112812 */ /* 0x000fe400078efcff */
[----:B---3--:R-:W-:-:S05]  /*31130*/  SHF.L.U32 R5, R11, 0x10, RZ ;  /* 0x000000100b057819 */ /* 0x008fca00000006ff */
[----:B------:R-:W-:-:S04]  /*31140*/  FMUL R5, R5, R16 ;  /* 0x0000001005057220 */ /* 0x000fc80000400000 */
[----:B--2---:R-:W-:-:S05]  /*31150*/  FFMA R5, R21, R2, R5 ;  /* 0x0000000215057223 */ /* 0x004fca0000000005 */
[----:B------:R-:W-:-:S05]  /*31160*/  F2FP.BF16.F32.PACK_AB R4, RZ, R5 ;  /* 0x00000005ff04723e */ /* 0x000fca00000010ff */
[----:B------:R0:W-:Y:S02]  /*31170*/  @P1 STG.E.U16 desc[UR46][R226.64], R4 ;  /* 0x00000004e2001986 */ /* 0x0001e4000c10152e */
[----:B0-----:R-:W-:-:S04]  /*31180*/  IMAD.WIDE.U32 R4, R10, R8, R12 ;  /* 0x000000080a047225 */ /* 0x001fc800078e000c */
[----:B------:R-:W-:Y:S02]  /*31190*/  IMAD.IADD R5, R19, 0x1, R5 ;  /* 0x0000000113057824 */ /* 0x000fe400078e0205 */
[----:B------:R-:W-:-:S04]  /*311a0*/  IMAD.WIDE.U32 R4, R222, UR42, R4 ;  /* 0x0000002ade047c25 */ /* 0x000fc8000f8e0004 */
[----:B------:R-:W-:Y:S01]  /*311b0*/  IMAD.IADD R5, R223, 0x1, R5 ;  /* 0x00000001df057824 */ /* 0x000fe200078e0205 */
[----:B------:R-:W-:-:S04]  /*311c0*/  LEA R216, P0, R4, R218, 0x1 ;  /* 0x000000da04d87211 */ /* 0x000fc800078008ff */
[----:B------:R-:W-:Y:S02]  /*311d0*/  LEA.HI.X R217, R4, R219, R5, 0x1, P0 ;  /* 0x000000db04d97211 */ /* 0x000fe400000f0c05 */
[----:B------:R-:W-:-:S13]  /*311e0*/  ISETP.GT.AND P0, PT, R0, RZ, P2 ;  /* 0x000000ff0000720c */ /* 0x000fda0001704270 */
[----:B------:R-:W-:Y:S05]  /*311f0*/  @!P0 BRA `(.L_x_35) ;  /* 0x0000000000048947 */ /* 0x000fea0003800000 */
[----:B------:R0:W5:Y:S02]  /*31200*/  LDG.E.LTC128B.U16 R11, desc[UR46][R216.64+0x2] ;  /* 0x0000022ed80b7981 */ /* 0x000164000c1e1520 */
.L_x_35:
[----:B------:R-:W-:Y:S05]  /*31210*/  BSYNC B1 ;  /* 0x0000000000017941 */ /* 0x000fea0003800000 */
.L_x_34:
[----:B------:R-:W2:Y:S01]  /*31220*/  LDL.LU R5, [R1+0x784] ;  /* 0x0007840001057983 */ /* 0x000ea20000300800 */
[----:B-----5:R-:W-:Y:S01]  /*31230*/  IMAD.U32 R4, R11, 0x10000, RZ ;  /* 0x000100000b047824 */ /* 0x020fe200078e00ff */
[C---:B------:R-:W-:Y:S01]  /*31240*/  SHF.L.U64.HI R229, R8.reuse, 0x3, R9 ;  /* 0x0000000308e57819 */ /* 0x040fe20000010209 */
[----:B------:R-:W-:Y:S01]  /*31250*/  IMAD.SHL.U32 R228, R8, 0x8, RZ ;  /* 0x0000000808e47824 */ /* 0x000fe200078e00ff */
[----:B------:R-:W3:Y:S01]  /*31260*/  LDL.LU R14, [R1+0x788] ;  /* 0x00078800010e7983 */ /* 0x000ee20000300800 */
[----:B------:R-:W-:-:S04]  /*31270*/  FMUL R4, R4, R16 ;  /* 0x0000001004047220 */ /* 0x000fc80000400000 */
[----:B--2---:R-:W-:Y:S01]  /*31280*/  FFMA R4, R5, R2, R4 ;  /* 0x0000000205047223 */ /* 0x004fe20000000004 */
[----:B------:R-:W-:-:S04]  /*31290*/  @P0 IMAD.MOV.U32 R5, RZ, RZ, R227 ;  /* 0x000000ffff050224 */ /* 0x000fc800078e00e3 */
[----:B------:R-:W-:-:S04]  /*312a0*/  F2FP.BF16.F32.PACK_AB R4, RZ, R4 ;  /* 0x00000004ff04723e */ /* 0x000fc800000010ff */
[----:B------:R-:W-:Y:S02]  /*312b0*/  PRMT R6, R4, 0x7610, R6 ;  /* 0x0000761004067816 */ /* 0x000fe40000000006 */
[----:B------:R-:W-:-:S05]  /*312c0*/  @P0 MOV R4, R226 ;  /* 0x000000e200040202 */ /* 0x000fca0000000f00 */
[----:B------:R1:W-:Y:S01]  /*312d0*/  @P0 STG.E.U16 desc[UR46][R4.64+0x2], R6 ;  /* 0x0000020604000986 */ /* 0x0003e2000c10152e */
[----:B------:R-:W-:Y:S01]  /*312e0*/  ISETP.GT.AND P0, PT, R0, 0x8, P5 ;  /* 0x000000080000780c */ /* 0x000fe20002f04270 */
[----:B-1----:R-:W-:-:S04]  /*312f0*/  IMAD.WIDE.U32 R4, R10, R8, R228 ;  /* 0x000000080a047225 */ /* 0x002fc800078e00e4 */
[----:B------:R-:W-:Y:S01]  /*31300*/  IMAD.IADD R19, R19, 0x1, R5 ;  /* 0x0000000113137824 */ /* 0x000fe200078e0205 */
[----:B------:R-:W-:-:S04]  /*31310*/  IADD3 R5, P1, R224, R4, RZ ;  /* 0x00000004e0057210 */ /* 0x000fc80007f3e0ff */
[----:B------:R-:W-:Y:S02]  /*31320*/  IADD3.X R7, R19, R221, RZ, P1, !PT ;  /* 0x000000dd13077210 */ /* 0x000fe40000ffe4ff */
[----:B------:R-:W-:-:S04]  /*31330*/  LEA R6, P1, R5, R218, 0x1 ;  /* 0x000000da05067211 */ /* 0x000fc800078208ff */
[----:B------:R-:W-:-:S05]  /*31340*/  LEA.HI.X R7, R5, R219, R7, 0x1, P1 ;  /* 0x000000db05077211 */ /* 0x000fca00008f0c07 */
[----:B------:R1:W2:Y:S01]  /*31350*/  @P0 LDG.E.LTC128B.U16 R11, desc[UR46][R6.64] ;  /* 0x0000002e060b0981 */ /* 0x0002a2000c1e1520 */
[----:B------:R-:W-:Y:S01]  /*31360*/  IADD3 R4, P1, R12, R4, RZ ;  /* 0x000000040c047210 */ /* 0x000fe20007f3e0ff */
[----:B------:R-:W-:Y:S01]  /*31370*/  IMAD.U32 R15, RZ, RZ, UR8 ;  /* 0x00000008ff0f7e24 */ /* 0x000fe2000f8e00ff */
[----:B------:R-:W-:Y:S01]  /*31380*/  ISETP.GT.AND P2, PT, R0, 0x8, P2 ;  /* 0x000000080000780c */ /* 0x000fe20001744270 */
[----:B------:R-:W-:Y:S02]  /*31390*/  BSSY B1, `(.L_x_36) ;  /* 0x0000015000017945 */ /* 0x000fe40003800000 */
[----:B------:R-:W-:Y:S02]  /*313a0*/  IMAD.X R5, R13, 0x1, R19, P1 ;  /* 0x000000010d057824 */ /* 0x000fe400008e0613 */
[----:B------:R-:W-:-:S04]  /*313b0*/  IMAD.WIDE.U32 R4, R222, UR42, R4 ;  /* 0x0000002ade047c25 */ /* 0x000fc8000f8e0004 */
[----:B------:R-:W-:Y:S01]  /*313c0*/  IMAD.IADD R5, R223, 0x1, R5 ;  /* 0x00000001df057824 */ /* 0x000fe200078e0205 */
[----:B-1----:R-:W-:-:S04]  /*313d0*/  LEA R6, P1, R4, R218, 0x1 ;  /* 0x000000da04067211 */ /* 0x002fc800078208ff */
[----:B------:R-:W-:Y:S02]  /*313e0*/  LEA.HI.X R7, R4, R219, R5, 0x1, P1 ;  /* 0x000000db04077211 */ /* 0x000fe400008f0c05 */
[----:B------:R-:W-:-:S05]  /*313f0*/  MOV R4, UR8 ;  /* 0x0000000800047c02 */ /* 0x000fca0008000f00 */
[----:B------:R-:W-:-:S05]  /*31400*/  IMAD.SHL.U32 R20, R4, 0x10, RZ ;  /* 0x0000001004147824 */ /* 0x000fca00078e00ff */
[----:B------:R-:W-:Y:S01]  /*31410*/  IADD3 R4, P1, R20, R226, RZ ;  /* 0x000000e214047210 */ /* 0x000fe20007f3e0ff */
[----:B--2---:R-:W-:-:S04]  /*31420*/  IMAD.U32 R5, R11, 0x10000, RZ ;  /* 0x000100000b057824 */ /* 0x004fc800078e00ff */
[----:B------:R-:W-:-:S04]  /*31430*/  FMUL R5, R5, R16 ;  /* 0x0000001005057220 */ /* 0x000fc80000400000 */
[----:B---3--:R-:W-:Y:S01]  /*31440*/  FFMA R5, R14, R2, R5 ;  /* 0x000000020e057223 */ /* 0x008fe20000000005 */
[----:B------:R-:W-:-:S04]  /*31450*/  IMAD.U32 R14, RZ, RZ, UR9 ;  /* 0x00000009ff0e7e24 */ /* 0x000fc8000f8e00ff */
[----:B------:R-:W-:Y:S02]  /*31460*/  F2FP.BF16.F32.PACK_AB R5, RZ, R5 ;  /* 0x00000005ff05723e */ /* 0x000fe400000010ff */
[--C-:B------:R-:W-:Y:S02]  /*31470*/  SHF.L.U64.HI R19, R15, 0x4, R14.reuse ;  /* 0x000000040f137819 */ /* 0x100fe4000001020e */
[----:B------:R-:W-:Y:S02]  /*31480*/  PRMT R14, R5, 0x7610, R14 ;  /* 0x00007610050e7816 */ /* 0x000fe4000000000e */
[----:B------:R-:W-:Y:S01]  /*31490*/  IADD3.X R5, R19, R227, RZ, P1, !PT ;  /* 0x000000e313057210 */ /* 0x000fe20000ffe4ff */
[----:B------:R1:W-:Y:S04]  /*314a0*/  STL [R1+0x90c], R19 ;  /* 0x00090c1301007387 */ /* 0x0003e80000100800 */
[----:B------:R1:W-:Y:S01]  /*314b0*/  @P0 STG.E.U16 desc[UR46][R4.64], R14 ;  /* 0x0000000e04000986 */ /* 0x0003e2000c10152e */
[----:B------:R-:W-:Y:S05]  /*314c0*/  @!P2 BRA `(.L_x_37) ;  /* 0x000000000004a947 */ /* 0x000fea0003800000 */
[----:B------:R2:W5:Y:S02]  /*314d0*/  LDG.E.LTC128B.U16 R11, desc[UR46][R6.64+0x2] ;  /* 0x0000022e060b7981 */ /* 0x000564000c1e1520 */
.L_x_37:
[----:B------:R-:W-:Y:S05]  /*314e0*/  BSYNC B1 ;  /* 0x0000000000017941 */ /* 0x000fea0003800000 */
.L_x_36:
[----:B------:R-:W3:Y:S01]  /*314f0*/  LDL.LU R15, [R1+0x78c] ;  /* 0x00078c00010f7983 */ /* 0x000ee20000300800 */
[----:B-1---5:R-:W-:Y:S01]  /*31500*/  IMAD.U32 R14, R11, 0x10000, RZ ;  /* 0x000100000b0e7824 */ /* 0x022fe200078e00ff */
[----:B------:R-:W-:Y:S01]  /*31510*/  ISETP.GT.AND P4, PT, R3, 0x8, PT ;  /* 0x000000080300780c */ /* 0x000fe20003f84270 */
[----:B------:R-:W-:Y:S01]  /*31520*/  BSSY B1, `(.L_x_38) ;  /* 0x000000a000017945 */ /* 0x000fe20003800000 */
[----:B------:R-:W-:Y:S01]  /*31530*/  LOP3.LUT R17, R17, 0xfffffffb, RZ, 0xc0, !PT ;  /* 0xfffffffb11117812 */ /* 0x000fe200078ec0ff */
[----:B------:R-:W-:Y:S01]  /*31540*/  FMUL R14, R14, R16 ;  /* 0x000000100e0e7220 */ /* 0x000fe20000400000 */
[----:B------:R-:W-:-:S09]  /*31550*/  ISETP.GT.AND P0, PT, R0, RZ, P4 ;  /* 0x000000ff0000720c */ /* 0x000fd20002704270 */
[----:B------:R-:W-:Y:S01]  /*31560*/  @P4 LOP3.LUT R17, R17, 0x4, RZ, 0xfc, !PT ;  /* 0x0000000411114812 */ /* 0x000fe200078efcff */
[----:B---3--:R-:W-:-:S05]  /*31570*/  FFMA R14, R15, R2, R14 ;  /* 0x000000020f0e7223 */ /* 0x008fca000000000e */
[----:B------:R-:W-:-:S05]  /*31580*/  F2FP.BF16.F32.PACK_AB R14, RZ, R14 ;  /* 0x0000000eff0e723e */ /* 0x000fca00000010ff */
[----:B------:R1:W-:Y:S01]  /*31590*/  @P2 STG.E.U16 desc[UR46][R4.64+0x2], R14 ;  /* 0x0000020e04002986 */ /* 0x0003e2000c10152e */
[----:B------:R-:W-:Y:S05]  /*315a0*/  @!P0 BRA `(.L_x_39) ;  /* 0x0000000000048947 */ /* 0x000fea0003800000 */
[----:B------:R3:W5:Y:S02]  /*315b0*/  LDG.E.LTC128B.U16 R11, desc[UR46][R216.64+0x10] ;  /* 0x0000102ed80b7981 */ /* 0x000764000c1e1520 */
.L_x_39:
[----:B------:R-:W-:Y:S05]  /*315c0*/  BSYNC B1 ;  /* 0x0000000000017941 */ /* 0x000fea0003800000 */
.L_x_38:
[----:B------:R-:W4:Y:S01]  /*315d0*/  LDL.LU R15, [R1+0x790] ;  /* 0x00079000010f7983 */ /* 0x000f220000300800 */
[----:B-1---5:R-:W-:Y:S01]  /*315e0*/  IMAD.U32 R14, R11, 0x10000, RZ ;  /* 0x000100000b0e7824 */ /* 0x022fe200078e00ff */
[----:B------:R-:W-:Y:S01]  /*315f0*/  ISETP.GT.AND P3, PT, R3, 0x9, PT ;  /* 0x000000090300780c */ /* 0x000fe20003f64270 */
[----:B------:R-:W-:Y:S01]  /*31600*/  BSSY B1, `(.L_x_40) ;  /* 0x000000d000017945 */ /* 0x000fe20003800000 */
[----:B------:R-:W-:Y:S01]  /*31610*/  LOP3.LUT R17, R17, 0xfffffff7, RZ, 0xc0, !PT ;  /* 0xfffffff711117812 */ /* 0x000fe200078ec0ff */
[----:B------:R-:W-:Y:S01]  /*31620*/  FMUL R14, R14, R16 ;  /* 0x000000100e0e7220 */ /* 0x000fe20000400000 */
[----:B------:R-:W-:-:S09]  /*31630*/  ISETP.GT.AND P1, PT, R0, RZ, P3 ;  /* 0x000000ff0000720c */ /* 0x000fd20001f24270 */
[----:B------:R-:W-:Y:S01]  /*31640*/  @P3 LOP3.LUT R17, R17, 0x8, RZ, 0xfc, !PT ;  /* 0x0000000811113812 */ /* 0x000fe200078efcff */
[----:B----4-:R-:W-:Y:S01]  /*31650*/  FFMA R14, R15, R2, R14 ;  /* 0x000000020f0e7223 */ /* 0x010fe2000000000e */
[----:B------:R-:W-:-:S04]  /*31660*/  @P0 MOV R15, R227 ;  /* 0x000000e3000f0202 */ /* 0x000fc80000000f00 */
[----:B------:R-:W-:-:S04]  /*31670*/  F2FP.BF16.F32.PACK_AB R14, RZ, R14 ;  /* 0x0000000eff0e723e */ /* 0x000fc800000010ff */
[----:B------:R-:W-:Y:S01]  /*31680*/  PRMT R19, R14, 0x7610, R19 ;  /* 0x000076100e137816 */ /* 0x000fe20000000013 */
[----:B------:R-:W-:-:S05]  /*31690*/  @P0 IMAD.MOV.U32 R14, RZ, RZ, R226 ;  /* 0x000000ffff0e0224 */ /* 0x000fca00078e00e2 */
[----:B------:R1:W-:Y:S01]  /*316a0*/  @P0 STG.E.U16 desc[UR46][R14.64+0x10], R19 ;  /* 0x000010130e000986 */ /* 0x0003e2000c10152e */
[----:B------:R-:W-:Y:S05]  /*316b0*/  @!P1 BRA `(.L_x_41) ;  /* 0x0000000000049947 */ /* 0x000fea0003800000 */
[----:B------:R4:W5:Y:S02]  /*316c0*/  LDG.E.LTC128B.U16 R11, desc[UR46][R216.64+0x12] ;  /* 0x0000122ed80b7981 */ /* 0x000964000c1e1520 */
.L_x_41:
[----:B------:R-:W-:Y:S05]  /*316d0*/  BSYNC B1 ;  /* 0x0000000000017941 */ /* 0x000fea0003800000 */
.L_x_40:
[----:B-1----:R-:W2:Y:S01]  /*316e0*/  LDL.LU R15, [R1+0x794] ;  /* 0x00079400010f7983 */ /* 0x002ea20000300800 */
[----:B-----5:R-:W-:Y:S01]  /*316f0*/  IMAD.U32 R14, R11, 0x10000, RZ ;  /* 0x000100000b0e7824 */ /* 0x020fe200078e00ff */
[----:B------:R-:W-:Y:S01]  /*31700*/  ISETP.GT.AND P2, PT, R0, 0x8, P4 ;  /* 0x000000080000780c */ /* 0x000fe20002744270 */
[----:B------:R-:W-:Y:S02]  /*31710*/  BSSY B1, `(.L_x_42) ;  /* 0x000000a000017945 */ /* 0x000fe40003800000 */
[----:B------:R-:W-:-:S04]  /*31720*/  FMUL R14, R14, R16 ;  /* 0x000000100e0e7220 */ /* 0x000fc80000400000 */
[----:B--2---:R-:W-:Y:S01]  /*31730*/  FFMA R14, R15, R2, R14 ;  /* 0x000000020f0e7223 */ /* 0x004fe2000000000e */
[----:B------:R-:W-:-:S04]  /*31740*/  @P1 IMAD.MOV.U32 R15, RZ, RZ, R227 ;  /* 0x000000ffff0f1224 */ /* 0x000fc800078e00e3 */
[----:B------:R-:W-:-:S04]  /*31750*/  F2FP.BF16.F32.PACK_AB R14, RZ, R14 ;  /* 0x0000000eff0e723e */ /* 0x000fc800000010ff */
[----:B------:R-:W-:Y:S01]  /*31760*/  PRMT R19, R14, 0x7610, R19 ;  /* 0x000076100e137816 */ /* 0x000fe20000000013 */
[----:B------:R-:W-:-:S05]  /*31770*/  @P1 IMAD.MOV.U32 R14, RZ, RZ, R226 ;  /* 0x000000ffff0e1224 */ /* 0x000fca00078e00e2 */
[----:B------:R1:W-:Y:S01]  /*31780*/  @P1 STG.E.U16 desc[UR46][R14.64+0x12], R19 ;  /* 0x000012130e001986 */ /* 0x0003e2000c10152e */
[----:B------:R-:W-:Y:S05]  /*31790*/  @!P2 BRA `(.L_x_43) ;  /* 0x000000000004a947 */ /* 0x000fea0003800000 */
[----:B------:R2:W5:Y:S02]  /*317a0*/  LDG.E.LTC128B.U16 R11, desc[UR46][R6.64+0x10] ;  /* 0x0000102e060b7981 */ /* 0x000564000c1e1520 */
.L_x_43:
[----:B------:R-:W-:Y:S05]  /*317b0*/  BSYNC B1 ;  /* 0x0000000000017941 */ /* 0x000fea0003800000 */
.L_x_42:
[----:B-1----:R-:W3:Y:S01]  /*317c0*/  LDL.LU R15, [R1+0x798] ;  /* 0x00079800010f7983 */ /* 0x002ee20000300800 */
[----:B-----5:R-:W-:Y:S01]  /*317d0*/  SHF.L.U32 R14, R11, 0x10, RZ ;  /* 0x000000100b0e7819 */ /* 0x020fe200000006ff */
[----:B------:R-:W-:Y:S01]  /*317e0*/  BSSY B1, `(.L_x_44) ;  /* 0x0000008000017945 */ /* 0x000fe20003800000 */
[----:B------:R-:W-:-:S03]  /*317f0*/  ISETP.GT.AND P0, PT, R0, 0x8, P3 ;  /* 0x000000080000780c */ /* 0x000fc60001f04270 */
[----:B------:R-:W-:-:S04]  /*31800*/  FMUL R14, R14, R16 ;  /* 0x000000100e0e7220 */ /* 0x000fc80000400000 */
[----:B---3--:R-:W-:-:S05]  /*31810*/  FFMA R14, R15, R2, R14 ;  /* 0x000000020f0e7223 */ /* 0x008fca000000000e */
[----:B------:R-:W-:-:S05]  /*31820*/  F2FP.BF16.F32.PACK_AB R14, RZ, R14 ;  /* 0x0000000eff0e723e */ /* 0x000fca00000010ff */
[----:B------:R1:W-:Y:S01]  /*31830*/  @P2 STG.E.U16 desc[UR46][R4.64+0x10], R14 ;  /* 0x0000100e04002986 */ /* 0x0003e2000c10152e */
[----:B------:R-:W-:Y:S05]  /*31840*/  @!P0 BRA `(.L_x_45) ;  /* 0x0000000000048947 */ /* 0x000fea0003800000 */
[----:B------:R3:W5:Y:S02]  /*31850*/  LDG.E.LTC128B.U16 R11, desc[UR46][R6.64+0x12] ;  /* 0x0000122e060b7981 */ /* 0x000764000c1e1520 */
.L_x_45:
[----:B------:R-:W-:Y:S05]  /*31860*/  BSYNC B1 ;  /* 0x0000000000017941 */ /* 0x000fea0003800000 */
.L_x_44:
[----:B------:R-:W2:Y:S01]  /*31870*/  LDL.LU R15, [R1+0x79c] ;  /* 0x00079c00010f7983 */ /* 0x000ea20000300800 */
[----:B-1---5:R-:W-:Y:S01]  /*31880*/  IMAD.U32 R14, R11, 0x10000, RZ ;  /* 0x000100000b0e7824 */ /* 0x022fe200078e00ff */
[----:B------:R-:W-:Y:S01]  /*31890*/  ISETP.GT.AND P3, PT, R3, 0x10, PT ;  /* 0x000000100300780c */ /* 0x000fe20003f64270 */
[----:B------:R-:W-:Y:S01]  /*318a0*/  BSSY B1, `(.L_x_46) ;  /* 0x000000a000017945 */ /* 0x000fe20003800000 */
[----:B------:R-:W-:Y:S01]  /*318b0*/  LOP3.LUT R17, R17, 0xffffffef, RZ, 0xc0, !PT ;  /* 0xffffffef11117812 */ /* 0x000fe200078ec0ff */
[----:B------:R-:W-:Y:S01]  /*318c0*/  FMUL R14, R14, R16 ;  /* 0x000000100e0e7220 */ /* 0x000fe20000400000 */
[----:B------:R-:W-:-:S09]  /*318d0*/  ISETP.GT.AND P1, PT, R0, RZ, P3 ;  /* 0x000000ff0000720c */ /* 0x000fd20001f24270 */
[----:B------:R-:W-:Y:S01]  /*318e0*/  @P3 LOP3.LUT R17, R17, 0x10, RZ, 0xfc, !PT ;  /* 0x0000001011113812 */ /* 0x000fe200078efcff */
[----:B--2---:R-:W-:-:S05]  /*318f0*/  FFMA R14, R15, R2, R14 ;  /* 0x000000020f0e7223 */ /* 0x004fca000000000e */
[----:B------:R-:W-:-:S05]  /*31900*/  F2FP.BF16.F32.PACK_AB R14, RZ, R14 ;  /* 0x0000000eff0e723e */ /* 0x000fca00000010ff */
[----:B------:R1:W-:Y:S01]  /*31910*/  @P0 STG.E.U16 desc[UR46][R4.64+0x12], R14 ;  /* 0x0000120e04000986 */ /* 0x0003e2000c10152e */
[----:B------:R-:W-:Y:S05]  /*31920*/  @!P1 BRA `(.L_x_47) ;  /* 0x0000000000049947 */ /* 0x000fea0003800000 */
[----:B------:R2:W5:Y:S02]  /*31930*/  LDG.E.LTC128B.U16 R11, desc[UR46][R216.64+0x20] ;  /* 0x0000202ed80b7981 */ /* 0x000564000c1e1520 */
.L_x_47:
[----:B------:R-:W-:Y:S05]  /*31940*/  BSYNC B1 ;  /* 0x0000000000017941 */ /* 0x000fea0003800000 */
.L_x_46:
        /* <DEDUP_REMOVED lines=8> */
[----:B---3--:R-:W-:Y:S01]  /*319d0*/  FFMA R14, R15, R2, R14 ;  /* 0x000000020f0e7223 */ /* 0x008fe2000000000e */
[----:B------:R-:W-:-:S04]  /*319e0*/  @P1 MOV R15, R227 ;  /* 0x000000e3000f1202 */ /* 0x000fc80000000f00 */
[----:B------:R-:W-:-:S04]  /*319f0*/  F2FP.BF16.F32.PACK_AB R14, RZ, R14 ;  /* 0x0000000eff0e723e */ /* 0x000fc800000010ff */
[----:B------:R-:W-:Y:S01]  /*31a00*/  PRMT R19, R14, 0x7610, R19 ;  /* 0x000076100e137816 */ /* 0x000fe20000000013 */
[----:B------:R-:W-:-:S05]  /*31a10*/  @P1 IMAD.MOV.U32 R14, RZ, RZ, R226 ;  /* 0x000000ffff0e1224 */ /* 0x000fca00078e00e2 */
[----:B------:R1:W-:Y:S01]  /*31a20*/  @P1 STG.E.U16 desc[UR46][R14.64+0x20], R19 ;  /* 0x000020130e001986 */ /* 0x0003e2000c10152e */
[----:B------:R-:W-:Y:S05]  /*31a30*/  @!P0 BRA `(.L_x_49) ;  /* 0x0000000000048947 */ /* 0x000fea0003800000 */
[----:B------:R3:W5:Y:S02]  /*31a40*/  LDG.E.LTC128B.U16 R11, desc[UR46][R216.64+0x22] ;  /* 0x0000222ed80b7981 */ /* 0x000764000c1e1520 */
.L_x_49:
[----:B------:R-:W-:Y:S05]  /*31a50*/  BSYNC B1 ;  /* 0x0000000000017941 */ /* 0x000fea0003800000 */
.L_x_48:
[----:B-1----:R-:W2:Y:S01]  /*31a60*/  LDL.LU R15, [R1+0x7a4] ;  /* 0x0007a400010f7983 */ /* 0x002ea20000300800 */
[----:B-----5:R-:W-:Y:S01]  /*31a70*/  IMAD.U32 R14, R11, 0x10000, RZ ;  /* 0x000100000b0e7824 */ /* 0x020fe200078e00ff */
[----:B------:R-:W-:Y:S03]  /*31a80*/  BSSY B1, `(.L_x_50) ;  /* 0x000000b000017945 */ /* 0x000fe60003800000 */
[----:B------:R-:W-:-:S04]  /*31a90*/  FMUL R14, R14, R16 ;  /* 0x000000100e0e7220 */ /* 0x000fc80000400000 */
[----:B--2---:R-:W-:Y:S01]  /*31aa0*/  FFMA R14, R15, R2, R14 ;  /* 0x000000020f0e7223 */ /* 0x004fe2000000000e */
[----:B------:R-:W-:-:S04]  /*31ab0*/  @P0 IMAD.MOV.U32 R15, RZ, RZ, R227 ;  /* 0x000000ffff0f0224 */ /* 0x000fc800078e00e3 */
[----:B------:R-:W-:-:S04]  /*31ac0*/  F2FP.BF16.F32.PACK_AB R14, RZ, R14 ;  /* 0x0000000eff0e723e */ /* 0x000fc800000010ff */
[----:B------:R-:W-:Y:S01]  /*31ad0*/  PRMT R19, R14, 0x7610, R19 ;  /* 0x000076100e137816 */ /* 0x000fe20000000013 */
[----:B------:R-:W-:-:S05]  /*31ae0*/  @P0 IMAD.MOV.U32 R14, RZ, RZ, R226 ;  /* 0x000000ffff0e0224 */ /* 0x000fca00078e00e2 */
[----:B------:R1:W-:Y:S01]  /*31af0*/  @P0 STG.E.U16 desc[UR46][R14.64+0x22], R19 ;  /* 0x000022130e000986 */ /* 0x0003e2000c10152e */
[----:B------:R-:W-:-:S13]  /*31b00*/  ISETP.GT.AND P0, PT, R0, 0x8, P3 ;  /* 0x000000080000780c */ /* 0x000fda0001f04270 */
[----:B-1----:R-:W-:Y:S05]  /*31b10*/  @!P0 BRA `(.L_x_51) ;  /* 0x0000000000048947 */ /* 0x002fea0003800000 */
[----:B------:R1:W5:Y:S02]  /*31b20*/  LDG.E.LTC128B.U16 R11, desc[UR46][R6.64+0x20] ;  /* 0x0000202e060b7981 */ /* 0x000364000c1e1520 */
.L_x_51:
[----:B------:R-:W-:Y:S05]  /*31b30*/  BSYNC B1 ;  /* 0x0000000000017941 */ /* 0x000fea0003800000 */
.L_x_50:
[----:B------:R-:W2:Y:S01]  /*31b40*/  LDL.LU R15, [R1+0x7a8] ;  /* 0x0007a800010f7983 */ /* 0x000ea20000300800 */
[----:B-----5:R-:W-:Y:S01]  /*31b50*/  SHF.L.U32 R14, R11, 0x10, RZ ;  /* 0x000000100b0e7819 */ /* 0x020fe200000006ff */
[----:B------:R-:W-:Y:S04]  /*31b60*/  BSSY B1, `(.L_x_52) ;  /* 0x0000008000017945 */ /* 0x000fe80003800000 */
[----:B------:R-:W-:-:S04]  /*31b70*/  FMUL R14, R14, R16 ;  /* 0x000000100e0e7220 */ /* 0x000fc80000400000 */
[----:B--2---:R-:W-:-:S05]  /*31b80*/  FFMA R14, R15, R2, R14 ;  /* 0x000000020f0e7223 */ /* 0x004fca000000000e */
[----:B------:R-:W-:-:S05]  /*31b90*/  F2FP.BF16.F32.PACK_AB R14, RZ, R14 ;  /* 0x0000000eff0e723e */ /* 0x000fca00000010ff */
[----:B------:R2:W-:Y:S01]  /*31ba0*/  @P0 STG.E.U16 desc[UR46][R4.64+0x20], R14 ;  /* 0x0000200e04000986 */ /* 0x0005e2000c10152e */
[----:B------:R-:W-:-:S13]  /*31bb0*/  ISETP.GT.AND P0, PT, R0, 0x8, P2 ;  /* 0x000000080000780c */ /* 0x000fda0001704270 */
[----:B--2---:R-:W-:Y:S05]  /*31bc0*/  @!P0 BRA `(.L_x_53) ;  /* 0x0000000000048947 */ /* 0x004fea0003800000 */
[----:B------:R2:W5:Y:S02]  /*31bd0*/  LDG.E.LTC128B.U16 R11, desc[UR46][R6.64+0x22] ;  /* 0x0000222e060b7981 */ /* 0x000564000c1e1520 */
.L_x_53:
[----:B------:R-:W-:Y:S05]  /*31be0*/  BSYNC B1 ;  /* 0x0000000000017941 */ /* 0x000fea0003800000 */
.L_x_52:
[----:B------:R-:W3:Y:S01]  /*31bf0*/  LDL.LU R15, [R1+0x7ac] ;  /* 0x0007ac00010f7983 */ /* 0x000ee20000300800 */
[----:B-----5:R-:W-:Y:S01]  /*31c00*/  IMAD.U32 R14, R11, 0x10000, RZ ;  /* 0x000100000b0e7824 */ /* 0x020fe200078e00ff */
[----:B------:R-:W-:Y:S01]  /*31c10*/  ISETP.GT.AND P2, PT, R3, 0x18, PT ;  /* 0x000000180300780c */ /* 0x000fe20003f44270 */
[----:B------:R-:W-:Y:S01]  /*31c20*/  BSSY B1, `(.L_x_54) ;  /* 0x000000a000017945 */ /* 0x000fe20003800000 */
[----:B------:R-:W-:Y:S01]  /*31c30*/  LOP3.LUT R18, R18, 0xfffffbff, RZ, 0xc0, !PT ;  /* 0xfffffbff12127812 */ /* 0x000fe200078ec0ff */
[----:B------:R-:W-:-:S10]  /*31c40*/  FMUL R14, R14, R16 ;  /* 0x000000100e0e7220 */ /* 0x000fd40000400000 */
[----:B------:R-:W-:Y:S01]  /*31c50*/  @P2 LOP3.LUT R18, R18, 0x400, RZ, 0xfc, !PT ;  /* 0x0000040012122812 */ /* 0x000fe200078efcff */
[----:B---3--:R-:W-:-:S05]  /*31c60*/  FFMA R14, R15, R2, R14 ;  /* 0x000000020f0e7223 */ /* 0x008fca000000000e */
[----:B------:R-:W-:-:S05]  /*31c70*/  F2FP.BF16.F32.PACK_AB R14, RZ, R14 ;  /* 0x0000000eff0e723e */ /* 0x000fca00000010ff */
[----:B------:R3:W-:Y:S01]  /*31c80*/  @P0 STG.E.U16 desc[UR46][R4.64+0x22], R14 ;  /* 0x0000220e04000986 */ /* 0x0007e2000c10152e */
[----:B------:R-:W-:-:S13]  /*31c90*/  ISETP.GT.AND P0, PT, R0, RZ, P2 ;  /* 0x000000ff0000720c */ /* 0x000fda0001704270 */
[----:B---3--:R-:W-:Y:S05]  /*31ca0*/  @!P0 BRA `(.L_x_55) ;  /* 0x0000000000048947 */ /* 0x008fea0003800000 */
[----:B------:R3:W5:Y:S02]  /*31cb0*/  LDG.E.LTC128B.U16 R11, desc[UR46][R216.64+0x30] ;  /* 0x0000302ed80b7981 */ /* 0x000764000c1e1520 */
.L_x_55:
[----:B------:R-:W-:Y:S05]  /*31cc0*/  BSYNC B1 ;  /* 0x0000000000017941 */ /* 0x000fea0003800000 */
.L_x_54:
[----:B------:R-:W2:Y:S01]  /*31cd0*/  LDL.LU R15, [R1+0x7b0] ;  /* 0x0007b000010f7983 */ /* 0x000ea20000300800 */
[----:B-----5:R-:W-:Y:S01]  /*31ce0*/  IMAD.U32 R14, R11, 0x10000, RZ ;  /* 0x000100000b0e7824 */ /* 0x020fe200078e00ff */
[----:B------:R-:W-:Y:S01]  /*31cf0*/  ISETP.GT.AND P1, PT, R3, 0x19, PT ;  /* 0x000000190300780c */ /* 0x000fe20003f24270 */
[----:B------:R-:W-:Y:S01]  /*31d00*/  BSSY B1, `(.L_x_56) ;  /* 0x000000d000017945 */ /* 0x000fe20003800000 */
[----:B------:R-:W-:Y:S01]  /*31d10*/  LOP3.LUT R18, R18, 0xfffffdff, RZ, 0xc0, !PT ;  /* 0xfffffdff12127812 */ /* 0x000fe200078ec0ff */
[----:B------:R-:W-:-:S10]  /*31d20*/  FMUL R14, R14, R16 ;  /* 0x000000100e0e7220 */ /* 0x000fd40000400000 */
[----:B------:R-:W-:Y:S01]  /*31d30*/  @P1 LOP3.LUT R18, R18, 0x200, RZ, 0xfc, !PT ;  /* 0x0000020012121812 */ /* 0x000fe200078efcff */
[----:B--2---:R-:W-:Y:S01]  /*31d40*/  FFMA R14, R15, R2, R14 ;  /* 0x000000020f0e7223 */ /* 0x004fe2000000000e */
[----:B------:R-:W-:-:S04]  /*31d50*/  @P0 MOV R15, R227 ;  /* 0x000000e3000f0202 */ /* 0x000fc80000000f00 */
[----:B------:R-:W-:-:S04]  /*31d60*/  F2FP.BF16.F32.PACK_AB R14, RZ, R14 ;  /* 0x0000000eff0e723e */ /* 0x000fc800000010ff */
[----:B------:R-:W-:Y:S01]  /*31d70*/  PRMT R19, R14, 0x7610, R19 ;  /* 0x000076100e137816 */ /* 0x000fe20000000013 */
[----:B------:R-:W-:-:S05]  /*31d80*/  @P0 IMAD.MOV.U32 R14, RZ, RZ, R226 ;  /* 0x000000ffff0e0224 */ /* 0x000fca00078e00e2 */
[----:B------:R2:W-:Y:S01]  /*31d90*/  @P0 STG.E.U16 desc[UR46][R14.64+0x30], R19 ;  /* 0x000030130e000986 */ /* 0x0005e2000c10152e */
[----:B------:R-:W-:-:S13]  /*31da0*/  ISETP.GT.AND P0, PT, R0, RZ, P1 ;  /* 0x000000ff0000720c */ /* 0x000fda0000f04270 */
[----:B--2---:R-:W-:Y:S05]  /*31db0*/  @!P0 BRA `(.L_x_57) ;  /* 0x0000000000048947 */ /* 0x004fea0003800000 */
[----:B------:R2:W5:Y:S02]  /*31dc0*/  LDG.E.LTC128B.U16 R11, desc[UR46][R216.64+0x32] ;  /* 0x0000322ed80b7981 */ /* 0x000564000c1e1520 */
.L_x_57:
[----:B------:R-:W-:Y:S05]  /*31dd0*/  BSYNC B1 ;  /* 0x0000000000017941 */ /* 0x000fea0003800000 */
.L_x_56:
[----:B------:R-:W3:Y:S01]  /*31de0*/  LDL.LU R15, [R1+0x7b4] ;  /* 0x0007b400010f7983 */ /* 0x000ee20000300800 */
[----:B-----5:R-:W-:Y:S01]  /*31df0*/  IMAD.U32 R14, R11, 0x10000, RZ ;  /* 0x000100000b0e7824 */ /* 0x020fe200078e00ff */
[----:B------:R-:W-:Y:S03]  /*31e00*/  BSSY B1, `(.L_x_58) ;  /* 0x000000b000017945 */ /* 0x000fe60003800000 */
[----:B------:R-:W-:-:S04]  /*31e10*/  FMUL R14, R14, R16 ;  /* 0x000000100e0e7220 */ /* 0x000fc80000400000 */
[----:B---3--:R-:W-:Y:S01]  /*31e20*/  FFMA R14, R15, R2, R14 ;  /* 0x000000020f0e7223 */ /* 0x008fe2000000000e */
[----:B------:R-:W-:-:S04]  /*31e30*/  @P0 IMAD.MOV.U32 R15, RZ, RZ, R227 ;  /* 0x000000ffff0f0224 */ /* 0x000fc800078e00e3 */
[----:B------:R-:W-:-:S04]  /*31e40*/  F2FP.BF16.F32.PACK_AB R14, RZ, R14 ;  /* 0x0000000eff0e723e */ /* 0x000fc800000010ff */
[----:B------:R-:W-:Y:S01]  /*31e50*/  PRMT R19, R14, 0x7610, R19 ;  /* 0x000076100e137816 */ /* 0x000fe20000000013 */
[----:B------:R-:W-:-:S05]  /*31e60*/  @P0 IMAD.MOV.U32 R14, RZ, RZ, R226 ;  /* 0x000000ffff0e0224 */ /* 0x000fca00078e00e2 */
[----:B------:R3:W-:Y:S01]  /*31e70*/  @P0 STG.E.U16 desc[UR46][R14.64+0x32], R19 ;  /* 0x000032130e000986 */ /* 0x0007e2000c10152e */
[----:B------:R-:W-:-:S13]  /*31e80*/  ISETP.GT.AND P0, PT, R0, 0x8, P2 ;  /* 0x000000080000780c */ /* 0x000fda0001704270 */
[----:B---3--:R-:W-:Y:S05]  /*31e90*/  @!P0 BRA `(.L_x_59) ;  /* 0x0000000000048947 */ /* 0x008fea0003800000 */
[----:B------:R3:W5:Y:S02]  /*31ea0*/  LDG.E.LTC128B.U16 R11, desc[UR46][R6.64+0x30] ;  /* 0x0000302e060b7981 */ /* 0x000764000c1e1520 */
.L_x_59:
[----:B------:R-:W-:Y:S05]  /*31eb0*/  BSYNC B1 ;  /* 0x0000000000017941 */ /* 0x000fea0003800000 */
.L_x_58:
        /* <DEDUP_REMOVED lines=10> */
.L_x_61:
[----:B------:R-:W-:Y:S05]  /*31f60*/  BSYNC B1 ;  /* 0x0000000000017941 */ /* 0x000fea0003800000 */
.L_x_60:
        /* <DEDUP_REMOVED lines=13> */
.L_x_63:
[----:B------:R-:W-:Y:S05]  /*32040*/  BSYNC B1 ;  /* 0x0000000000017941 */ /* 0x000fea0003800000 */
.L_x_62:
        /* <DEDUP_REMOVED lines=16> */
.L_x_65:
[----:B------:R-:W-:Y:S05]  /*32150*/  BSYNC B1 ;  /* 0x0000000000017941 */ /* 0x000fea0003800000 */
.L_x_64:
        /* <DEDUP_REMOVED lines=13> */
.L_x_67:
[----:B------:R-:W-:Y:S05]  /*32230*/  BSYNC B1 ;  /* 0x0000000000017941 */ /* 0x000fea0003800000 */
.L_x_66:
        /* <DEDUP_REMOVED lines=10> */
.L_x_69:
[----:B------:R-:W-:Y:S05]  /*322e0*/  BSYNC B1 ;  /* 0x0000000000017941 */ /* 0x000fea0003800000 */
.L_x_68:
        /* <DEDUP_REMOVED lines=13> */
.L_x_71:
[----:B------:R-:W-:Y:S05]  /*323c0*/  BSYNC B1 ;  /* 0x0000000000017941 */ /* 0x000fea0003800000 */
.L_x_70:
        /* <DEDUP_REMOVED lines=16> */
.L_x_73:
[----:B------:R-:W-:Y:S05]  /*324d0*/  BSYNC B1 ;  /* 0x0000000000017941 */ /* 0x000fea0003800000 */
.L_x_72:
        /* <DEDUP_REMOVED lines=13> */
.L_x_75:
[----:B------:R-:W-:Y:S05]  /*325b0*/  BSYNC B1 ;  /* 0x0000000000017941 */ /* 0x000fea0003800000 */
.L_x_74:
        /* <DEDUP_REMOVED lines=10> */
.L_x_77:
[----:B------:R-:W-:Y:S05]  /*32660*/  BSYNC B1 ;  /* 0x0000000000017941 */ /* 0x000fea0003800000 */
.L_x_76:
        /* <DEDUP_REMOVED lines=13> */
.L_x_79:
[----:B------:R-:W-:Y:S05]  /*32740*/  BSYNC B1 ;  /* 0x0000000000017941 */ /* 0x000fea0003800000 */
.L_x_78:
        /* <DEDUP_REMOVED lines=16> */
.L_x_81:
[----:B------:R-:W-:Y:S05]  /*32850*/  BSYNC B1 ;  /* 0x0000000000017941 */ /* 0x000fea0003800000 */
.L_x_80:
        /* <DEDUP_REMOVED lines=13> */
.L_x_83:
[----:B------:R-:W-:Y:S05]  /*32930*/  BSYNC B1 ;  /* 0x0000000000017941 */ /* 0x000fea0003800000 */
.L_x_82:
        /* <DEDUP_REMOVED lines=10> */
.L_x_85:
[----:B------:R-:W-:Y:S05]  /*329e0*/  BSYNC B1 ;  /* 0x0000000000017941 */ /* 0x000fea0003800000 */
.L_x_84:
        /* <DEDUP_REMOVED lines=13> */
.L_x_87:
[----:B------:R-:W-:Y:S05]  /*32ac0*/  BSYNC B1 ;  /* 0x0000000000017941 */ /* 0x000fea0003800000 */
.L_x_86:
        /* <DEDUP_REMOVED lines=16> */
.L_x_89:
[----:B------:R-:W-:Y:S05]  /*32bd0*/  BSYNC B1 ;  /* 0x0000000000017941 */ /* 0x000fea0003800000 */
.L_x_88:
        /* <DEDUP_REMOVED lines=13> */
.L_x_91:
[----:B------:R-:W-:Y:S05]  /*32cb0*/  BSYNC B1 ;  /* 0x0000000000017941 */ /* 0x000fea0003800000 */
.L_x_90:
        /* <DEDUP_REMOVED lines=10> */
.L_x_93:
[----:B------:R-:W-:Y:S05]  /*32d60*/  BSYNC B1 ;  /* 0x0000000000017941 */ /* 0x000fea0003800000 */
.L_x_92:
        /* <DEDUP_REMOVED lines=13> */
.L_x_95:
[----:B------:R-:W-:Y:S05]  /*32e40*/  BSYNC B1 ;  /* 0x0000000000017941 */ /* 0x000fea0003800000 */
.L_x_94:
        /* <DEDUP_REMOVED lines=16> */
.L_x_97:
[----:B------:R-:W-:Y:S05]  /*32f50*/  BSYNC B1 ;  /* 0x0000000000017941 */ /* 0x000fea0003800000 */
.L_x_96:
        /* <DEDUP_REMOVED lines=13> */
.L_x_99:
[----:B------:R-:W-:Y:S05]  /*33030*/  BSYNC B1 ;  /* 0x0000000000017941 */ /* 0x000fea0003800000 */
.L_x_98:
        /* <DEDUP_REMOVED lines=10> */
.L_x_101:
[----:B------:R-:W-:Y:S05]  /*330e0*/  BSYNC B1 ;  /* 0x0000000000017941 */ /* 0x000fea0003800000 */
.L_x_100:
        /* <DEDUP_REMOVED lines=13> */
.L_x_103:
[----:B------:R-:W-:Y:S05]  /*331c0*/  BSYNC B1 ;  /* 0x0000000000017941 */ /* 0x000fea0003800000 */
.L_x_102:
        /* <DEDUP_REMOVED lines=16> */
.L_x_105:
[----:B------:R-:W-:Y:S05]  /*332d0*/  BSYNC B1 ;  /* 0x0000000000017941 */ /* 0x000fea0003800000 */
.L_x_104:
        /* <DEDUP_REMOVED lines=13> */
.L_x_107:
[----:B------:R-:W-:Y:S05]  /*333b0*/  BSYNC B1 ;  /* 0x0000000000017941 */ /* 0x000fea0003800000 */
.L_x_106:
        /* <DEDUP_REMOVED lines=10> */
.L_x_109:
[----:B------:R-:W-:Y:S05]  /*33460*/  BSYNC B1 ;  /* 0x0000000000017941 */ /* 0x000fea0003800000 */
.L_x_108:
        /* <DEDUP_REMOVED lines=13> */
.L_x_111:
[----:B------:R-:W-:Y:S05]  /*33540*/  BSYNC B1 ;  /* 0x0000000000017941 */ /* 0x000fea0003800000 */
.L_x_110:
        /* <DEDUP_REMOVED lines=16> */
.L_x_113:
[----:B------:R-:W-:Y:S05]  /*33650*/  BSYNC B1 ;  /* 0x0000000000017941 */ /* 0x000fea0003800000 */
.L_x_112:
        /* <DEDUP_REMOVED lines=13> */
.L_x_115:
[----:B------:R-:W-:Y:S05]  /*33730*/  BSYNC B1 ;  /* 0x0000000000017941 */ /* 0x000fea0003800000 */
.L_x_114:
        /* <DEDUP_REMOVED lines=10> */
.L_x_117:
[----:B------:R-:W-:Y:S05]  /*337e0*/  BSYNC B1 ;  /* 0x0000000000017941 */ /* 0x000fea0003800000 */
.L_x_116:
        /* <DEDUP_REMOVED lines=13> */
.L_x_119:
[----:B------:R-:W-:Y:S05]  /*338c0*/  BSYNC B1 ;  /* 0x0000000000017941 */ /* 0x000fea0003800000 */
.L_x_118:
        /* <DEDUP_REMOVED lines=16> */
.L_x_121:
[----:B------:R-:W-:Y:S05]  /*339d0*/  BSYNC B1 ;  /* 0x0000000000017941 */ /* 0x000fea0003800000 */
.L_x_120:
        /* <DEDUP_REMOVED lines=13> */
.L_x_123:
[----:B------:R-:W-:Y:S05]  /*33ab0*/  BSYNC B1 ;  /* 0x0000000000017941 */ /* 0x000fea0003800000 */
.L_x_122:
        /* <DEDUP_REMOVED lines=10> */
.L_x_125:
[----:B------:R-:W-:Y:S05]  /*33b60*/  BSYNC B1 ;  /* 0x0000000000017941 */ /* 0x000fea0003800000 */
.L_x_124:
        /* <DEDUP_REMOVED lines=13> */
.L_x_127:
[----:B------:R-:W-:Y:S05]  /*33c40*/  BSYNC B1 ;  /* 0x0000000000017941 */ /* 0x000fea0003800000 */
.L_x_126:
        /* <DEDUP_REMOVED lines=16> */
.L_x_129:
[----:B------:R-:W-:Y:S05]  /*33d50*/  BSYNC B1 ;  /* 0x0000000000017941 */ /* 0x000fea0003800000 */
.L_x_128:
        /* <DEDUP_REMOVED lines=10> */
[----:B------:R-:W-:-:S04]  /*33e00*/  IADD3 R234, P0, R10, 0x80, RZ ;  /* 0x000000800aea7810 */ /* 0x000fc80007f1e0ff */
[----:B------:R-:W-:Y:S02]  /*33e10*/  IADD3.X R20, RZ, UR7, RZ, P0, !PT ;  /* 0x00000007ff147c10 */ /* 0x000fe400087fe4ff */
[----:B------:R-:W-:-:S13]  /*33e20*/  ISETP.GT.AND P0, PT, R0, 0x8, P2 ;  /* 0x000000080000780c */ /* 0x000fda0001704270 */
[----:B---3--:R-:W-:Y:S05]  /*33e30*/  @!P0 BRA `(.L_x_131) ;  /* 0x0000000000048947 */ /* 0x008fea0003800000 */
[----:B------:R3:W5:Y:S02]  /*33e40*/  LDG.E.LTC128B.U16 R11, desc[UR46][R6.64+0xc0] ;  /* 0x0000c02e060b7981 */ /* 0x000764000c1e1520 */
.L_x_131:
[----:B------:R-:W-:Y:S05]  /*33e50*/  BSYNC B1 ;  /* 0x0000000000017941 */ /* 0x000fea0003800000 */
.L_x_130:
[----:B------:R-:W2:Y:S01]  /*33e60*/  LDL.LU R15, [R1+0x848] ;  /* 0x00084800010f7983 */ /* 0x000ea20000300800 */
[----:B-----5:R-:W-:Y:S01]  /*33e70*/  IMAD.U32 R14, R11, 0x10000, RZ ;  /* 0x000100000b0e7824 */ /* 0x020fe200078e00ff */
[----:B------:R-:W-:Y:S03]  /*33e80*/  BSSY B1, `(.L_x_132) ;  /* 0x0000008000017945 */ /* 0x000fe60003800000 */
[----:B------:R-:W-:-:S04]  /*33e90*/  FMUL R14, R14, R16 ;  /* 0x000000100e0e7220 */ /* 0x000fc80000400000 */
[----:B--2---:R-:W-:-:S05]  /*33ea0*/  FFMA R14, R15, R2, R14 ;  /* 0x000000020f0e7223 */ /* 0x004fca000000000e */
[----:B------:R-:W-:-:S05]  /*33eb0*/  F2FP.BF16.F32.PACK_AB R14, RZ, R14 ;  /* 0x0000000eff0e723e */ /* 0x000fca00000010ff */
[----:B------:R2:W-:Y:S01]  /*33ec0*/  @P0 STG.E.U16 desc[UR46][R4.64+0xc0], R14 ;  /* 0x0000c00e04000986 */ /* 0x0005e2000c10152e */
[----:B------:R-:W-:-:S13]  /*33ed0*/  ISETP.GT.AND P0, PT, R0, 0x8, P1 ;  /* 0x000000080000780c */ /* 0x000fda0000f04270 */
[----:B--2---:R-:W-:Y:S05]  /*33ee0*/  @!P0 BRA `(.L_x_133) ;  /* 0x0000000000048947 */ /* 0x004fea0003800000 */
[----:B------:R2:W5:Y:S02]  /*33ef0*/  LDG.E.LTC128B.U16 R11, desc[UR46][R6.64+0xc2] ;  /* 0x0000c22e060b7981 */ /* 0x000564000c1e1520 */
.L_x_133:
[----:B------:R-:W-:Y:S05]  /*33f00*/  BSYNC B1 ;  /* 0x0000000000017941 */ /* 0x000fea0003800000 */
.L_x_132:
        /* <DEDUP_REMOVED lines=10> */
[----:B------:R-:W-:-:S05]  /*33fb0*/  IADD3 R232, P0, R10, 0x100, RZ ;  /* 0x000001000ae87810 */ /* 0x000fca0007f1e0ff */
[----:B------:R-:W-:Y:S01]  /*33fc0*/  IMAD.X R19, RZ, RZ, UR7, P0 ;  /* 0x00000007ff137e24 */ /* 0x000fe200080e06ff */
[----:B------:R-:W-:-:S13]  /*33fd0*/  ISETP.GT.AND P0, PT, R0, RZ, P2 ;  /* 0x000000ff0000720c */ /* 0x000fda0001704270 */
[----:B---3--:R-:W-:Y:S05]  /*33fe0*/  @!P0 BRA `(.L_x_135) ;  /* 0x0000000000048947 */ /* 0x008fea0003800000 */
[----:B------:R3:W5:Y:S02]  /*33ff0*/  LDG.E.LTC128B.U16 R11, desc[UR46][R216.64+0xd0] ;  /* 0x0000d02ed80b7981 */ /* 0x000764000c1e1520 */
.L_x_135:
[----:B------:R-:W-:Y:S05]  /*34000*/  BSYNC B1 ;  /* 0x0000000000017941 */ /* 0x000fea0003800000 */
.L_x_134:
[----:B------:R-:W2:Y:S01]  /*34010*/  LDL.LU R15, [R1+0x850] ;  /* 0x00085000010f7983 */ /* 0x000ea20000300800 */
[----:B-----5:R-:W-:Y:S01]  /*34020*/  SHF.L.U32 R14, R11, 0x10, RZ ;  /* 0x000000100b0e7819 */ /* 0x020fe200000006ff */
[----:B------:R-:W-:Y:S01]  /*34030*/  BSSY B1, `(.L_x_136) ;  /* 0x0000010000017945 */ /* 0x000fe20003800000 */
[----:B------:R-:W-:Y:S01]  /*34040*/  ISETP.GT.AND P1, PT, R3, 0x69, PT ;  /* 0x000000690300780c */ /* 0x000fe20003f24270 */
[----:B------:R0:W-:Y:S01]  /*34050*/  STL.S16 [R1+0x780], R11 ;  /* 0x0007800b01007387 */ /* 0x0001e20000100600 */
[----:B------:R-:W-:Y:S01]  /*34060*/  LOP3.LUT R17, R17, 0xffdfffff, RZ, 0xc0, !PT ;  /* 0xffdfffff11117812 */ /* 0x000fe200078ec0ff */
[----:B------:R-:W-:-:S10]  /*34070*/  FMUL R14, R14, R16 ;  /* 0x000000100e0e7220 */ /* 0x000fd40000400000 */
[----:B------:R-:W-:Y:S01]  /*34080*/  @P1 LOP3.LUT R17, R17, 0x200000, RZ, 0xfc, !PT ;  /* 0x0020000011111812 */ /* 0x000fe200078efcff */
[----:B--2---:R-:W-:Y:S01]  /*34090*/  FFMA R14, R15, R2, R14 ;  /* 0x000000020f0e7223 */ /* 0x004fe2000000000e */
[----:B------:R-:W-:-:S04]  /*340a0*/  @P0 IMAD.MOV.U32 R15, RZ, RZ, R227 ;  /* 0x000000ffff0f0224 */ /* 0x000fc800078e00e3 */
[----:B------:R-:W-:-:S04]  /*340b0*/  F2FP.BF16.F32.PACK_AB R14, RZ, R14 ;  /* 0x0000000eff0e723e */ /* 0x000fc800000010ff */
[----:B------:R-:W-:Y:S01]  /*340c0*/  PRMT R21, R14, 0x7610, R21 ;  /* 0x000076100e157816 */ /* 0x000fe20000000015 */
[----:B------:R-:W-:-:S05]  /*340d0*/  @P0 IMAD.MOV.U32 R14, RZ, RZ, R226 ;  /* 0x000000ffff0e0224 */ /* 0x000fca00078e00e2 */
[----:B------:R0:W-:Y:S01]  /*340e0*/  @P0 STG.E.U16 desc[UR46][R14.64+0xd0], R21 ;  /* 0x0000d0150e000986 */ /* 0x0001e2000c10152e */
[----:B------:R-:W-:-:S13]  /*340f0*/  ISETP.GT.AND P0, PT, R0, RZ, P1 ;  /* 0x000000ff0000720c */ /* 0x000fda0000f04270 */
[----:B0-----:R-:W-:Y:S05]  /*34100*/  @!P0 BRA `(.L_x_137) ;  /* 0x0000000000088947 */ /* 0x001fea0003800000 */
[----:B------:R-:W2:Y:S04]  /*34110*/  LDG.E.LTC128B.U16 R11, desc[UR46][R216.64+0xd2] ;  /* 0x0000d22ed80b7981 */ /* 0x000ea8000c1e1520 */
[----:B--2---:R0:W-:Y:S02]  /*34120*/  STL [R1+0x780], R11 ;  /* 0x0007800b01007387 */ /* 0x0041e40000100800 */
.L_x_137:
[----:B------:R-:W-:Y:S05]  /*34130*/  BSYNC B1 ;  /* 0x0000000000017941 */ /* 0x000fea0003800000 */
.L_x_136:
[----:B------:R-:W2:Y:S01]  /*34140*/  LDL.LU R14, [R1+0x854] ;  /* 0x00085400010e7983 */ /* 0x000ea20000300800 */
[----:B0-----:R-:W-:Y:S02]  /*34150*/  IMAD.U32 R11, R11, 0x10000, RZ ;  /* 0x000100000b0b7824 */ /* 0x001fe400078e00ff */
[----:B------:R-:W-:Y:S02]  /*34160*/  @P0 IMAD.MOV.U32 R15, RZ, RZ, R227 ;  /* 0x000000ffff0f0224 */ /* 0x000fe400078e00e3 */
[----:B------:R-:W-:Y:S01]  /*34170*/  FMUL R11, R11, R16 ;  /* 0x000000100b0b7220 */ /* 0x000fe20000400000 */
[----:B------:R-:W-:-:S04]  /*34180*/  IMAD R225, R20, R8, RZ ;  /* 0x0000000814e17224 */ /* 0x000fc800078e02ff */
[----:B------:R-:W-:Y:S02]  /*34190*/  IMAD R225, R234, R9, R225 ;  /* 0x00000009eae17224 */ /* 0x000fe400078e02e1 */
[----:B--2---:R-:W-:Y:S01]  /*341a0*/  FFMA R11, R14, R2, R11 ;  /* 0x000000020e0b7223 */ /* 0x004fe2000000000b */
[----:B------:R-:W-:-:S04]  /*341b0*/  @P0 MOV R14, R226 ;  /* 0x000000e2000e0202 */ /* 0x000fc80000000f00 */
[----:B------:R-:W-:-:S05]  /*341c0*/  F2FP.BF16.F32.PACK_AB R11, RZ, R11 ;  /* 0x0000000bff0b723e */ /* 0x000fca00000010ff */
[----:B------:R0:W-:Y:S02]  /*341d0*/  @P0 STG.E.U16 desc[UR46][R14.64+0xd2], R11 ;  /* 0x0000d20b0e000986 */ /* 0x0001e4000c10152e */
[----:B0-----:R-:W-:-:S04]  /*341e0*/  IMAD.WIDE.U32 R14, R234, R8, R220 ;  /* 0x00000008ea0e7225 */ /* 0x001fc800078e00dc */
[----:B------:R-:W-:Y:S01]  /*341f0*/  IMAD.IADD R11, R15, 0x1, R225 ;  /* 0x000000010f0b7824 */ /* 0x000fe200078e02e1 */
[----:B------:R-:W-:-:S04]  /*34200*/  LEA R236, P0, R14, R218, 0x1 ;  /* 0x000000da0eec7211 */ /* 0x000fc800078008ff */
[----:B------:R-:W-:Y:S01]  /*34210*/  LEA.HI.X R237, R14, R219, R11, 0x1, P0 ;  /* 0x000000db0eed7211 */ /* 0x000fe200000f0c0b */
[-C--:B------:R-:W-:Y:S02]  /*34220*/  IMAD R11, R19, R8.reuse, RZ ;  /* 0x00000008130b7224 */ /* 0x080fe400078e02ff */
[----:B------:R-:W-:-:S04]  /*34230*/  IMAD.WIDE.U32 R14, R232, R8, R220 ;  /* 0x00000008e80e7225 */ /* 0x000fc800078e00dc */
[----:B------:R-:W-:Y:S01]  /*34240*/  IMAD R21, R232, R9, R11 ;  /* 0x00000009e8157224 */ /* 0x000fe200078e020b */
[----:B------:R-:W-:-:S03]  /*34250*/  LEA R22, P0, R14, R218, 0x1 ;  /* 0x000000da0e167211 */ /* 0x000fc600078008ff */
[----:B------:R-:W-:-:S05]  /*34260*/  IMAD.IADD R11, R15, 0x1, R21 ;  /* 0x000000010f0b7824 */ /* 0x000fca00078e0215 */
[----:B------:R-:W-:Y:S02]  /*34270*/  LEA.HI.X R23, R14, R219, R11, 0x1, P0 ;  /* 0x000000db0e177211 */ /* 0x000fe400000f0c0b */
[----:B------:R-:W-:-:S03]  /*34280*/  IADD3 R19, P0, R10, 0x180, RZ ;  /* 0x000001800a137810 */ /* 0x000fc60007f1e0ff */
[----:B------:R0:W-:Y:S01]  /*34290*/  STL.64 [R1+0x790], R22 ;  /* 0x0007901601007387 */ /* 0x0001e20000100a00 */
[----:B------:R-:W-:-:S05]  /*342a0*/  IADD3.X R10, RZ, UR7, RZ, P0, !PT ;  /* 0x00000007ff0a7c10 */ /* 0x000fca00087fe4ff */
[----:B------:R-:W-:-:S04]  /*342b0*/  IMAD R10, R10, R8, RZ ;  /* 0x000000080a0a7224 */ /* 0x000fc800078e02ff */
[C---:B------:R-:W-:Y:S02]  /*342c0*/  IMAD R9, R19.reuse, R9, R10 ;  /* 0x0000000913097224 */ /* 0x040fe400078e020a */
[----:B------:R-:W-:-:S04]  /*342d0*/  IMAD.WIDE.U32 R10, R19, R8, R220 ;  /* 0x00000008130a7225 */ /* 0x000fc800078e00dc */
[----:B------:R-:W-:Y:S01]  /*342e0*/  IMAD.IADD R11, R11, 0x1, R9 ;  /* 0x000000010b0b7824 */ /* 0x000fe200078e0209 */
[----:B------:R-:W-:Y:S01]  /*342f0*/  LEA R14, P0, R10, R218, 0x1 ;  /* 0x000000da0a0e7211 */ /* 0x000fe200078008ff */
[----:B------:R-:W-:-:S03]  /*34300*/  IMAD.MOV.U32 R220, RZ, RZ, R21 ;  /* 0x000000ffffdc7224 */ /* 0x000fc600078e0015 */
[----:B------:R-:W-:Y:S01]  /*34310*/  LEA.HI.X R15, R10, R219, R11, 0x1, P0 ;  /* 0x000000db0a0f7211 */ /* 0x000fe200000f0c0b */
[----:B------:R-:W-:-:S04]  /*34320*/  IMAD.WIDE.U32 R10, R234, R8, R12 ;  /* 0x00000008ea0a7225 */ /* 0x000fc800078e000c */
[----:B------:R-:W-:Y:S01]  /*34330*/  IMAD.IADD R11, R225, 0x1, R11 ;  /* 0x00000001e10b7824 */ /* 0x000fe200078e020b */
[----:B------:R2:W-:Y:S01]  /*34340*/  STL.64 [R1+0x798], R14 ;  /* 0x0007980e01007387 */ /* 0x0005e20000100a00 */
[----:B------:R-:W-:-:S04]  /*34350*/  IMAD.WIDE.U32 R234, R234, R8, R228 ;  /* 0x00000008eaea7225 */ /* 0x000fc800078e00e4 */
[----:B------:R-:W-:-:S04]  /*34360*/  IMAD.WIDE.U32 R10, R222, UR42, R10 ;  /* 0x0000002ade0a7c25 */ /* 0x000fc8000f8e000a */
[----:B------:R-:W-:Y:S01]  /*34370*/  IMAD.IADD R225, R225, 0x1, R235 ;  /* 0x00000001e1e17824 */ /* 0x000fe200078e02eb */
[----:B------:R-:W-:Y:S02]  /*34380*/  IADD3 R11, R223, R11, RZ ;  /* 0x0000000bdf0b7210 */ /* 0x000fe40007ffe0ff */
[----:B0-----:R-:W-:-:S04]  /*34390*/  LEA R22, P0, R10, R218, 0x1 ;  /* 0x000000da0a167211 */ /* 0x001fc800078008ff */
[----:B------:R-:W-:Y:S01]  /*343a0*/  LEA.HI.X R23, R10, R219, R11, 0x1, P0 ;  /* 0x000000db0a177211 */ /* 0x000fe200000f0c0b */
[----:B------:R-:W-:-:S04]  /*343b0*/  IMAD.WIDE.U32 R10, R232, R8, R12 ;  /* 0x00000008e80a7225 */ /* 0x000fc800078e000c */
[----:B------:R-:W-:Y:S02]  /*343c0*/  IMAD.IADD R11, R220, 0x1, R11 ;  /* 0x00000001dc0b7824 */ /* 0x000fe400078e020b */
[----:B------:R-:W-:-:S04]  /*343d0*/  IMAD.WIDE.U32 R232, R232, R8, R228 ;  /* 0x00000008e8e87225 */ /* 0x000fc800078e00e4 */
[----:B------:R-:W-:Y:S01]  /*343e0*/  IMAD.WIDE.U32 R10, R222, UR42, R10 ;  /* 0x0000002ade0a7c25 */ /* 0x000fe2000f8e000a */
[----:B------:R-:W-:-:S03]  /*343f0*/  IADD3 R220, R220, R233, RZ ;  /* 0x000000e9dcdc7210 */ /* 0x000fc60007ffe0ff */
[----:B------:R-:W-:Y:S01]  /*34400*/  IMAD.IADD R11, R223, 0x1, R11 ;  /* 0x00000001df0b7824 */ /* 0x000fe200078e020b */
[----:B--2---:R-:W-:Y:S01]  /*34410*/  LEA R14, P0, R10, R218, 0x1 ;  /* 0x000000da0a0e7211 */ /* 0x004fe200078008ff */
[----:B------:R-:W-:-:S03]  /*34420*/  IMAD.WIDE.U32 R228, R19, R8, R228 ;  /* 0x0000000813e47225 */ /* 0x000fc600078e00e4 */
[----:B------:R-:W-:Y:S01]  /*34430*/  LEA.HI.X R15, R10, R219, R11, 0x1, P0 ;  /* 0x000000db0a0f7211 */ /* 0x000fe200000f0c0b */
[----:B------:R-:W-:-:S04]  /*34440*/  IMAD.WIDE.U32 R10, R19, R8, R12 ;  /* 0x00000008130a7225 */ /* 0x000fc800078e000c */
[----:B------:R-:W-:Y:S02]  /*34450*/  IMAD.IADD R11, R9, 0x1, R11 ;  /* 0x00000001090b7824 */ /* 0x000fe400078e020b */
[----:B------:R-:W-:Y:S02]  /*34460*/  IMAD.MOV.U32 R8, RZ, RZ, R228 ;  /* 0x000000ffff087224 */ /* 0x000fe400078e00e4 */
[----:B------:R-:W-:-:S04]  /*34470*/  IMAD.WIDE.U32 R20, R222, UR42, R10 ;  /* 0x0000002ade147c25 */ /* 0x000fc8000f8e000a */
[----:B------:R-:W-:Y:S01]  /*34480*/  IMAD.IADD R19, R9, 0x1, R229 ;  /* 0x0000000109137824 */ /* 0x000fe200078e02e5 */
[----:B------:R-:W-:Y:S02]  /*34490*/  IADD3 R11, R223, R21, RZ ;  /* 0x00000015df0b7210 */ /* 0x000fe40007ffe0ff */
[C---:B------:R-:W-:Y:S02]  /*344a0*/  LEA R10, P0, R20.reuse, R218, 0x1 ;  /* 0x000000da140a7211 */ /* 0x040fe400078008ff */
[----:B------:R-:W-:Y:S02]  /*344b0*/  MOV R9, R229 ;  /* 0x000000e500097202 */ /* 0x000fe40000000f00 */
[----:B------:R-:W-:Y:S02]  /*344c0*/  LEA.HI.X R11, R20, R219, R11, 0x1, P0 ;  /* 0x000000db140b7211 */ /* 0x000fe400000f0c0b */
[----:B------:R-:W-:-:S05]  /*344d0*/  IADD3 R230, P0, R12, R234, RZ ;  /* 0x000000ea0ce67210 */ /* 0x000fca0007f1e0ff */
[----:B------:R-:W-:Y:S02]  /*344e0*/  IMAD.X R231, R13, 0x1, R225, P0 ;  /* 0x000000010de77824 */ /* 0x000fe400000e06e1 */
[----:B------:R-:W-:-:S04]  /*344f0*/  IMAD.WIDE.U32 R230, R222, UR42, R230 ;  /* 0x0000002adee67c25 */ /* 0x000fc8000f8e00e6 */
[----:B------:R-:W-:Y:S01]  /*34500*/  IMAD.IADD R21, R223, 0x1, R231 ;  /* 0x00000001df157824 */ /* 0x000fe200078e02e7 */
[----:B------:R-:W-:-:S04]  /*34510*/  LEA R20, P0, R230, R218, 0x1 ;  /* 0x000000dae6147211 */ /* 0x000fc800078008ff */
[----:B------:R-:W-:Y:S02]  /*34520*/  LEA.HI.X R21, R230, R219, R21, 0x1, P0 ;  /* 0x000000dbe6157211 */ /* 0x000fe400000f0c15 */
[----:B------:R-:W-:-:S05]  /*34530*/  IADD3 R230, P0, R12, R232, RZ ;  /* 0x000000e80ce67210 */ /* 0x000fca0007f1e0ff */
[----:B------:R-:W-:Y:S01]  /*34540*/  IMAD.X R231, R13, 0x1, R220, P0 ;  /* 0x000000010de77824 */ /* 0x000fe200000e06dc */
[----:B------:R-:W-:Y:S01]  /*34550*/  IADD3 R228, P0, R12, R8, RZ ;  /* 0x000000080ce47210 */ /* 0x000fe20007f1e0ff */
[----:B------:R-:W-:-:S04]  /*34560*/  IMAD.MOV.U32 R12, RZ, RZ, R8 ;  /* 0x000000ffff0c7224 */ /* 0x000fc800078e0008 */
[----:B------:R-:W-:Y:S02]  /*34570*/  IMAD.X R229, R13, 0x1, R19, P0 ;  /* 0x000000010de57824 */ /* 0x000fe400000e0613 */
[----:B------:R-:W-:Y:S02]  /*34580*/  IMAD.MOV.U32 R13, RZ, RZ, R9 ;  /* 0x000000ffff0d7224 */ /* 0x000fe400078e0009 */
[----:B------:R-:W-:Y:S01]  /*34590*/  IMAD.WIDE.U32 R8, R222, UR42, R230 ;  /* 0x0000002ade087c25 */ /* 0x000fe2000f8e00e6 */
[----:B------:R-:W-:-:S03]  /*345a0*/  MOV R230, R12 ;  /* 0x0000000c00e67202 */ /* 0x000fc60000000f00 */
[----:B------:R-:W-:Y:S01]  /*345b0*/  IMAD.IADD R9, R223, 0x1, R9 ;  /* 0x00000001df097824 */ /* 0x000fe200078e0209 */
[----:B------:R-:W-:Y:S01]  /*345c0*/  LEA R12, P0, R8, R218, 0x1 ;  /* 0x000000da080c7211 */ /* 0x000fe200078008ff */
[----:B------:R-:W-:-:S04]  /*345d0*/  IMAD.WIDE.U32 R228, R222, UR42, R228 ;  /* 0x0000002adee47c25 */ /* 0x000fc8000f8e00e4 */
[----:B------:R-:W-:Y:S01]  /*345e0*/  IMAD.MOV.U32 R231, RZ, RZ, R13 ;  /* 0x000000ffffe77224 */ /* 0x000fe200078e000d */
[----:B------:R-:W-:Y:S01]  /*345f0*/  LEA.HI.X R13, R8, R219, R9, 0x1, P0 ;  /* 0x000000db080d7211 */ /* 0x000fe200000f0c09 */
[----:B------:R-:W-:Y:S01]  /*34600*/  IMAD.IADD R223, R223, 0x1, R229 ;  /* 0x00000001dfdf7824 */ /* 0x000fe200078e02e5 */
[----:B------:R-:W-:-:S04]  /*34610*/  LEA R8, P0, R228, R218, 0x1 ;  /* 0x000000dae4087211 */ /* 0x000fc800078008ff */
[----:B------:R-:W-:Y:S02]  /*34620*/  LEA.HI.X R9, R228, R219, R223, 0x1, P0 ;  /* 0x000000dbe4097211 */ /* 0x000fe400000f0cdf */
[----:B------:R-:W2:Y:S01]  /*34630*/  LDL.LU R223, [R1+0x780] ;  /* 0x0007800001df7983 */ /* 0x000ea20000300800 */
[C---:B------:R-:W-:Y:S01]  /*34640*/  IADD3 R234, P0, R224.reuse, R234, RZ ;  /* 0x000000eae0ea7210 */ /* 0x040fe20007f1e0ff */
[----:B------:R-:W-:Y:S03]  /*34650*/  BSSY B1, `(.L_x_138) ;  /* 0x0000010000017945 */ /* 0x000fe60003800000 */
[----:B------:R-:W-:Y:S02]  /*34660*/  IADD3.X R225, R225, R221, RZ, P0, !PT ;  /* 0x000000dde1e17210 */ /* 0x000fe400007fe4ff */
[----:B------:R-:W-:-:S05]  /*34670*/  IADD3 R232, P0, R224, R232, RZ ;  /* 0x000000e8e0e87210 */ /* 0x000fca0007f1e0ff */
[----:B------:R-:W-:Y:S01]  /*34680*/  IMAD.X R222, R220, 0x1, R221, P0 ;  /* 0x00000001dcde7824 */ /* 0x000fe200000e06dd */
[----:B------:R-:W-:-:S05]  /*34690*/  IADD3 R224, P0, R224, R230, RZ ;  /* 0x000000e6e0e07210 */ /* 0x000fca0007f1e0ff */
[----:B------:R-:W-:Y:S01]  /*346a0*/  IMAD.X R19, R19, 0x1, R221, P0 ;  /* 0x0000000113137824 */ /* 0x000fe200000e06dd */
[----:B------:R-:W-:-:S04]  /*346b0*/  LEA R220, P0, R234, R218, 0x1 ;  /* 0x000000daeadc7211 */ /* 0x000fc800078008ff */
[----:B------:R-:W-:Y:S02]  /*346c0*/  LEA.HI.X R221, R234, R219, R225, 0x1, P0 ;  /* 0x000000dbeadd7211 */ /* 0x000fe400000f0ce1 */
[----:B------:R-:W-:-:S04]  /*346d0*/  LEA R230, P0, R232, R218, 0x1 ;  /* 0x000000dae8e67211 */ /* 0x000fc800078008ff */
[----:B------:R-:W-:Y:S02]  /*346e0*/  LEA.HI.X R231, R232, R219, R222, 0x1, P0 ;  /* 0x000000dbe8e77211 */ /* 0x000fe400000f0cde */
[----:B------:R-:W-:-:S04]  /*346f0*/  LEA R234, P0, R224, R218, 0x1 ;  /* 0x000000dae0ea7211 */ /* 0x000fc800078008ff */
[--C-:B------:R-:W-:Y:S02]  /*34700*/  LEA.HI.X R235, R224, R219, R19.reuse, 0x1, P0 ;  /* 0x000000dbe0eb7211 */ /* 0x100fe400000f0c13 */
[----:B------:R-:W-:Y:S02]  /*34710*/  ISETP.GT.AND P0, PT, R0, 0x8, P2 ;  /* 0x000000080000780c */ /* 0x000fe40001704270 */
[----:B--2---:R-:W-:-:S11]  /*34720*/  PRMT R19, R223, 0x7610, R19 ;  /* 0x00007610df137816 */ /* 0x004fd60000000013 */
[----:B------:R-:W-:Y:S05]  /*34730*/  @!P0 BRA `(.L_x_139) ;  /* 0x0000000000048947 */ /* 0x000fea0003800000 */
[----:B------:R0:W5:Y:S02]  /*34740*/  LDG.E.LTC128B.U16 R19, desc[UR46][R6.64+0xd0] ;  /* 0x0000d02e06137981 */ /* 0x000164000c1e1520 */
.L_x_139:
[----:B------:R-:W-:Y:S05]  /*34750*/  BSYNC B1 ;  /* 0x0000000000017941 */ /* 0x000fea0003800000 */
.L_x_138:
        /* <DEDUP_REMOVED lines=10> */
.L_x_141:
[----:B------:R-:W-:Y:S05]  /*34800*/  BSYNC B1 ;  /* 0x0000000000017941 */ /* 0x000fea0003800000 */
.L_x_140:
[----:B------:R-:W3:Y:S01]  /*34810*/  LDL.LU R219, [R1+0x85c] ;  /* 0x00085c0001db7983 */ /* 0x000ee20000300800 */
[----:B-----5:R-:W-:Y:S01]  /*34820*/  SHF.L.U32 R218, R19, 0x10, RZ ;  /* 0x0000001013da7819 */ /* 0x020fe200000006ff */
[----:B------:R-:W-:Y:S01]  /*34830*/  BSSY B1, `(.L_x_142) ;  /* 0x000000b000017945 */ /* 0x000fe20003800000 */
[----:B------:R-:W-:Y:S02]  /*34840*/  ISETP.GT.AND P2, PT, R3, 0x70, PT ;  /* 0x000000700300780c */ /* 0x000fe40003f44270 */
        /* <DEDUP_REMOVED lines=9> */
.L_x_143:
[----:B------:R-:W-:Y:S05]  /*348e0*/  BSYNC B1 ;  /* 0x0000000000017941 */ /* 0x000fea0003800000 */
.L_x_142:
        /* <DEDUP_REMOVED lines=14> */
[----:B--2---:R-:W-:Y:S05]  /*349d0*/  @!P0 BRA `(.L_x_145) ;  /* 0x0000000000048947 */ /* 0x004fea0003800000 */
[----:B------:R2:W5:Y:S02]  /*349e0*/  LDG.E.LTC128B.U16 R19, desc[UR46][R216.64+0xe2] ;  /* 0x0000e22ed8137981 */ /* 0x000564000c1e1520 */
.L_x_145:
[----:B------:R-:W-:Y:S05]  /*349f0*/  BSYNC B1 ;  /* 0x0000000000017941 */ /* 0x000fea0003800000 */
.L_x_144:
[----:B------:R-:W3:Y:S01]  /*34a00*/  LDL.LU R219, [R1+0x864] ;  /* 0x0008640001db7983 */ /* 0x000ee20000300800 */
[----:B-----5:R-:W-:Y:S01]  /*34a10*/  SHF.L.U32 R218, R19, 0x10, RZ ;  /* 0x0000001013da7819 */ /* 0x020fe200000006ff */
[----:B------:R-:W-:Y:S04]  /*34a20*/  BSSY B1, `(.L_x_146) ;  /* 0x000000b000017945 */ /* 0x000fe80003800000 */
        /* <DEDUP_REMOVED lines=10> */
.L_x_147:
[----:B------:R-:W-:Y:S05]  /*34ad0*/  BSYNC B1 ;  /* 0x0000000000017941 */ /* 0x000fea0003800000 */
.L_x_146:
        /* <DEDUP_REMOVED lines=10> */
.L_x_149:
[----:B------:R-:W-:Y:S05]  /*34b80*/  BSYNC B1 ;  /* 0x0000000000017941 */ /* 0x000fea0003800000 */
.L_x_148:
        /* <DEDUP_REMOVED lines=13> */
.L_x_151:
[----:B------:R-:W-:Y:S05]  /*34c60*/  BSYNC B1 ;  /* 0x0000000000017941 */ /* 0x000fea0003800000 */
.L_x_150:
        /* <DEDUP_REMOVED lines=16> */
.L_x_153:
[----:B------:R-:W-:Y:S05]  /*34d70*/  BSYNC B1 ;  /* 0x0000000000017941 */ /* 0x000fea0003800000 */
.L_x_152:
        /* <DEDUP_REMOVED lines=13> */
.L_x_155:
[----:B------:R-:W-:Y:S05]  /*34e50*/  BSYNC B1 ;  /* 0x0000000000017941 */ /* 0x000fea0003800000 */
.L_x_154:
        /* <DEDUP_REMOVED lines=10> */
.L_x_157:
[----:B------:R-:W-:Y:S05]  /*34f00*/  BSYNC B1 ;  /* 0x0000000000017941 */ /* 0x000fea0003800000 */
.L_x_156:
        /* <DEDUP_REMOVED lines=13> */
.L_x_159:
[----:B------:R-:W-:Y:S05]  /*34fe0*/  BSYNC B1 ;  /* 0x0000000000017941 */ /* 0x000fea0003800000 */
.L_x_158:
        /* <DEDUP_REMOVED lines=16> */
.L_x_161:
[----:B------:R-:W-:Y:S05]  /*350f0*/  BSYNC B1 ;  /* 0x0000000000017941 */ /* 0x000fea0003800000 */
.L_x_160:
        /* <DEDUP_REMOVED lines=13> */
.L_x_163:
[----:B------:R-:W-:Y:S05]  /*351d0*/  BSYNC B1 ;  /* 0x0000000000017941 */ /* 0x000fea0003800000 */
.L_x_162:
        /* <DEDUP_REMOVED lines=10> */
.L_x_165:
[----:B------:R-:W-:Y:S05]  /*35280*/  BSYNC B1 ;  /* 0x0000000000017941 */ /* 0x000fea0003800000 */
.L_x_164:
        /* <DEDUP_REMOVED lines=13> */
.L_x_167:
[----:B------:R-:W-:Y:S05]  /*35360*/  BSYNC B1 ;  /* 0x0000000000017941 */ /* 0x000fea0003800000 */
.L_x_166:
        /* <DEDUP_REMOVED lines=16> */
.L_x_169:
[----:B------:R-:W-:Y:S05]  /*35470*/  BSYNC B1 ;  /* 0x0000000000017941 */ /* 0x000fea0003800000 */
.L_x_168:
        /* <DEDUP_REMOVED lines=13> */
.L_x_171:
[----:B------:R-:W-:Y:S05]  /*35550*/  BSYNC B1 ;  /* 0x0000000000017941 */ /* 0x000fea0003800000 */
.L_x_170:
        /* <DEDUP_REMOVED lines=10> */
.L_x_173:
[----:B------:R-:W-:Y:S05]  /*35600*/  BSYNC B1 ;  /* 0x0000000000017941 */ /* 0x000fea0003800000 */
.L_x_172:
        /* <DEDUP_REMOVED lines=13> */
.L_x_175:
[----:B------:R-:W-:Y:S05]  /*356e0*/  BSYNC B1 ;  /* 0x0000000000017941 */ /* 0x000fea0003800000 */
.L_x_174:
        /* <DEDUP_REMOVED lines=16> */
.L_x_177:
[----:B------:R-:W-:Y:S05]  /*357f0*/  BSYNC B1 ;  /* 0x0000000000017941 */ /* 0x000fea0003800000 */
.L_x_176:
        /* <DEDUP_REMOVED lines=13> */
.L_x_179:
[----:B------:R-:W-:Y:S05]  /*358d0*/  BSYNC B1 ;  /* 0x0000000000017941 */ /* 0x000fea0003800000 */
.L_x_178:
        /* <DEDUP_REMOVED lines=10> */
.L_x_181:
[----:B------:R-:W-:Y:S05]  /*35980*/  BSYNC B1 ;  /* 0x0000000000017941 */ /* 0x000fea0003800000 */
.L_x_180:
        /* <DEDUP_REMOVED lines=13> */
.L_x_183:
[----:B------:R-:W-:Y:S05]  /*35a60*/  BSYNC B1 ;  /* 0x0000000000017941 */ /* 0x000fea0003800000 */
.L_x_182:
        /* <DEDUP_REMOVED lines=16> */
.L_x_185:
[----:B------:R-:W-:Y:S05]  /*35b70*/  BSYNC B1 ;  /* 0x0000000000017941 */ /* 0x000fea0003800000 */
.L_x_184:
        /* <DEDUP_REMOVED lines=13> */
.L_x_187:
[----:B------:R-:W-:Y:S05]  /*35c50*/  BSYNC B1 ;  /* 0x0000000000017941 */ /* 0x000fea0003800000 */
.L_x_186:
        /* <DEDUP_REMOVED lines=10> */
.L_x_189:
[----:B------:R-:W-:Y:S05]  /*35d00*/  BSYNC B1 ;  /* 0x0000000000017941 */ /* 0x000fea0003800000 */
.L_x_188:
        /* <DEDUP_REMOVED lines=13> */
.L_x_191:
[----:B------:R-:W-:Y:S05]  /*35de0*/  BSYNC B1 ;  /* 0x0000000000017941 */ /* 0x000fea0003800000 */
.L_x_190:
        /* <DEDUP_REMOVED lines=16> */
.L_x_193:
[----:B------:R-:W-:Y:S05]  /*35ef0*/  BSYNC B1 ;  /* 0x0000000000017941 */ /* 0x000fea0003800000 */
.L_x_192:
        /* <DEDUP_REMOVED lines=13> */
.L_x_195:
[----:B------:R-:W-:Y:S05]  /*35fd0*/  BSYNC B1 ;  /* 0x0000000000017941 */ /* 0x000fea0003800000 */
.L_x_194:
        /* <DEDUP_REMOVED lines=10> */
.L_x_197:
[----:B------:R-:W-:Y:S05]  /*36080*/  BSYNC B1 ;  /* 0x0000000000017941 */ /* 0x000fea0003800000 */
.L_x_196:
        /* <DEDUP_REMOVED lines=13> */
.L_x_199:
[----:B------:R-:W-:Y:S05]  /*36160*/  BSYNC B1 ;  /* 0x0000000000017941 */ /* 0x000fea0003800000 */
.L_x_198:
        /* <DEDUP_REMOVED lines=16> */
.L_x_201:
[----:B------:R-:W-:Y:S05]  /*36270*/  BSYNC B1 ;  /* 0x0000000000017941 */ /* 0x000fea0003800000 */
.L_x_200:
        /* <DEDUP_REMOVED lines=13> */
.L_x_203:
[----:B------:R-:W-:Y:S05]  /*36350*/  BSYNC B1 ;  /* 0x0000000000017941 */ /* 0x000fea0003800000 */
.L_x_202:
        /* <DEDUP_REMOVED lines=10> */
.L_x_205:
[----:B------:R-:W-:Y:S05]  /*36400*/  BSYNC B1 ;  /* 0x0000000000017941 */ /* 0x000fea0003800000 */
.L_x_204:
[----:B------:R-:W3:Y:S01]  /*36410*/  LDL.LU R219, [R1+0x8dc] ;  /* 0x0008dc0001db7983 */ /* 0x000ee20000300800 */
[----:B-----5:R-:W-:Y:S01]  /*36420*/  SHF.L.U32 R218, R19, 0x10, RZ ;  /* 0x0000001013da7819 */ /* 0x020fe200000006ff */
[----:B------:R-:W-:Y:S01]  /*36430*/  BSSY B1, `(.L_x_206) ;  /* 0x0000009000017945 */ /* 0x000fe20003800000 */
[----:B------:R-:W-:-:S03]  /*36440*/  ISETP.GT.AND P3, PT, R3, 0xb0, PT ;  /* 0x000000b00300780c */ /* 0x000fc60003f64270 */
[----:B------:R-:W-:-:S04]  /*36450*/  FMUL R218, R218, R16 ;  /* 0x00000010dada7220 */ /* 0x000fc80000400000 */
[----:B---3--:R-:W-:-:S05]  /*36460*/  FFMA R218, R219, R2, R218 ;  /* 0x00000002dbda7223 */ /* 0x008fca00000000da */
[----:B------:R-:W-:-:S05]  /*36470*/  F2FP.BF16.F32.PACK_AB R218, RZ, R218 ;  /* 0x000000daffda723e */ /* 0x000fca00000010ff */
[----:B------:R3:W-:Y:S01]  /*36480*/  @P0 STG.E.U16 desc[UR46][R4.64+0x152], R218 ;  /* 0x000152da04000986 */ /* 0x0007e2000c10152e */
[----:B------:R-:W-:-:S13]  /*36490*/  ISETP.GT.AND P0, PT, R0, RZ, P3 ;  /* 0x000000ff0000720c */ /* 0x000fda0001f04270 */
[----:B---3--:R-:W-:Y:S05]  /*364a0*/  @!P0 BRA `(.L_x_207) ;  /* 0x0000000000048947 */ /* 0x008fea0003800000 */
[----:B------:R3:W5:Y:S02]  /*364b0*/  LDG.E.LTC128B.U16 R19, desc[UR46][R216.64+0x160] ;  /* 0x0001602ed8137981 */ /* 0x000764000c1e1520 */
.L_x_207:
[----:B------:R-:W-:Y:S05]  /*364c0*/  BSYNC B1 ;  /* 0x0000000000017941 */ /* 0x000fea0003800000 */
.L_x_206:
[----:B------:R-:W2:Y:S01]  /*364d0*/  LDL.LU R219, [R1+0x8e0] ;  /* 0x0008e00001db7983 */ /* 0x000ea20000300800 */
[----:B-----5:R-:W-:Y:S01]  /*364e0*/  IMAD.U32 R218, R19, 0x10000, RZ ;  /* 0x0001000013da7824 */ /* 0x020fe200078e00ff */
[----:B------:R-:W-:Y:S01]  /*364f0*/  ISETP.GT.AND P2, PT, R3, 0xb1, PT ;  /* 0x000000b10300780c */ /* 0x000fe20003f44270 */
        /* <DEDUP_REMOVED lines=11> */
.L_x_209:
[----:B------:R-:W-:Y:S05]  /*365b0*/  BSYNC B1 ;  /* 0x0000000000017941 */ /* 0x000fea0003800000 */
.L_x_208:
        /* <DEDUP_REMOVED lines=13> */
.L_x_211:
[----:B------:R-:W-:Y:S05]  /*36690*/  BSYNC B1 ;  /* 0x0000000000017941 */ /* 0x000fea0003800000 */
.L_x_210:
        /* <DEDUP_REMOVED lines=10> */
.L_x_213:
[----:B------:R-:W-:Y:S05]  /*36740*/  BSYNC B1 ;  /* 0x0000000000017941 */ /* 0x000fea0003800000 */
.L_x_212:
        /* <DEDUP_REMOVED lines=11> */
.L_x_215:
[----:B------:R-:W-:Y:S05]  /*36800*/  BSYNC B1 ;  /* 0x0000000000017941 */ /* 0x000fea0003800000 */
.L_x_214:
[----:B------:R-:W2:Y:S01]  /*36810*/  LDL.LU R219, [R1+0x8f0] ;  /* 0x0008f00001db7983 */ /* 0x000ea20000300800 */
        /* <DEDUP_REMOVED lines=9> */
[----:B------:R-:W-:-:S04]  /*368b0*/  ISETP.GT.AND P0, PT, R3, 0xb9, PT ;  /* 0x000000b90300780c */ /* 0x000fc80003f04270 */
[----:B------:R-:W-:-:S13]  /*368c0*/  ISETP.GT.AND P4, PT, R0, RZ, P0 ;  /* 0x000000ff0000720c */ /* 0x000fda0000784270 */
[----:B--2---:R-:W-:Y:S05]  /*368d0*/  @!P4 BRA `(.L_x_217) ;  /* 0x000000000004c947 */ /* 0x004fea0003800000 */
[----:B------:R2:W5:Y:S02]  /*368e0*/  LDG.E.LTC128B.U16 R19, desc[UR46][R216.64+0x172] ;  /* 0x0001722ed8137981 */ /* 0x000564000c1e1520 */
.L_x_217:
[----:B------:R-:W-:Y:S05]  /*368f0*/  BSYNC B1 ;  /* 0x0000000000017941 */ /* 0x000fea0003800000 */
.L_x_216:
        /* <DEDUP_REMOVED lines=13> */
.L_x_219:
[----:B------:R-:W-:Y:S05]  /*369d0*/  BSYNC B1 ;  /* 0x0000000000017941 */ /* 0x000fea0003800000 */
.L_x_218:
        /* <DEDUP_REMOVED lines=10> */
.L_x_221:
[----:B------:R-:W-:Y:S05]  /*36a80*/  BSYNC B1 ;  /* 0x0000000000017941 */ /* 0x000fea0003800000 */
.L_x_220:
[----:B------:R-:W3:Y:S01]  /*36a90*/  LDL.LU R222, [R1+0x8fc] ;  /* 0x0008fc0001de7983 */ /* 0x000ee20000300800 */
[----:B-----5:R-:W-:Y:S01]  /*36aa0*/  SHF.L.U32 R218, R19, 0x10, RZ ;  /* 0x0000001013da7819 */ /* 0x020fe200000006ff */
[----:B------:R-:W-:Y:S01]  /*36ab0*/  IMAD.U32 R228, RZ, RZ, UR8 ;  /* 0x00000008ffe47e24 */ /* 0x000fe2000f8e00ff */
[----:B------:R-:W-:Y:S01]  /*36ac0*/  USHF.L.U64.HI UR4, UR8, 0x8, UR9 ;  /* 0x0000000808047899 */ /* 0x000fe20008010209 */
[----:B------:R-:W4:Y:S02]  /*36ad0*/  LDL.LU R219, [R1+0x600] ;  /* 0x0006000001db7983 */ /* 0x000f240000300800 */
[----:B------:R-:W-:-:S04]  /*36ae0*/  FMUL R218, R218, R16 ;  /* 0x00000010dada7220 */ /* 0x000fc80000400000 */
[----:B---3--:R-:W-:-:S05]  /*36af0*/  FFMA R218, R222, R2, R218 ;  /* 0x00000002deda7223 */ /* 0x008fca00000000da */
[----:B------:R-:W-:-:S05]  /*36b00*/  F2FP.BF16.F32.PACK_AB R218, RZ, R218 ;  /* 0x000000daffda723e */ /* 0x000fca00000010ff */
[----:B------:R3:W-:Y:S01]  /*36b10*/  @P4 STG.E.U16 desc[UR46][R4.64+0x172], R218 ;  /* 0x000172da04004986 */ /* 0x0007e2000c10152e */
[----:B------:R-:W-:-:S04]  /*36b20*/  LEA R228, P4, R228, R226, 0x8 ;  /* 0x000000e2e4e47211 */ /* 0x000fc800078840ff */
[----:B------:R-:W-:Y:S02]  /*36b30*/  IADD3.X R229, R227, UR4, RZ, P4, !PT ;  /* 0x00000004e3e57c10 */ /* 0x000fe4000a7fe4ff */
[----:B------:R-:W-:-:S13]  /*36b40*/  ISETP.GT.AND P4, PT, R0, 0x80, P5 ;  /* 0x000000800000780c */ /* 0x000fda0002f84270 */
[----:B------:R-:W3:Y:S01]  /*36b50*/  @P4 LDG.E.LTC128B.U16 R19, desc[UR46][R236.64] ;  /* 0x0000002eec134981 */ /* 0x000ee2000c1e1520 */
[----:B------:R-:W-:Y:S01]  /*36b60*/  BSSY B1, `(.L_x_222) ;  /* 0x000000a000017945 */ /* 0x000fe20003800000 */
[----:B---3--:R-:W-:-:S04]  /*36b70*/  IMAD.U32 R218, R19, 0x10000, RZ ;  /* 0x0001000013da7824 */ /* 0x008fc800078e00ff */
[----:B------:R-:W-:-:S04]  /*36b80*/  FMUL R218, R218, R16 ;  /* 0x00000010dada7220 */ /* 0x000fc80000400000 */
[----:B----4-:R-:W-:-:S05]  /*36b90*/  FFMA R218, R219, R2, R218 ;  /* 0x00000002dbda7223 */ /* 0x010fca00000000da */
[----:B------:R-:W-:-:S05]  /*36ba0*/  F2FP.BF16.F32.PACK_AB R218, RZ, R218 ;  /* 0x000000daffda723e */ /* 0x000fca00000010ff */
[----:B------:R3:W-:Y:S01]  /*36bb0*/  @P4 STG.E.U16 desc[UR46][R228.64], R218 ;  /* 0x000000dae4004986 */ /* 0x0007e2000c10152e */
[----:B------:R-:W-:-:S04]  /*36bc0*/  LOP3.LUT P4, RZ, R17, 0x2, RZ, 0xc0, !PT ;  /* 0x0000000211ff7812 */ /* 0x000fc8000788c0ff */
[----:B------:R-:W-:-:S13]  /*36bd0*/  ISETP.GT.AND P4, PT, R0, 0x80, P4 ;  /* 0x000000800000780c */ /* 0x000fda0002784270 */
[----:B---3--:R-:W-:Y:S05]  /*36be0*/  @!P4 BRA `(.L_x_223) ;  /* 0x000000000004c947 */ /* 0x008fea0003800000 */
[----:B------:R3:W5:Y:S02]  /*36bf0*/  LDG.E.LTC128B.U16 R19, desc[UR46][R22.64+0x2] ;  /* 0x0000022e16137981 */ /* 0x000764000c1e1520 */
.L_x_223:
[----:B------:R-:W-:Y:S05]  /*36c00*/  BSYNC B1 ;  /* 0x0000000000017941 */ /* 0x000fea0003800000 */
.L_x_222:
[----:B------:R-:W4:Y:S04]  /*36c10*/  LDL.LU R219, [R1+0x604] ;  /* 0x0006040001db7983 */ /* 0x000f280000300800 */
[----:B------:R-:W2:Y:S01]  /*36c20*/  LDL R233, [R1+0x90c] ;  /* 0x00090c0001e97983 */ /* 0x000ea20000100800 */
[----:B-----5:R-:W-:Y:S01]  /*36c30*/  IMAD.U32 R218, R19, 0x10000, RZ ;  /* 0x0001000013da7824 */ /* 0x020fe200078e00ff */
[----:B------:R-:W-:Y:S01]  /*36c40*/  MOV R223, UR8 ;  /* 0x0000000800df7c02 */ /* 0x000fe20008000f00 */
[----:B------:R-:W-:Y:S02]  /*36c50*/  BSSY B1, `(.L_x_224) ;  /* 0x000000e000017945 */ /* 0x000fe40003800000 */
[----:B------:R-:W-:Y:S02]  /*36c60*/  FMUL R218, R218, R16 ;  /* 0x00000010dada7220 */ /* 0x000fe40000400000 */
[----:B------:R-:W-:-:S02]  /*36c70*/  IMAD.SHL.U32 R223, R223, 0x10, RZ ;  /* 0x00000010dfdf7824 */ /* 0x000fc400078e00ff */
[----:B----4-:R-:W-:Y:S01]  /*36c80*/  FFMA R218, R219, R2, R218 ;  /* 0x00000002dbda7223 */ /* 0x010fe200000000da */
[----:B------:R-:W-:-:S04]  /*36c90*/  @P4 IMAD.MOV.U32 R219, RZ, RZ, R229 ;  /* 0x000000ffffdb4224 */ /* 0x000fc800078e00e5 */
[----:B------:R-:W-:-:S04]  /*36ca0*/  F2FP.BF16.F32.PACK_AB R218, RZ, R218 ;  /* 0x000000daffda723e */ /* 0x000fc800000010ff */
[----:B------:R-:W-:Y:S01]  /*36cb0*/  PRMT R222, R218, 0x7610, R222 ;  /* 0x00007610dade7816 */ /* 0x000fe200000000de */
[----:B------:R-:W-:-:S05]  /*36cc0*/  @P4 IMAD.MOV.U32 R218, RZ, RZ, R228 ;  /* 0x000000ffffda4224 */ /* 0x000fca00078e00e4 */
[----:B------:R4:W-:Y:S02]  /*36cd0*/  @P4 STG.E.U16 desc[UR46][R218.64+0x2], R222 ;  /* 0x000002deda004986 */ /* 0x0009e4000c10152e */
[----:B----4-:R-:W-:-:S04]  /*36ce0*/  IADD3 R218, P4, R228, R223, RZ ;  /* 0x000000dfe4da7210 */ /* 0x010fc80007f9e0ff */
[----:B--2---:R-:W-:Y:S02]  /*36cf0*/  IADD3.X R219, R229, R233, RZ, P4, !PT ;  /* 0x000000e9e5db7210 */ /* 0x004fe400027fe4ff */
[----:B------:R-:W-:-:S13]  /*36d00*/  ISETP.GT.AND P4, PT, R0, 0x88, P5 ;  /* 0x000000880000780c */ /* 0x000fda0002f84270 */
[----:B------:R-:W-:Y:S05]  /*36d10*/  @!P4 BRA `(.L_x_225) ;  /* 0x000000000004c947 */ /* 0x000fea0003800000 */
[----:B------:R2:W5:Y:S02]  /*36d20*/  LDG.E.LTC128B.U16 R19, desc[UR46][R220.64] ;  /* 0x0000002edc137981 */ /* 0x000564000c1e1520 */
.L_x_225:
[----:B------:R-:W-:Y:S05]  /*36d30*/  BSYNC B1 ;  /* 0x0000000000017941 */ /* 0x000fea0003800000 */
.L_x_224:
[----:B--2---:R-:W2:Y:S01]  /*36d40*/  LDL.LU R221, [R1+0x608] ;  /* 0x0006080001dd7983 */ /* 0x004ea20000300800 */
[----:B-----5:R-:W-:Y:S01]  /*36d50*/  IMAD.U32 R220, R19, 0x10000, RZ ;  /* 0x0001000013dc7824 */ /* 0x020fe200078e00ff */
[----:B------:R-:W-:Y:S03]  /*36d60*/  BSSY B1, `(.L_x_226) ;  /* 0x0000009000017945 */ /* 0x000fe60003800000 */
[----:B------:R-:W-:-:S04]  /*36d70*/  FMUL R220, R220, R16 ;  /* 0x00000010dcdc7220 */ /* 0x000fc80000400000 */
[----:B--2---:R-:W-:-:S05]  /*36d80*/  FFMA R220, R221, R2, R220 ;  /* 0x00000002dddc7223 */ /* 0x004fca00000000dc */
[----:B------:R-:W-:-:S05]  /*36d90*/  F2FP.BF16.F32.PACK_AB R220, RZ, R220 ;  /* 0x000000dcffdc723e */ /* 0x000fca00000010ff */
[----:B------:R2:W-:Y:S01]  /*36da0*/  @P4 STG.E.U16 desc[UR46][R218.64], R220 ;  /* 0x000000dcda004986 */ /* 0x0005e2000c10152e */
[----:B------:R-:W-:-:S04]  /*36db0*/  LOP3.LUT P4, RZ, R17, 0x2, RZ, 0xc0, !PT ;  /* 0x0000000211ff7812 */ /* 0x000fc8000788c0ff */
[----:B------:R-:W-:-:S13]  /*36dc0*/  ISETP.GT.AND P4, PT, R0, 0x88, P4 ;  /* 0x000000880000780c */ /* 0x000fda0002784270 */
[----:B--2---:R-:W-:Y:S05]  /*36dd0*/  @!P4 BRA `(.L_x_227) ;  /* 0x000000000004c947 */ /* 0x004fea0003800000 */
[----:B------:R2:W5:Y:S02]  /*36de0*/  LDG.E.LTC128B.U16 R19, desc[UR46][R20.64+0x2] ;  /* 0x0000022e14137981 */ /* 0x000564000c1e1520 */
.L_x_227:
[----:B------:R-:W-:Y:S05]  /*36df0*/  BSYNC B1 ;  /* 0x0000000000017941 */ /* 0x000fea0003800000 */
.L_x_226:
[----:B------:R-:W4:Y:S01]  /*36e00*/  LDL.LU R221, [R1+0x60c] ;  /* 0x00060c0001dd7983 */ /* 0x000f220000300800 */
[----:B-----5:R-:W-:Y:S01]  /*36e10*/  IMAD.U32 R220, R19, 0x10000, RZ ;  /* 0x0001000013dc7824 */ /* 0x020fe200078e00ff */
[----:B------:R-:W-:Y:S03]  /*36e20*/  BSSY B1, `(.L_x_228) ;  /* 0x0000009000017945 */ /* 0x000fe60003800000 */
[----:B------:R-:W-:-:S04]  /*36e30*/  FMUL R220, R220, R16 ;  /* 0x00000010dcdc7220 */ /* 0x000fc80000400000 */
[----:B----4-:R-:W-:-:S05]  /*36e40*/  FFMA R220, R221, R2, R220 ;  /* 0x00000002dddc7223 */ /* 0x010fca00000000dc */
[----:B------:R-:W-:-:S05]  /*36e50*/  F2FP.BF16.F32.PACK_AB R220, RZ, R220 ;  /* 0x000000dcffdc723e */ /* 0x000fca00000010ff */
[----:B------:R4:W-:Y:S01]  /*36e60*/  @P4 STG.E.U16 desc[UR46][R218.64+0x2], R220 ;  /* 0x000002dcda004986 */ /* 0x0009e2000c10152e */
[----:B------:R-:W-:-:S04]  /*36e70*/  LOP3.LUT P4, RZ, R17, 0x4, RZ, 0xc0, !PT ;  /* 0x0000000411ff7812 */ /* 0x000fc8000788c0ff */
[----:B------:R-:W-:-:S13]  /*36e80*/  ISETP.GT.AND P4, PT, R0, 0x80, P4 ;  /* 0x000000800000780c */ /* 0x000fda0002784270 */
[----:B----4-:R-:W-:Y:S05]  /*36e90*/  @!P4 BRA `(.L_x_229) ;  /* 0x000000000004c947 */ /* 0x010fea0003800000 */
[----:B------:R4:W5:Y:S02]  /*36ea0*/  LDG.E.LTC128B.U16 R19, desc[UR46][R22.64+0x10] ;  /* 0x0000102e16137981 */ /* 0x000964000c1e1520 */
.L_x_229:
[----:B------:R-:W-:Y:S05]  /*36eb0*/  BSYNC B1 ;  /* 0x0000000000017941 */ /* 0x000fea0003800000 */
.L_x_228:
[----:B------:R-:W2:Y:S01]  /*36ec0*/  LDL.LU R221, [R1+0x610] ;  /* 0x0006100001dd7983 */ /* 0x000ea20000300800 */
[----:B-----5:R-:W-:Y:S01]  /*36ed0*/  IMAD.U32 R220, R19, 0x10000, RZ ;  /* 0x0001000013dc7824 */ /* 0x020fe200078e00ff */
[----:B------:R-:W-:Y:S03]  /*36ee0*/  BSSY B1, `(.L_x_230) ;  /* 0x000000c000017945 */ /* 0x000fe60003800000 */
[----:B------:R-:W-:-:S04]  /*36ef0*/  FMUL R220, R220, R16 ;  /* 0x00000010dcdc7220 */ /* 0x000fc80000400000 */
[----:B--2---:R-:W-:Y:S01]  /*36f00*/  FFMA R220, R221, R2, R220 ;  /* 0x00000002dddc7223 */ /* 0x004fe200000000dc */
[----:B------:R-:W-:-:S04]  /*36f10*/  @P4 IMAD.MOV.U32 R221, RZ, RZ, R229 ;  /* 0x000000ffffdd4224 */ /* 0x000fc800078e00e5 */
[----:B------:R-:W-:-:S04]  /*36f20*/  F2FP.BF16.F32.PACK_AB R220, RZ, R220 ;  /* 0x000000dcffdc723e */ /* 0x000fc800000010ff */
[----:B------:R-:W-:Y:S02]  /*36f30*/  PRMT R222, R220, 0x7610, R222 ;  /* 0x00007610dcde7816 */ /* 0x000fe400000000de */
[----:B------:R-:W-:-:S05]  /*36f40*/  @P4 MOV R220, R228 ;  /* 0x000000e400dc4202 */ /* 0x000fca0000000f00 */
[----:B------:R2:W-:Y:S01]  /*36f50*/  @P4 STG.E.U16 desc[UR46][R220.64+0x10], R222 ;  /* 0x000010dedc004986 */ /* 0x0005e2000c10152e */
[----:B------:R-:W-:-:S04]  /*36f60*/  LOP3.LUT P4, RZ, R17, 0x8, RZ, 0xc0, !PT ;  /* 0x0000000811ff7812 */ /* 0x000fc8000788c0ff */
[----:B------:R-:W-:-:S13]  /*36f70*/  ISETP.GT.AND P4, PT, R0, 0x80, P4 ;  /* 0x000000800000780c */ /* 0x000fda0002784270 */
[----:B--2---:R-:W-:Y:S05]  /*36f80*/  @!P4 BRA `(.L_x_231) ;  /* 0x000000000004c947 */ /* 0x004fea0003800000 */
[----:B------:R2:W5:Y:S02]  /*36f90*/  LDG.E.LTC128B.U16 R19, desc[UR46][R22.64+0x12] ;  /* 0x0000122e16137981 */ /* 0x000564000c1e1520 */
.L_x_231:
[----:B------:R-:W-:Y:S05]  /*36fa0*/  BSYNC B1 ;  /* 0x0000000000017941 */ /* 0x000fea0003800000 */
.L_x_230:
[----:B------:R-:W3:Y:S01]  /*36fb0*/  LDL.LU R221, [R1+0x614] ;  /* 0x0006140001dd7983 */ /* 0x000ee20000300800 */
[----:B-----5:R-:W-:Y:S01]  /*36fc0*/  IMAD.U32 R220, R19, 0x10000, RZ ;  /* 0x0001000013dc7824 */ /* 0x020fe200078e00ff */
[----:B------:R-:W-:Y:S03]  /*36fd0*/  BSSY B1, `(.L_x_232) ;  /* 0x000000c000017945 */ /* 0x000fe60003800000 */
[----:B------:R-:W-:-:S04]  /*36fe0*/  FMUL R220, R220, R16 ;  /* 0x00000010dcdc7220 */ /* 0x000fc80000400000 */
[----:B---3--:R-:W-:Y:S01]  /*36ff0*/  FFMA R220, R221, R2, R220 ;  /* 0x00000002dddc7223 */ /* 0x008fe200000000dc */
[----:B------:R-:W-:-:S04]  /*37000*/  @P4 MOV R221, R229 ;  /* 0x000000e500dd4202 */ /* 0x000fc80000000f00 */
[----:B------:R-:W-:-:S04]  /*37010*/  F2FP.BF16.F32.PACK_AB R220, RZ, R220 ;  /* 0x000000dcffdc723e */ /* 0x000fc800000010ff */
[----:B------:R-:W-:Y:S01]  /*37020*/  PRMT R222, R220, 0x7610, R222 ;  /* 0x00007610dcde7816 */ /* 0x000fe200000000de */
[----:B------:R-:W-:-:S05]  /*37030*/  @P4 IMAD.MOV.U32 R220, RZ, RZ, R228 ;  /* 0x000000ffffdc4224 */ /* 0x000fca00078e00e4 */
[----:B------:R3:W-:Y:S01]  /*37040*/  @P4 STG.E.U16 desc[UR46][R220.64+0x12], R222 ;  /* 0x000012dedc004986 */ /* 0x0007e2000c10152e */
[----:B------:R-:W-:-:S04]  /*37050*/  LOP3.LUT P4, RZ, R17, 0x4, RZ, 0xc0, !PT ;  /* 0x0000000411ff7812 */ /* 0x000fc8000788c0ff */
[----:B------:R-:W-:-:S13]  /*37060*/  ISETP.GT.AND P4, PT, R0, 0x88, P4 ;  /* 0x000000880000780c */ /* 0x000fda0002784270 */
[----:B---3--:R-:W-:Y:S05]  /*37070*/  @!P4 BRA `(.L_x_233) ;  /* 0x000000000004c947 */ /* 0x008fea0003800000 */
[----:B------:R3:W5:Y:S02]  /*37080*/  LDG.E.LTC128B.U16 R19, desc[UR46][R20.64+0x10] ;  /* 0x0000102e14137981 */ /* 0x000764000c1e1520 */
.L_x_233:
[----:B------:R-:W-:Y:S05]  /*37090*/  BSYNC B1 ;  /* 0x0000000000017941 */ /* 0x000fea0003800000 */
.L_x_232:
[----:B------:R-:W2:Y:S01]  /*370a0*/  LDL.LU R221, [R1+0x618] ;  /* 0x0006180001dd7983 */ /* 0x000ea20000300800 */
        /* <DEDUP_REMOVED lines=10> */
.L_x_235:
[----:B------:R-:W-:Y:S05]  /*37150*/  BSYNC B1 ;  /* 0x0000000000017941 */ /* 0x000fea0003800000 */
.L_x_234:
[----:B------:R-:W3:Y:S01]  /*37160*/  LDL.LU R221, [R1+0x61c] ;  /* 0x00061c0001dd7983 */ /* 0x000ee20000300800 */
[----:B-----5:R-:W-:Y:S01]  /*37170*/  IMAD.U32 R220, R19, 0x10000, RZ ;  /* 0x0001000013dc7824 */ /* 0x020fe200078e00ff */
[----:B------:R-:W-:Y:S03]  /*37180*/  BSSY B1, `(.L_x_236) ;  /* 0x0000009000017945 */ /* 0x000fe60003800000 */
[----:B------:R-:W-:-:S04]  /*37190*/  FMUL R220, R220, R16 ;  /* 0x00000010dcdc7220 */ /* 0x000fc80000400000 */
[----:B---3--:R-:W-:-:S05]  /*371a0*/  FFMA R220, R221, R2, R220 ;  /* 0x00000002dddc7223 */ /* 0x008fca00000000dc */
[----:B------:R-:W-:-:S05]  /*371b0*/  F2FP.BF16.F32.PACK_AB R220, RZ, R220 ;  /* 0x000000dcffdc723e */ /* 0x000fca00000010ff */
[----:B------:R3:W-:Y:S01]  /*371c0*/  @P4 STG.E.U16 desc[UR46][R218.64+0x12], R220 ;  /* 0x000012dcda004986 */ /* 0x0007e2000c10152e */
[----:B------:R-:W-:-:S04]  /*371d0*/  LOP3.LUT P4, RZ, R17, 0x10, RZ, 0xc0, !PT ;  /* 0x0000001011ff7812 */ /* 0x000fc8000788c0ff */
[----:B------:R-:W-:-:S13]  /*371e0*/  ISETP.GT.AND P4, PT, R0, 0x80, P4 ;  /* 0x000000800000780c */ /* 0x000fda0002784270 */
[----:B---3--:R-:W-:Y:S05]  /*371f0*/  @!P4 BRA `(.L_x_237) ;  /* 0x000000000004c947 */ /* 0x008fea0003800000 */
[----:B------:R3:W5:Y:S02]  /*37200*/  LDG.E.LTC128B.U16 R19, desc[UR46][R22.64+0x20] ;  /* 0x0000202e16137981 */ /* 0x000764000c1e1520 */
.L_x_237:
[----:B------:R-:W-:Y:S05]  /*37210*/  BSYNC B1 ;  /* 0x0000000000017941 */ /* 0x000fea0003800000 */
.L_x_236:
        /* <DEDUP_REMOVED lines=14> */
.L_x_239:
[----:B------:R-:W-:Y:S05]  /*37300*/  BSYNC B1 ;  /* 0x0000000000017941 */ /* 0x000fea0003800000 */
.L_x_238:
        /* <DEDUP_REMOVED lines=14> */
.L_x_241:
[----:B------:R-:W-:Y:S05]  /*373f0*/  BSYNC B1 ;  /* 0x0000000000017941 */ /* 0x000fea0003800000 */
.L_x_240:
        /* <DEDUP_REMOVED lines=11> */
.L_x_243:
[----:B------:R-:W-:Y:S05]  /*374b0*/  BSYNC B1 ;  /* 0x0000000000017941 */ /* 0x000fea0003800000 */
.L_x_242:
        /* <DEDUP_REMOVED lines=11> */
.L_x_245:
[----:B------:R-:W-:Y:S05]  /*37570*/  BSYNC B1 ;  /* 0x0000000000017941 */ /* 0x000fea0003800000 */
.L_x_244:
        /* <DEDUP_REMOVED lines=14> */
.L_x_247:
[----:B------:R-:W-:Y:S05]  /*37660*/  BSYNC B1 ;  /* 0x0000000000017941 */ /* 0x000fea0003800000 */
.L_x_246:
        /* <DEDUP_REMOVED lines=14> */
.L_x_249:
[----:B------:R-:W-:Y:S05]  /*37750*/  BSYNC B1 ;  /* 0x0000000000017941 */ /* 0x000fea0003800000 */
.L_x_248:
        /* <DEDUP_REMOVED lines=11> */
.L_x_251:
[----:B------:R-:W-:Y:S05]  /*37810*/  BSYNC B1 ;  /* 0x0000000000017941 */ /* 0x000fea0003800000 */
.L_x_250:
        /* <DEDUP_REMOVED lines=11> */
.L_x_253:
[----:B------:R-:W-:Y:S05]  /*378d0*/  BSYNC B1 ;  /* 0x0000000000017941 */ /* 0x000fea0003800000 */
.L_x_252:
        /* <DEDUP_REMOVED lines=14> */
.L_x_255:
[----:B------:R-:W-:Y:S05]  /*379c0*/  BSYNC B1 ;  /* 0x0000000000017941 */ /* 0x000fea0003800000 */
.L_x_254:
        /* <DEDUP_REMOVED lines=14> */
.L_x_257:
[----:B------:R-:W-:Y:S05]  /*37ab0*/  BSYNC B1 ;  /* 0x0000000000017941 */ /* 0x000fea0003800000 */
.L_x_256:
        /* <DEDUP_REMOVED lines=11> */
.L_x_259:
[----:B------:R-:W-:Y:S05]  /*37b70*/  BSYNC B1 ;  /* 0x0000000000017941 */ /* 0x000fea0003800000 */
.L_x_258:
        /* <DEDUP_REMOVED lines=11> */
.L_x_261:
[----:B------:R-:W-:Y:S05]  /*37c30*/  BSYNC B1 ;  /* 0x0000000000017941 */ /* 0x000fea0003800000 */
.L_x_260:
        /* <DEDUP_REMOVED lines=14> */
.L_x_263:
[----:B------:R-:W-:Y:S05]  /*37d20*/  BSYNC B1 ;  /* 0x0000000000017941 */ /* 0x000fea0003800000 */
.L_x_262:
        /* <DEDUP_REMOVED lines=14> */
.L_x_265:
[----:B------:R-:W-:Y:S05]  /*37e10*/  BSYNC B1 ;  /* 0x0000000000017941 */ /* 0x000fea0003800000 */
.L_x_264:
        /* <DEDUP_REMOVED lines=11> */
.L_x_267:
[----:B------:R-:W-:Y:S05]  /*37ed0*/  BSYNC B1 ;  /* 0x0000000000017941 */ /* 0x000fea0003800000 */
.L_x_266:
        /* <DEDUP_REMOVED lines=11> */
.L_x_269:
[----:B------:R-:W-:Y:S05]  /*37f90*/  BSYNC B1 ;  /* 0x0000000000017941 */ /* 0x000fea0003800000 */
.L_x_268:
        /* <DEDUP_REMOVED lines=14> */
.L_x_271:
[----:B------:R-:W-:Y:S05]  /*38080*/  BSYNC B1 ;  /* 0x0000000000017941 */ /* 0x000fea0003800000 */
.L_x_270:
        /* <DEDUP_REMOVED lines=14> */
.L_x_273:
[----:B------:R-:W-:Y:S05]  /*38170*/  BSYNC B1 ;  /* 0x0000000000017941 */ /* 0x000fea0003800000 */
.L_x_272:
        /* <DEDUP_REMOVED lines=11> */
.L_x_275:
[----:B------:R-:W-:Y:S05]  /*38230*/  BSYNC B1 ;  /* 0x0000000000017941 */ /* 0x000fea0003800000 */
.L_x_274:
        /* <DEDUP_REMOVED lines=11> */
.L_x_277:
[----:B------:R-:W-:Y:S05]  /*382f0*/  BSYNC B1 ;  /* 0x0000000000017941 */ /* 0x000fea0003800000 */
.L_x_276:
        /* <DEDUP_REMOVED lines=14> */
.L_x_279:
[----:B------:R-:W-:Y:S05]  /*383e0*/  BSYNC B1 ;  /* 0x0000000000017941 */ /* 0x000fea0003800000 */
.L_x_278:
        /* <DEDUP_REMOVED lines=14> */
.L_x_281:
[----:B------:R-:W-:Y:S05]  /*384d0*/  BSYNC B1 ;  /* 0x0000000000017941 */ /* 0x000fea0003800000 */
.L_x_280:
        /* <DEDUP_REMOVED lines=11> */
.L_x_283:
[----:B------:R-:W-:Y:S05]  /*38590*/  BSYNC B1 ;  /* 0x0000000000017941 */ /* 0x000fea0003800000 */
.L_x_282:
        /* <DEDUP_REMOVED lines=11> */
.L_x_285:
[----:B------:R-:W-:Y:S05]  /*38650*/  BSYNC B1 ;  /* 0x0000000000017941 */ /* 0x000fea0003800000 */
.L_x_284:
        /* <DEDUP_REMOVED lines=14> */
.L_x_287:
[----:B------:R-:W-:Y:S05]  /*38740*/  BSYNC B1 ;  /* 0x0000000000017941 */ /* 0x000fea0003800000 */
.L_x_286:
        /* <DEDUP_REMOVED lines=14> */
.L_x_289:
[----:B------:R-:W-:Y:S05]  /*38830*/  BSYNC B1 ;  /* 0x0000000000017941 */ /* 0x000fea0003800000 */
.L_x_288:
        /* <DEDUP_REMOVED lines=11> */
.L_x_291:
[----:B------:R-:W-:Y:S05]  /*388f0*/  BSYNC B1 ;  /* 0x0000000000017941 */ /* 0x000fea0003800000 */
.L_x_290:
        /* <DEDUP_REMOVED lines=11> */
.L_x_293:
[----:B------:R-:W-:Y:S05]  /*389b0*/  BSYNC B1 ;  /* 0x0000000000017941 */ /* 0x000fea0003800000 */
.L_x_292:
        /* <DEDUP_REMOVED lines=14> */
.L_x_295:
[----:B------:R-:W-:Y:S05]  /*38aa0*/  BSYNC B1 ;  /* 0x0000000000017941 */ /* 0x000fea0003800000 */
.L_x_294:
        /* <DEDUP_REMOVED lines=14> */
.L_x_297:
[----:B------:R-:W-:Y:S05]  /*38b90*/  BSYNC B1 ;  /* 0x0000000000017941 */ /* 0x000fea0003800000 */
.L_x_296:
        /* <DEDUP_REMOVED lines=11> */
.L_x_299:
[----:B------:R-:W-:Y:S05]  /*38c50*/  BSYNC B1 ;  /* 0x0000000000017941 */ /* 0x000fea0003800000 */
.L_x_298:
        /* <DEDUP_REMOVED lines=11> */
.L_x_301:
[----:B------:R-:W-:Y:S05]  /*38d10*/  BSYNC B1 ;  /* 0x0000000000017941 */ /* 0x000fea0003800000 */
.L_x_300:
        /* <DEDUP_REMOVED lines=14> */
.L_x_303:
[----:B------:R-:W-:Y:S05]  /*38e00*/  BSYNC B1 ;  /* 0x0000000000017941 */ /* 0x000fea0003800000 */
.L_x_302:
        /* <DEDUP_REMOVED lines=14> */
.L_x_305:
[----:B------:R-:W-:Y:S05]  /*38ef0*/  BSYNC B1 ;  /* 0x0000000000017941 */ /* 0x000fea0003800000 */
.L_x_304:
        /* <DEDUP_REMOVED lines=11> */
.L_x_307:
[----:B------:R-:W-:Y:S05]  /*38fb0*/  BSYNC B1 ;  /* 0x0000000000017941 */ /* 0x000fea0003800000 */
.L_x_306:
        /* <DEDUP_REMOVED lines=11> */
.L_x_309:
[----:B------:R-:W-:Y:S05]  /*39070*/  BSYNC B1 ;  /* 0x0000000000017941 */ /* 0x000fea0003800000 */
.L_x_308:
        /* <DEDUP_REMOVED lines=14> */
.L_x_311:
[----:B------:R-:W-:Y:S05]  /*39160*/  BSYNC B1 ;  /* 0x0000000000017941 */ /* 0x000fea0003800000 */
.L_x_310:
        /* <DEDUP_REMOVED lines=14> */
.L_x_313:
[----:B------:R-:W-:Y:S05]  /*39250*/  BSYNC B1 ;  /* 0x0000000000017941 */ /* 0x000fea0003800000 */
.L_x_312:
        /* <DEDUP_REMOVED lines=11> */
.L_x_315:
[----:B------:R-:W-:Y:S05]  /*39310*/  BSYNC B1 ;  /* 0x0000000000017941 */ /* 0x000fea0003800000 */
.L_x_314:
        /* <DEDUP_REMOVED lines=11> */
.L_x_317:
[----:B------:R-:W-:Y:S05]  /*393d0*/  BSYNC B1 ;  /* 0x0000000000017941 */ /* 0x000fea0003800000 */
.L_x_316:
        /* <DEDUP_REMOVED lines=14> */
.L_x_319:
[----:B------:R-:W-:Y:S05]  /*394c0*/  BSYNC B1 ;  /* 0x0000000000017941 */ /* 0x000fea0003800000 */
.L_x_318:
        /* <DEDUP_REMOVED lines=14> */
.L_x_321:
[----:B------:R-:W-:Y:S05]  /*395b0*/  BSYNC B1 ;  /* 0x0000000000017941 */ /* 0x000fea0003800000 */
.L_x_320:
        /* <DEDUP_REMOVED lines=11> */
.L_x_323:
[----:B------:R-:W-:Y:S05]  /*39670*/  BSYNC B1 ;  /* 0x0000000000017941 */ /* 0x000fea0003800000 */
.L_x_322:
        /* <DEDUP_REMOVED lines=11> */
.L_x_325:
[----:B------:R-:W-:Y:S05]  /*39730*/  BSYNC B1 ;  /* 0x0000000000017941 */ /* 0x000fea0003800000 */
.L_x_324:
        /* <DEDUP_REMOVED lines=14> */
.L_x_327:
[----:B------:R-:W-:Y:S05]  /*39820*/  BSYNC B1 ;  /* 0x0000000000017941 */ /* 0x000fea0003800000 */
.L_x_326:
        /* <DEDUP_REMOVED lines=14> */
.L_x_329:
[----:B------:R-:W-:Y:S05]  /*39910*/  BSYNC B1 ;  /* 0x0000000000017941 */ /* 0x000fea0003800000 */
.L_x_328:
        /* <DEDUP_REMOVED lines=11> */
.L_x_331:
[----:B------:R-:W-:Y:S05]  /*399d0*/  BSYNC B1 ;  /* 0x0000000000017941 */ /* 0x000fea0003800000 */
.L_x_330:
        /* <DEDUP_REMOVED lines=11> */
.L_x_333:
[----:B------:R-:W-:Y:S05]  /*39a90*/  BSYNC B1 ;  /* 0x0000000000017941 */ /* 0x000fea0003800000 */
.L_x_332:
        /* <DEDUP_REMOVED lines=14> */
.L_x_335:
[----:B------:R-:W-:Y:S05]  /*39b80*/  BSYNC B1 ;  /* 0x0000000000017941 */ /* 0x000fea0003800000 */
.L_x_334:
        /* <DEDUP_REMOVED lines=14> */
.L_x_337:
[----:B------:R-:W-:Y:S05]  /*39c70*/  BSYNC B1 ;  /* 0x0000000000017941 */ /* 0x000fea0003800000 */
.L_x_336:
        /* <DEDUP_REMOVED lines=11> */
.L_x_339:
[----:B------:R-:W-:Y:S05]  /*39d30*/  BSYNC B1 ;  /* 0x0000000000017941 */ /* 0x000fea0003800000 */
.L_x_338:
        /* <DEDUP_REMOVED lines=11> */
.L_x_341:
[----:B------:R-:W-:Y:S05]  /*39df0*/  BSYNC B1 ;  /* 0x0000000000017941 */ /* 0x000fea0003800000 */
.L_x_340:
        /* <DEDUP_REMOVED lines=14> */
.L_x_343:
[----:B------:R-:W-:Y:S05]  /*39ee0*/  BSYNC B1 ;  /* 0x0000000000017941 */ /* 0x000fea0003800000 */
.L_x_342:
        /* <DEDUP_REMOVED lines=14> */
.L_x_345:
[----:B------:R-:W-:Y:S05]  /*39fd0*/  BSYNC B1 ;  /* 0x0000000000017941 */ /* 0x000fea0003800000 */
.L_x_344:
        /* <DEDUP_REMOVED lines=11> */
.L_x_347:
[----:B------:R-:W-:Y:S05]  /*3a090*/  BSYNC B1 ;  /* 0x0000000000017941 */ /* 0x000fea0003800000 */
.L_x_346:
        /* <DEDUP_REMOVED lines=11> */
.L_x_349:
[----:B------:R-:W-:Y:S05]  /*3a150*/  BSYNC B1 ;  /* 0x0000000000017941 */ /* 0x000fea0003800000 */
.L_x_348:
        /* <DEDUP_REMOVED lines=14> */
.L_x_351:
[----:B------:R-:W-:Y:S05]  /*3a240*/  BSYNC B1 ;  /* 0x0000000000017941 */ /* 0x000fea0003800000 */
.L_x_350:
        /* <DEDUP_REMOVED lines=14> */
.L_x_353:
[----:B------:R-:W-:Y:S05]  /*3a330*/  BSYNC B1 ;  /* 0x0000000000017941 */ /* 0x000fea0003800000 */
.L_x_352:
        /* <DEDUP_REMOVED lines=11> */
.L_x_355:
[----:B------:R-:W-:Y:S05]  /*3a3f0*/  BSYNC B1 ;  /* 0x0000000000017941 */ /* 0x000fea0003800000 */
.L_x_354:
        /* <DEDUP_REMOVED lines=11> */
.L_x_357:
[----:B------:R-:W-:Y:S05]  /*3a4b0*/  BSYNC B1 ;  /* 0x0000000000017941 */ /* 0x000fea0003800000 */
.L_x_356:
        /* <DEDUP_REMOVED lines=14> */
.L_x_359:
[----:B------:R-:W-:Y:S05]  /*3a5a0*/  BSYNC B1 ;  /* 0x0000000000017941 */ /* 0x000fea0003800000 */
.L_x_358:
        /* <DEDUP_REMOVED lines=14> */
.L_x_361:
[----:B------:R-:W-:Y:S05]  /*3a690*/  BSYNC B1 ;  /* 0x0000000000017941 */ /* 0x000fea0003800000 */
.L_x_360:
        /* <DEDUP_REMOVED lines=11> */
.L_x_363:
[----:B------:R-:W-:Y:S05]  /*3a750*/  BSYNC B1 ;  /* 0x0000000000017941 */ /* 0x000fea0003800000 */
.L_x_362:
        /* <DEDUP_REMOVED lines=11> */
.L_x_365:
[----:B------:R-:W-:Y:S05]  /*3a810*/  BSYNC B1 ;  /* 0x0000000000017941 */ /* 0x000fea0003800000 */
.L_x_364:
        /* <DEDUP_REMOVED lines=14> */
.L_x_367:
[----:B------:R-:W-:Y:S05]  /*3a900*/  BSYNC B1 ;  /* 0x0000000000017941 */ /* 0x000fea0003800000 */
.L_x_366:
        /* <DEDUP_REMOVED lines=14> */
.L_x_369:
[----:B------:R-:W-:Y:S05]  /*3a9f0*/  BSYNC B1 ;  /* 0x0000000000017941 */ /* 0x000fea0003800000 */
.L_x_368:
        /* <DEDUP_REMOVED lines=11> */
.L_x_371:
[----:B------:R-:W-:Y:S05]  /*3aab0*/  BSYNC B1 ;  /* 0x0000000000017941 */ /* 0x000fea0003800000 */
.L_x_370:
        /* <DEDUP_REMOVED lines=11> */
.L_x_373:
[----:B------:R-:W-:Y:S05]  /*3ab70*/  BSYNC B1 ;  /* 0x0000000000017941 */ /* 0x000fea0003800000 */
.L_x_372:
        /* <DEDUP_REMOVED lines=14> */
.L_x_375:
[----:B------:R-:W-:Y:S05]  /*3ac60*/  BSYNC B1 ;  /* 0x0000000000017941 */ /* 0x000fea0003800000 */
.L_x_374:
        /* <DEDUP_REMOVED lines=14> */
.L_x_377:
[----:B------:R-:W-:Y:S05]  /*3ad50*/  BSYNC B1 ;  /* 0x0000000000017941 */ /* 0x000fea0003800000 */
.L_x_376:
        /* <DEDUP_REMOVED lines=11> */
.L_x_379:
[----:B------:R-:W-:Y:S05]  /*3ae10*/  BSYNC B1 ;  /* 0x0000000000017941 */ /* 0x000fea0003800000 */
.L_x_378:
        /* <DEDUP_REMOVED lines=11> */
.L_x_381:
[----:B------:R-:W-:Y:S05]  /*3aed0*/  BSYNC B1 ;  /* 0x0000000000017941 */ /* 0x000fea0003800000 */
.L_x_380:
        /* <DEDUP_REMOVED lines=14> */
.L_x_383:
[----:B------:R-:W-:Y:S05]  /*3afc0*/  BSYNC B1 ;  /* 0x0000000000017941 */ /* 0x000fea0003800000 */
.L_x_382:
        /* <DEDUP_REMOVED lines=14> */
.L_x_385:
[----:B------:R-:W-:Y:S05]  /*3b0b0*/  BSYNC B1 ;  /* 0x0000000000017941 */ /* 0x000fea0003800000 */
.L_x_384:
        /* <DEDUP_REMOVED lines=11> */
.L_x_387:
[----:B------:R-:W-:Y:S05]  /*3b170*/  BSYNC B1 ;  /* 0x0000000000017941 */ /* 0x000fea0003800000 */
.L_x_386:
        /* <DEDUP_REMOVED lines=11> */
.L_x_389:
[----:B------:R-:W-:Y:S05]  /*3b230*/  BSYNC B1 ;  /* 0x0000000000017941 */ /* 0x000fea0003800000 */
.L_x_388:
        /* <DEDUP_REMOVED lines=10> */
[----:B------:R-:W-:-:S13]  /*3b2e0*/  ISETP.GT.AND P4, PT, R0, 0x80, P6 ;  /* 0x000000800000780c */ /* 0x000fda0003784270 */
[----:B--2---:R-:W-:Y:S05]  /*3b2f0*/  @!P4 BRA `(.L_x_391) ;  /* 0x000000000004c947 */ /* 0x004fea0003800000 */
[----:B------:R2:W5:Y:S02]  /*3b300*/  LDG.E.LTC128B.U16 R19, desc[UR46][R22.64+0x152] ;  /* 0x0001522e16137981 */ /* 0x000564000c1e1520 */
.L_x_391:
[----:B------:R-:W-:Y:S05]  /*3b310*/  BSYNC B1 ;  /* 0x0000000000017941 */ /* 0x000fea0003800000 */
.L_x_390:
        /* <DEDUP_REMOVED lines=14> */
.L_x_393:
[----:B------:R-:W-:Y:S05]  /*3b400*/  BSYNC B1 ;  /* 0x0000000000017941 */ /* 0x000fea0003800000 */
.L_x_392:
        /* <DEDUP_REMOVED lines=10> */
.L_x_395:
[----:B------:R-:W-:Y:S05]  /*3b4b0*/  BSYNC B1 ;  /* 0x0000000000017941 */ /* 0x000fea0003800000 */
.L_x_394:
[----:B------:R-:W3:Y:S01]  /*3b4c0*/  LDL.LU R221, [R1+0x75c] ;  /* 0x00075c0001dd7983 */ /* 0x000ee20000300800 */
[----:B-----5:R-:W-:Y:S01]  /*3b4d0*/  IMAD.U32 R220, R19, 0x10000, RZ ;  /* 0x0001000013dc7824 */ /* 0x020fe200078e00ff */
[----:B------:R-:W-:Y:S03]  /*3b4e0*/  BSSY B1, `(.L_x_396) ;  /* 0x0000008000017945 */ /* 0x000fe60003800000 */
[----:B------:R-:W-:-:S04]  /*3b4f0*/  FMUL R220, R220, R16 ;  /* 0x00000010dcdc7220 */ /* 0x000fc80000400000 */
[----:B---3--:R-:W-:-:S05]  /*3b500*/  FFMA R220, R221, R2, R220 ;  /* 0x00000002dddc7223 */ /* 0x008fca00000000dc */
[----:B------:R-:W-:-:S05]  /*3b510*/  F2FP.BF16.F32.PACK_AB R220, RZ, R220 ;  /* 0x000000dcffdc723e */ /* 0x000fca00000010ff */
[----:B------:R3:W-:Y:S01]  /*3b520*/  @P4 STG.E.U16 desc[UR46][R218.64+0x152], R220 ;  /* 0x000152dcda004986 */ /* 0x0007e2000c10152e */
[----:B------:R-:W-:-:S13]  /*3b530*/  ISETP.GT.AND P4, PT, R0, 0x80, P3 ;  /* 0x000000800000780c */ /* 0x000fda0001f84270 */
[----:B---3--:R-:W-:Y:S05]  /*3b540*/  @!P4 BRA `(.L_x_397) ;  /* 0x000000000004c947 */ /* 0x008fea0003800000 */
[----:B------:R3:W5:Y:S02]  /*3b550*/  LDG.E.LTC128B.U16 R19, desc[UR46][R22.64+0x160] ;  /* 0x0001602e16137981 */ /* 0x000764000c1e1520 */
.L_x_397:
[----:B------:R-:W-:Y:S05]  /*3b560*/  BSYNC B1 ;  /* 0x0000000000017941 */ /* 0x000fea0003800000 */
.L_x_396:
        /* <DEDUP_REMOVED lines=13> */
.L_x_399:
[----:B------:R-:W-:Y:S05]  /*3b640*/  BSYNC B1 ;  /* 0x0000000000017941 */ /* 0x000fea0003800000 */
.L_x_398:
        /* <DEDUP_REMOVED lines=10> */
[----:B------:R-:W-:-:S13]  /*3b6f0*/  ISETP.GT.AND P4, PT, R0, 0x88, P3 ;  /* 0x000000880000780c */ /* 0x000fda0001f84270 */
[----:B---3--:R-:W-:Y:S05]  /*3b700*/  @!P4 BRA `(.L_x_401) ;  /* 0x000000000004c947 */ /* 0x008fea0003800000 */
[----:B------:R3:W5:Y:S02]  /*3b710*/  LDG.E.LTC128B.U16 R19, desc[UR46][R20.64+0x160] ;  /* 0x0001602e14137981 */ /* 0x000764000c1e1520 */
.L_x_401:
[----:B------:R-:W-:Y:S05]  /*3b720*/  BSYNC B1 ;  /* 0x0000000000017941 */ /* 0x000fea0003800000 */
.L_x_400:
        /* <DEDUP_REMOVED lines=10> */
.L_x_403:
[----:B------:R-:W-:Y:S05]  /*3b7d0*/  BSYNC B1 ;  /* 0x0000000000017941 */ /* 0x000fea0003800000 */
.L_x_402:
        /* <DEDUP_REMOVED lines=10> */
.L_x_405:
[----:B------:R-:W-:Y:S05]  /*3b880*/  BSYNC B1 ;  /* 0x0000000000017941 */ /* 0x000fea0003800000 */
.L_x_404:
        /* <DEDUP_REMOVED lines=13> */
.L_x_407:
[----:B------:R-:W-:Y:S05]  /*3b960*/  BSYNC B1 ;  /* 0x0000000000017941 */ /* 0x000fea0003800000 */
.L_x_406:
        /* <DEDUP_REMOVED lines=13> */
.L_x_409:
[----:B------:R-:W-:Y:S05]  /*3ba40*/  BSYNC B1 ;  /* 0x0000000000017941 */ /* 0x000fea0003800000 */
.L_x_408:
        /* <DEDUP_REMOVED lines=10> */
.L_x_411:
[----:B------:R-:W-:Y:S05]  /*3baf0*/  BSYNC B1 ;  /* 0x0000000000017941 */ /* 0x000fea0003800000 */
.L_x_410:
[----:B------:R-:W3:Y:S01]  /*3bb00*/  LDL.LU R222, [R1+0x77c] ;  /* 0x00077c0001de7983 */ /* 0x000ee20000300800 */
[----:B-----5:R-:W-:-:S03]  /*3bb10*/  IMAD.U32 R220, R19, 0x10000, RZ ;  /* 0x0001000013dc7824 */ /* 0x020fc600078e00ff */
[----:B------:R-:W4:Y:S01]  /*3bb20*/  LDL.LU R221, [R1+0x480] ;  /* 0x0004800001dd7983 */ /* 0x000f220000300800 */
[----:B------:R-:W-:Y:S01]  /*3bb30*/  FMUL R220, R220, R16 ;  /* 0x00000010dcdc7220 */ /* 0x000fe20000400000 */
[----:B------:R-:W-:Y:S01]  /*3bb40*/  IMAD.U32 R224, RZ, RZ, UR8 ;  /* 0x00000008ffe07e24 */ /* 0x000fe2000f8e00ff */
[----:B------:R-:W-:Y:S02]  /*3bb50*/  USHF.L.U64.HI UR4, UR8, 0x9, UR9 ;  /* 0x0000000908047899 */ /* 0x000fe40008010209 */
[----:B---3--:R-:W-:-:S05]  /*3bb60*/  FFMA R220, R222, R2, R220 ;  /* 0x00000002dedc7223 */ /* 0x008fca00000000dc */
[----:B------:R-:W-:-:S05]  /*3bb70*/  F2FP.BF16.F32.PACK_AB R220, RZ, R220 ;  /* 0x000000dcffdc723e */ /* 0x000fca00000010ff */
[----:B------:R3:W-:Y:S04]  /*3bb80*/  @P4 STG.E.U16 desc[UR46][R218.64+0x172], R220 ;  /* 0x000172dcda004986 */ /* 0x0007e8000c10152e */
[----:B---3--:R-:W3:Y:S01]  /*3bb90*/  LDL.LU.64 R218, [R1+0x790] ;  /* 0x0007900001da7983 */ /* 0x008ee20000300a00 */
[----:B------:R-:W-:-:S04]  /*3bba0*/  LEA R224, P4, R224, R226, 0x9 ;  /* 0x000000e2e0e07211 */ /* 0x000fc800078848ff */
[----:B------:R-:W-:Y:S02]  /*3bbb0*/  IADD3.X R225, R227, UR4, RZ, P4, !PT ;  /* 0x00000004e3e17c10 */ /* 0x000fe4000a7fe4ff */
[----:B------:R-:W-:-:S13]  /*3bbc0*/  ISETP.GT.AND P4, PT, R0, 0x100, P5 ;  /* 0x000001000000780c */ /* 0x000fda0002f84270 */
[----:B---3--:R-:W3:Y:S01]  /*3bbd0*/  @P4 LDG.E.LTC128B.U16 R19, desc[UR46][R218.64] ;  /* 0x0000002eda134981 */ /* 0x008ee2000c1e1520 */
[----:B------:R-:W-:Y:S01]  /*3bbe0*/  BSSY B1, `(.L_x_412) ;  /* 0x000000a000017945 */ /* 0x000fe20003800000 */
[----:B---3--:R-:W-:-:S05]  /*3bbf0*/  SHF.L.U32 R218, R19, 0x10, RZ ;  /* 0x0000001013da7819 */ /* 0x008fca00000006ff */
        /* <DEDUP_REMOVED lines=8> */
.L_x_413:
[----:B------:R-:W-:Y:S05]  /*3bc80*/  BSYNC B1 ;  /* 0x0000000000017941 */ /* 0x000fea0003800000 */
.L_x_412:
[----:B------:R-:W4:Y:S01]  /*3bc90*/  LDL.LU R219, [R1+0x484] ;  /* 0x0004840001db7983 */ /* 0x000f220000300800 */
[----:B-----5:R-:W-:Y:S01]  /*3bca0*/  IMAD.U32 R218, R19, 0x10000, RZ ;  /* 0x0001000013da7824 */ /* 0x020fe200078e00ff */
[----:B------:R-:W-:Y:S03]  /*3bcb0*/  BSSY B1, `(.L_x_414) ;  /* 0x000000d000017945 */ /* 0x000fe60003800000 */
[----:B------:R-:W-:-:S04]  /*3bcc0*/  FMUL R218, R218, R16 ;  /* 0x00000010dada7220 */ /* 0x000fc80000400000 */
[----:B----4-:R-:W-:Y:S01]  /*3bcd0*/  FFMA R218, R219, R2, R218 ;  /* 0x00000002dbda7223 */ /* 0x010fe200000000da */
[----:B------:R-:W-:-:S04]  /*3bce0*/  @P4 IMAD.MOV.U32 R219, RZ, RZ, R225 ;  /* 0x000000ffffdb4224 */ /* 0x000fc800078e00e1 */
[----:B------:R-:W-:-:S04]  /*3bcf0*/  F2FP.BF16.F32.PACK_AB R218, RZ, R218 ;  /* 0x000000daffda723e */ /* 0x000fc800000010ff */
[----:B------:R-:W-:Y:S01]  /*3bd00*/  PRMT R220, R218, 0x7610, R220 ;  /* 0x00007610dadc7816 */ /* 0x000fe200000000dc */
[----:B------:R-:W-:-:S05]  /*3bd10*/  @P4 IMAD.MOV.U32 R218, RZ, RZ, R224 ;  /* 0x000000ffffda4224 */ /* 0x000fca00078e00e0 */
[----:B------:R4:W-:Y:S02]  /*3bd20*/  @P4 STG.E.U16 desc[UR46][R218.64+0x2], R220 ;  /* 0x000002dcda004986 */ /* 0x0009e4000c10152e */
[----:B----4-:R-:W-:-:S04]  /*3bd30*/  IADD3 R218, P4, R224, R223, RZ ;  /* 0x000000dfe0da7210 */ /* 0x010fc80007f9e0ff */
[----:B------:R-:W-:Y:S02]  /*3bd40*/  IADD3.X R219, R225, R233, RZ, P4, !PT ;  /* 0x000000e9e1db7210 */ /* 0x000fe400027fe4ff */
[----:B------:R-:W-:-:S13]  /*3bd50*/  ISETP.GT.AND P4, PT, R0, 0x108, P5 ;  /* 0x000001080000780c */ /* 0x000fda0002f84270 */
[----:B------:R-:W-:Y:S05]  /*3bd60*/  @!P4 BRA `(.L_x_415) ;  /* 0x000000000004c947 */ /* 0x000fea0003800000 */
[----:B------:R4:W5:Y:S02]  /*3bd70*/  LDG.E.LTC128B.U16 R19, desc[UR46][R230.64] ;  /* 0x0000002ee6137981 */ /* 0x000964000c1e1520 */
.L_x_415:
[----:B------:R-:W-:Y:S05]  /*3bd80*/  BSYNC B1 ;  /* 0x0000000000017941 */ /* 0x000fea0003800000 */
.L_x_414:
        /* <DEDUP_REMOVED lines=11> */
.L_x_417:
[----:B------:R-:W-:Y:S05]  /*3be40*/  BSYNC B1 ;  /* 0x0000000000017941 */ /* 0x000fea0003800000 */
.L_x_416:
        /* <DEDUP_REMOVED lines=11> */
.L_x_419:
[----:B------:R-:W-:Y:S05]  /*3bf00*/  BSYNC B1 ;  /* 0x0000000000017941 */ /* 0x000fea0003800000 */
.L_x_418:
        /* <DEDUP_REMOVED lines=14> */
.L_x_421:
[----:B------:R-:W-:Y:S05]  /*3bff0*/  BSYNC B1 ;  /* 0x0000000000017941 */ /* 0x000fea0003800000 */
.L_x_420:
        /* <DEDUP_REMOVED lines=14> */
.L_x_423:
[----:B------:R-:W-:Y:S05]  /*3c0e0*/  BSYNC B1 ;  /* 0x0000000000017941 */ /* 0x000fea0003800000 */
.L_x_422:
        /* <DEDUP_REMOVED lines=11> */
.L_x_425:
[----:B------:R-:W-:Y:S05]  /*3c1a0*/  BSYNC B1 ;  /* 0x0000000000017941 */ /* 0x000fea0003800000 */
.L_x_424:
        /* <DEDUP_REMOVED lines=11> */
.L_x_427:
[----:B------:R-:W-:Y:S05]  /*3c260*/  BSYNC B1 ;  /* 0x0000000000017941 */ /* 0x000fea0003800000 */
.L_x_426:
        /* <DEDUP_REMOVED lines=14> */
.L_x_429:
[----:B------:R-:W-:Y:S05]  /*3c350*/  BSYNC B1 ;  /* 0x0000000000017941 */ /* 0x000fea0003800000 */
.L_x_428:
        /* <DEDUP_REMOVED lines=14> */
.L_x_431:
[----:B------:R-:W-:Y:S05]  /*3c440*/  BSYNC B1 ;  /* 0x0000000000017941 */ /* 0x000fea0003800000 */
.L_x_430:
        /* <DEDUP_REMOVED lines=11> */
.L_x_433:
[----:B------:R-:W-:Y:S05]  /*3c500*/  BSYNC B1 ;  /* 0x0000000000017941 */ /* 0x000fea0003800000 */
.L_x_432:
        /* <DEDUP_REMOVED lines=11> */
.L_x_435:
[----:B------:R-:W-:Y:S05]  /*3c5c0*/  BSYNC B1 ;  /* 0x0000000000017941 */ /* 0x000fea0003800000 */
.L_x_434:
        /* <DEDUP_REMOVED lines=14> */
.L_x_437:
[----:B------:R-:W-:Y:S05]  /*3c6b0*/  BSYNC B1 ;  /* 0x0000000000017941 */ /* 0x000fea0003800000 */
.L_x_436:
        /* <DEDUP_REMOVED lines=14> */
.L_x_439:
[----:B------:R-:W-:Y:S05]  /*3c7a0*/  BSYNC B1 ;  /* 0x0000000000017941 */ /* 0x000fea0003800000 */
.L_x_438:
        /* <DEDUP_REMOVED lines=11> */
.L_x_441:
[----:B------:R-:W-:Y:S05]  /*3c860*/  BSYNC B1 ;  /* 0x0000000000017941 */ /* 0x000fea0003800000 */
.L_x_440:
        /* <DEDUP_REMOVED lines=11> */
.L_x_443:
[----:B------:R-:W-:Y:S05]  /*3c920*/  BSYNC B1 ;  /* 0x0000000000017941 */ /* 0x000fea0003800000 */
.L_x_442:
        /* <DEDUP_REMOVED lines=14> */
.L_x_445:
[----:B------:R-:W-:Y:S05]  /*3ca10*/  BSYNC B1 ;  /* 0x0000000000017941 */ /* 0x000fea0003800000 */
.L_x_444:
        /* <DEDUP_REMOVED lines=14> */
.L_x_447:
[----:B------:R-:W-:Y:S05]  /*3cb00*/  BSYNC B1 ;  /* 0x0000000000017941 */ /* 0x000fea0003800000 */
.L_x_446:
        /* <DEDUP_REMOVED lines=11> */
.L_x_449:
[----:B------:R-:W-:Y:S05]  /*3cbc0*/  BSYNC B1 ;  /* 0x0000000000017941 */ /* 0x000fea0003800000 */
.L_x_448:
        /* <DEDUP_REMOVED lines=11> */
.L_x_451:
[----:B------:R-:W-:Y:S05]  /*3cc80*/  BSYNC B1 ;  /* 0x0000000000017941 */ /* 0x000fea0003800000 */
.L_x_450:
        /* <DEDUP_REMOVED lines=14> */
.L_x_453:
[----:B------:R-:W-:Y:S05]  /*3cd70*/  BSYNC B1 ;  /* 0x0000000000017941 */ /* 0x000fea0003800000 */
.L_x_452:
        /* <DEDUP_REMOVED lines=14> */
.L_x_455:
[----:B------:R-:W-:Y:S05]  /*3ce60*/  BSYNC B1 ;  /* 0x0000000000017941 */ /* 0x000fea0003800000 */
.L_x_454:
        /* <DEDUP_REMOVED lines=11> */
.L_x_457:
[----:B------:R-:W-:Y:S05]  /*3cf20*/  BSYNC B1 ;  /* 0x0000000000017941 */ /* 0x000fea0003800000 */
.L_x_456:
        /* <DEDUP_REMOVED lines=11> */
.L_x_459:
[----:B------:R-:W-:Y:S05]  /*3cfe0*/  BSYNC B1 ;  /* 0x0000000000017941 */ /* 0x000fea0003800000 */
.L_x_458:
        /* <DEDUP_REMOVED lines=14> */
.L_x_461:
[----:B------:R-:W-:Y:S05]  /*3d0d0*/  BSYNC B1 ;  /* 0x0000000000017941 */ /* 0x000fea0003800000 */
.L_x_460:
        /* <DEDUP_REMOVED lines=14> */
.L_x_463:
[----:B------:R-:W-:Y:S05]  /*3d1c0*/  BSYNC B1 ;  /* 0x0000000000017941 */ /* 0x000fea0003800000 */
.L_x_462:
        /* <DEDUP_REMOVED lines=11> */
.L_x_465:
[----:B------:R-:W-:Y:S05]  /*3d280*/  BSYNC B1 ;  /* 0x0000000000017941 */ /* 0x000fea0003800000 */
.L_x_464:
        /* <DEDUP_REMOVED lines=11> */
.L_x_467:
[----:B------:R-:W-:Y:S05]  /*3d340*/  BSYNC B1 ;  /* 0x0000000000017941 */ /* 0x000fea0003800000 */
.L_x_466:
        /* <DEDUP_REMOVED lines=14> */
.L_x_469:
[----:B------:R-:W-:Y:S05]  /*3d430*/  BSYNC B1 ;  /* 0x0000000000017941 */ /* 0x000fea0003800000 */
.L_x_468:
        /* <DEDUP_REMOVED lines=14> */
.L_x_471:
[----:B------:R-:W-:Y:S05]  /*3d520*/  BSYNC B1 ;  /* 0x0000000000017941 */ /* 0x000fea0003800000 */
.L_x_470:
        /* <DEDUP_REMOVED lines=11> */
.L_x_473:
[----:B------:R-:W-:Y:S05]  /*3d5e0*/  BSYNC B1 ;  /* 0x0000000000017941 */ /* 0x000fea0003800000 */
.L_x_472:
        /* <DEDUP_REMOVED lines=11> */
.L_x_475:
[----:B------:R-:W-:Y:S05]  /*3d6a0*/  BSYNC B1 ;  /* 0x0000000000017941 */ /* 0x000fea0003800000 */
.L_x_474:
        /* <DEDUP_REMOVED lines=14> */
.L_x_477:
[----:B------:R-:W-:Y:S05]  /*3d790*/  BSYNC B1 ;  /* 0x0000000000017941 */ /* 0x000fea0003800000 */
.L_x_476:
        /* <DEDUP_REMOVED lines=14> */
.L_x_479:
[----:B------:R-:W-:Y:S05]  /*3d880*/  BSYNC B1 ;  /* 0x0000000000017941 */ /* 0x000fea0003800000 */
.L_x_478:
        /* <DEDUP_REMOVED lines=11> */
.L_x_481:
[----:B------:R-:W-:Y:S05]  /*3d940*/  BSYNC B1 ;  /* 0x0000000000017941 */ /* 0x000fea0003800000 */
.L_x_480:
        /* <DEDUP_REMOVED lines=11> */
.L_x_483:
[----:B------:R-:W-:Y:S05]  /*3da00*/  BSYNC B1 ;  /* 0x0000000000017941 */ /* 0x000fea0003800000 */
.L_x_482:
        /* <DEDUP_REMOVED lines=14> */
.L_x_485:
[----:B------:R-:W-:Y:S05]  /*3daf0*/  BSYNC B1 ;  /* 0x0000000000017941 */ /* 0x000fea0003800000 */
.L_x_484:
        /* <DEDUP_REMOVED lines=14> */
.L_x_487:
[----:B------:R-:W-:Y:S05]  /*3dbe0*/  BSYNC B1 ;  /* 0x0000000000017941 */ /* 0x000fea0003800000 */
.L_x_486:
        /* <DEDUP_REMOVED lines=11> */
.L_x_489:
[----:B------:R-:W-:Y:S05]  /*3dca0*/  BSYNC B1 ;  /* 0x0000000000017941 */ /* 0x000fea0003800000 */
.L_x_488:
        /* <DEDUP_REMOVED lines=11> */
.L_x_491:
[----:B------:R-:W-:Y:S05]  /*3dd60*/  BSYNC B1 ;  /* 0x0000000000017941 */ /* 0x000fea0003800000 */
.L_x_490:
        /* <DEDUP_REMOVED lines=14> */
.L_x_493:
[----:B------:R-:W-:Y:S05]  /*3de50*/  BSYNC B1 ;  /* 0x0000000000017941 */ /* 0x000fea0003800000 */
.L_x_492:
        /* <DEDUP_REMOVED lines=14> */
.L_x_495:
[----:B------:R-:W-:Y:S05]  /*3df40*/  BSYNC B1 ;  /* 0x0000000000017941 */ /* 0x000fea0003800000 */
.L_x_494:
        /* <DEDUP_REMOVED lines=11> */
.L_x_497:
[----:B------:R-:W-:Y:S05]  /*3e000*/  BSYNC B1 ;  /* 0x0000000000017941 */ /* 0x000fea0003800000 */
.L_x_496:
        /* <DEDUP_REMOVED lines=11> */
.L_x_499:
[----:B------:R-:W-:Y:S05]  /*3e0c0*/  BSYNC B1 ;  /* 0x0000000000017941 */ /* 0x000fea0003800000 */
.L_x_498:
        /* <DEDUP_REMOVED lines=14> */
.L_x_501:
[----:B------:R-:W-:Y:S05]  /*3e1b0*/  BSYNC B1 ;  /* 0x0000000000017941 */ /* 0x000fea0003800000 */
.L_x_500:
        /* <DEDUP_REMOVED lines=14> */
.L_x_503:
[----:B------:R-:W-:Y:S05]  /*3e2a0*/  BSYNC B1 ;  /* 0x0000000000017941 */ /* 0x000fea0003800000 */
.L_x_502:
        /* <DEDUP_REMOVED lines=11> */
.L_x_505:
[----:B------:R-:W-:Y:S05]  /*3e360*/  BSYNC B1 ;  /* 0x0000000000017941 */ /* 0x000fea0003800000 */
.L_x_504:
        /* <DEDUP_REMOVED lines=11> */
.L_x_507:
[----:B------:R-:W-:Y:S05]  /*3e420*/  BSYNC B1 ;  /* 0x0000000000017941 */ /* 0x000fea0003800000 */
.L_x_506:
        /* <DEDUP_REMOVED lines=14> */
.L_x_509:
[----:B------:R-:W-:Y:S05]  /*3e510*/  BSYNC B1 ;  /* 0x0000000000017941 */ /* 0x000fea0003800000 */
.L_x_508:
        /* <DEDUP_REMOVED lines=14> */
.L_x_511:
[----:B------:R-:W-:Y:S05]  /*3e600*/  BSYNC B1 ;  /* 0x0000000000017941 */ /* 0x000fea0003800000 */
.L_x_510:
        /* <DEDUP_REMOVED lines=11> */
.L_x_513:
[----:B------:R-:W-:Y:S05]  /*3e6c0*/  BSYNC B1 ;  /* 0x0000000000017941 */ /* 0x000fea0003800000 */
.L_x_512:
        /* <DEDUP_REMOVED lines=11> */
.L_x_515:
[----:B------:R-:W-:Y:S05]  /*3e780*/  BSYNC B1 ;  /* 0x0000000000017941 */ /* 0x000fea0003800000 */
.L_x_514:
        /* <DEDUP_REMOVED lines=14> */
.L_x_517:
[----:B------:R-:W-:Y:S05]  /*3e870*/  BSYNC B1 ;  /* 0x0000000000017941 */ /* 0x000fea0003800000 */
.L_x_516:
        /* <DEDUP_REMOVED lines=14> */
.L_x_519:
[----:B------:R-:W-:Y:S05]  /*3e960*/  BSYNC B1 ;  /* 0x0000000000017941 */ /* 0x000fea0003800000 */
.L_x_518:
        /* <DEDUP_REMOVED lines=11> */
.L_x_521:
[----:B------:R-:W-:Y:S05]  /*3ea20*/  BSYNC B1 ;  /* 0x0000000000017941 */ /* 0x000fea0003800000 */
.L_x_520:
        /* <DEDUP_REMOVED lines=11> */
.L_x_523:
[----:B------:R-:W-:Y:S05]  /*3eae0*/  BSYNC B1 ;  /* 0x0000000000017941 */ /* 0x000fea0003800000 */
.L_x_522:
        /* <DEDUP_REMOVED lines=14> */
.L_x_525:
[----:B------:R-:W-:Y:S05]  /*3ebd0*/  BSYNC B1 ;  /* 0x0000000000017941 */ /* 0x000fea0003800000 */
.L_x_524:
        /* <DEDUP_REMOVED lines=14> */
.L_x_527:
[----:B------:R-:W-:Y:S05]  /*3ecc0*/  BSYNC B1 ;  /* 0x0000000000017941 */ /* 0x000fea0003800000 */
.L_x_526:
        /* <DEDUP_REMOVED lines=11> */
.L_x_529:
[----:B------:R-:W-:Y:S05]  /*3ed80*/  BSYNC B1 ;  /* 0x0000000000017941 */ /* 0x000fea0003800000 */
.L_x_528:
        /* <DEDUP_REMOVED lines=11> */
.L_x_531:
[----:B------:R-:W-:Y:S05]  /*3ee40*/  BSYNC B1 ;  /* 0x0000000000017941 */ /* 0x000fea0003800000 */
.L_x_530:
        /* <DEDUP_REMOVED lines=14> */
.L_x_533:
[----:B------:R-:W-:Y:S05]  /*3ef30*/  BSYNC B1 ;  /* 0x0000000000017941 */ /* 0x000fea0003800000 */
.L_x_532:
        /* <DEDUP_REMOVED lines=14> */
.L_x_535:
[----:B------:R-:W-:Y:S05]  /*3f020*/  BSYNC B1 ;  /* 0x0000000000017941 */ /* 0x000fea0003800000 */
.L_x_534:
        /* <DEDUP_REMOVED lines=11> */
.L_x_537:
[----:B------:R-:W-:Y:S05]  /*3f0e0*/  BSYNC B1 ;  /* 0x0000000000017941 */ /* 0x000fea0003800000 */
.L_x_536:
        /* <DEDUP_REMOVED lines=11> */
.L_x_539:
[----:B------:R-:W-:Y:S05]  /*3f1a0*/  BSYNC B1 ;  /* 0x0000000000017941 */ /* 0x000fea0003800000 */
.L_x_538:
        /* <DEDUP_REMOVED lines=14> */
.L_x_541:
[----:B------:R-:W-:Y:S05]  /*3f290*/  BSYNC B1 ;  /* 0x0000000000017941 */ /* 0x000fea0003800000 */
.L_x_540:
        /* <DEDUP_REMOVED lines=14> */
.L_x_543:
[----:B------:R-:W-:Y:S05]  /*3f380*/  BSYNC B1 ;  /* 0x0000000000017941 */ /* 0x000fea0003800000 */
.L_x_542:
        /* <DEDUP_REMOVED lines=11> */
.L_x_545:
[----:B------:R-:W-:Y:S05]  /*3f440*/  BSYNC B1 ;  /* 0x0000000000017941 */ /* 0x000fea0003800000 */
.L_x_544:
        /* <DEDUP_REMOVED lines=11> */
.L_x_547:
[----:B------:R-:W-:Y:S05]  /*3f500*/  BSYNC B1 ;  /* 0x0000000000017941 */ /* 0x000fea0003800000 */
.L_x_546:
        /* <DEDUP_REMOVED lines=14> */
.L_x_549:
[----:B------:R-:W-:Y:S05]  /*3f5f0*/  BSYNC B1 ;  /* 0x0000000000017941 */ /* 0x000fea0003800000 */
.L_x_548:
        /* <DEDUP_REMOVED lines=14> */
.L_x_551:
[----:B------:R-:W-:Y:S05]  /*3f6e0*/  BSYNC B1 ;  /* 0x0000000000017941 */ /* 0x000fea0003800000 */
.L_x_550:
        /* <DEDUP_REMOVED lines=11> */
.L_x_553:
[----:B------:R-:W-:Y:S05]  /*3f7a0*/  BSYNC B1 ;  /* 0x0000000000017941 */ /* 0x000fea0003800000 */
.L_x_552:
        /* <DEDUP_REMOVED lines=11> */
.L_x_555:
[----:B------:R-:W-:Y:S05]  /*3f860*/  BSYNC B1 ;  /* 0x0000000000017941 */ /* 0x000fea0003800000 */
.L_x_554:
        /* <DEDUP_REMOVED lines=14> */
.L_x_557:
[----:B------:R-:W-:Y:S05]  /*3f950*/  BSYNC B1 ;  /* 0x0000000000017941 */ /* 0x000fea0003800000 */
.L_x_556:
        /* <DEDUP_REMOVED lines=14> */
.L_x_559:
[----:B------:R-:W-:Y:S05]  /*3fa40*/  BSYNC B1 ;  /* 0x0000000000017941 */ /* 0x000fea0003800000 */
.L_x_558:
        /* <DEDUP_REMOVED lines=11> */
.L_x_561:
[----:B------:R-:W-:Y:S05]  /*3fb00*/  BSYNC B1 ;  /* 0x0000000000017941 */ /* 0x000fea0003800000 */
.L_x_560:
        /* <DEDUP_REMOVED lines=11> */
.L_x_563:
[----:B------:R-:W-:Y:S05]  /*3fbc0*/  BSYNC B1 ;  /* 0x0000000000017941 */ /* 0x000fea0003800000 */
.L_x_562:
        /* <DEDUP_REMOVED lines=14> */
.L_x_565:
[----:B------:R-:W-:Y:S05]  /*3fcb0*/  BSYNC B1 ;  /* 0x0000000000017941 */ /* 0x000fea0003800000 */
.L_x_564:
        /* <DEDUP_REMOVED lines=14> */
.L_x_567:
[----:B------:R-:W-:Y:S05]  /*3fda0*/  BSYNC B1 ;  /* 0x0000000000017941 */ /* 0x000fea0003800000 */
.L_x_566:
        /* <DEDUP_REMOVED lines=11> */
.L_x_569:
[----:B------:R-:W-:Y:S05]  /*3fe60*/  BSYNC B1 ;  /* 0x0000000000017941 */ /* 0x000fea0003800000 */
.L_x_568:
        /* <DEDUP_REMOVED lines=11> */
.L_x_571:
[----:B------:R-:W-:Y:S05]  /*3ff20*/  BSYNC B1 ;  /* 0x0000000000017941 */ /* 0x000fea0003800000 */
.L_x_570:
        /* <DEDUP_REMOVED lines=14> */
.L_x_573:
[----:B------:R-:W-:Y:S05]  /*40010*/  BSYNC B1 ;  /* 0x0000000000017941 */ /* 0x000fea0003800000 */
.L_x_572:
        /* <DEDUP_REMOVED lines=14> */
.L_x_575:
[----:B------:R-:W-:Y:S05]  /*40100*/  BSYNC B1 ;  /* 0x0000000000017941 */ /* 0x000fea0003800000 */
.L_x_574:
        /* <DEDUP_REMOVED lines=11> */
.L_x_577:
[----:B------:R-:W-:Y:S05]  /*401c0*/  BSYNC B1 ;  /* 0x0000000000017941 */ /* 0x000fea0003800000 */
.L_x_576:
        /* <DEDUP_REMOVED lines=11> */
.L_x_579:
[----:B------:R-:W-:Y:S05]  /*40280*/  BSYNC B1 ;  /* 0x0000000000017941 */ /* 0x000fea0003800000 */
.L_x_578:
        /* <DEDUP_REMOVED lines=13> */
.L_x_581:
[----:B------:R-:W-:Y:S05]  /*40360*/  BSYNC B1 ;  /* 0x0000000000017941 */ /* 0x000fea0003800000 */
.L_x_580:
        /* <DEDUP_REMOVED lines=14> */
.L_x_583:
[----:B------:R-:W-:Y:S05]  /*40450*/  BSYNC B1 ;  /* 0x0000000000017941 */ /* 0x000fea0003800000 */
.L_x_582:
        /* <DEDUP_REMOVED lines=10> */
.L_x_585:
[----:B------:R-:W-:Y:S05]  /*40500*/  BSYNC B1 ;  /* 0x0000000000017941 */ /* 0x000fea0003800000 */
.L_x_584:
        /* <DEDUP_REMOVED lines=10> */
.L_x_587:
[----:B------:R-:W-:Y:S05]  /*405b0*/  BSYNC B1 ;  /* 0x0000000000017941 */ /* 0x000fea0003800000 */
.L_x_586:
        /* <DEDUP_REMOVED lines=13> */
.L_x_589:
[----:B------:R-:W-:Y:S05]  /*40690*/  BSYNC B1 ;  /* 0x0000000000017941 */ /* 0x000fea0003800000 */
.L_x_588:
        /* <DEDUP_REMOVED lines=13> */
.L_x_591:
[----:B------:R-:W-:Y:S05]  /*40770*/  BSYNC B1 ;  /* 0x0000000000017941 */ /* 0x000fea0003800000 */
.L_x_590:
        /* <DEDUP_REMOVED lines=10> */
.L_x_593:
[----:B------:R-:W-:Y:S05]  /*40820*/  BSYNC B1 ;  /* 0x0000000000017941 */ /* 0x000fea0003800000 */
.L_x_592:
        /* <DEDUP_REMOVED lines=10> */
.L_x_595:
[----:B------:R-:W-:Y:S05]  /*408d0*/  BSYNC B1 ;  /* 0x0000000000017941 */ /* 0x000fea0003800000 */
.L_x_594:
        /* <DEDUP_REMOVED lines=13> */
.L_x_597:
[----:B------:R-:W-:Y:S05]  /*409b0*/  BSYNC B1 ;  /* 0x0000000000017941 */ /* 0x000fea0003800000 */
.L_x_596:
        /* <DEDUP_REMOVED lines=13> */
.L_x_599:
[----:B------:R-:W-:Y:S05]  /*40a90*/  BSYNC B1 ;  /* 0x0000000000017941 */ /* 0x000fea0003800000 */
.L_x_598:
        /* <DEDUP_REMOVED lines=10> */
.L_x_601:
[----:B------:R-:W-:Y:S05]  /*40b40*/  BSYNC B1 ;  /* 0x0000000000017941 */ /* 0x000fea0003800000 */
.L_x_600:
[----:B------:R-:W3:Y:S04]  /*40b50*/  LDL.LU R223, [R1+0x5fc] ;  /* 0x0005fc0001df7983 */ /* 0x000ee80000300800 */
[----:B----4-:R-:W4:Y:S01]  /*40b60*/  LDL.LU.64 R230, [R1+0x798] ;  /* 0x0007980001e67983 */ /* 0x010f220000300a00 */
[----:B-----5:R-:W-:-:S03]  /*40b70*/  IMAD.U32 R220, R19, 0x10000, RZ ;  /* 0x0001000013dc7824 */ /* 0x020fc600078e00ff */
[----:B------:R-:W2:Y:S01]  /*40b80*/  LDL.LU R221, [R1+0x300] ;  /* 0x0003000001dd7983 */ /* 0x000ea20000300800 */
[----:B------:R-:W-:-:S04]  /*40b90*/  FMUL R220, R220, R16 ;  /* 0x00000010dcdc7220 */ /* 0x000fc80000400000 */
[----:B---3--:R-:W-:-:S05]  /*40ba0*/  FFMA R220, R223, R2, R220 ;  /* 0x00000002dfdc7223 */ /* 0x008fca00000000dc */
[----:B------:R-:W-:-:S05]  /*40bb0*/  F2FP.BF16.F32.PACK_AB R220, RZ, R220 ;  /* 0x000000dcffdc723e */ /* 0x000fca00000010ff */
[----:B------:R3:W-:Y:S01]  /*40bc0*/  @P4 STG.E.U16 desc[UR46][R218.64+0x172], R220 ;  /* 0x000172dcda004986 */ /* 0x0007e2000c10152e */
[----:B------:R-:W-:-:S13]  /*40bd0*/  ISETP.GT.AND P4, PT, R0, 0x180, P5 ;  /* 0x000001800000780c */ /* 0x000fda0002f84270 */
[----:B----4-:R-:W4:Y:S01]  /*40be0*/  @P4 LDG.E.LTC128B.U16 R19, desc[UR46][R230.64] ;  /* 0x0000002ee6134981 */ /* 0x010f22000c1e1520 */
[----:B------:R-:W-:Y:S01]  /*40bf0*/  MOV R232, UR9 ;  /* 0x0000000900e87c02 */ /* 0x000fe20008000f00 */
[----:B---3--:R-:W-:Y:S01]  /*40c00*/  IMAD.U32 R219, RZ, RZ, UR8 ;  /* 0x00000008ffdb7e24 */ /* 0x008fe2000f8e00ff */
[----:B------:R-:W-:Y:S03]  /*40c10*/  BSSY B1, `(.L_x_602) ;  /* 0x000000e000017945 */ /* 0x000fe60003800000 */
[----:B------:R-:W-:Y:S02]  /*40c20*/  IMAD R232, R232, 0x300, RZ ;  /* 0x00000300e8e87824 */ /* 0x000fe400078e02ff */
[----:B----4-:R-:W-:-:S04]  /*40c30*/  IMAD.U32 R218, R19, 0x10000, RZ ;  /* 0x0001000013da7824 */ /* 0x010fc800078e00ff */
[----:B------:R-:W-:-:S04]  /*40c40*/  FMUL R218, R218, R16 ;  /* 0x00000010dada7220 */ /* 0x000fc80000400000 */
[----:B--2---:R-:W-:Y:S01]  /*40c50*/  FFMA R220, R221, R2, R218 ;  /* 0x00000002dddc7223 */ /* 0x004fe200000000da */
[----:B------:R-:W-:-:S04]  /*40c60*/  IMAD.WIDE.U32 R218, R219, 0x300, R226 ;  /* 0x00000300dbda7825 */ /* 0x000fc800078e00e2 */
[----:B------:R-:W-:Y:S01]  /*40c70*/  F2FP.BF16.F32.PACK_AB R220, RZ, R220 ;  /* 0x000000dcffdc723e */ /* 0x000fe200000010ff */
[----:B------:R-:W-:Y:S02]  /*40c80*/  IMAD.IADD R223, R219, 0x1, R232 ;  /* 0x00000001dbdf7824 */ /* 0x000fe400078e02e8 */
[----:B------:R-:W-:-:S05]  /*40c90*/  @P4 IMAD.MOV.U32 R222, RZ, RZ, R218 ;  /* 0x000000ffffde4224 */ /* 0x000fca00078e00da */
[----:B------:R2:W-:Y:S01]  /*40ca0*/  @P4 STG.E.U16 desc[UR46][R222.64], R220 ;  /* 0x000000dcde004986 */ /* 0x0005e2000c10152e */
[----:B------:R-:W-:-:S04]  /*40cb0*/  LOP3.LUT P4, RZ, R17, 0x2, RZ, 0xc0, !PT ;  /* 0x0000000211ff7812 */ /* 0x000fc8000788c0ff */
[----:B------:R-:W-:-:S13]  /*40cc0*/  ISETP.GT.AND P4, PT, R0, 0x180, P4 ;  /* 0x000001800000780c */ /* 0x000fda0002784270 */
[----:B--2---:R-:W-:Y:S05]  /*40cd0*/  @!P4 BRA `(.L_x_603) ;  /* 0x000000000004c947 */ /* 0x004fea0003800000 */
[----:B------:R2:W5:Y:S02]  /*40ce0*/  LDG.E.LTC128B.U16 R19, desc[UR46][R10.64+0x2] ;  /* 0x0000022e0a137981 */ /* 0x000564000c1e1520 */
.L_x_603:
[----:B------:R-:W-:Y:S05]  /*40cf0*/  BSYNC B1 ;  /* 0x0000000000017941 */ /* 0x000fea0003800000 */
.L_x_602:
[----:B------:R-:W3:Y:S01]  /*40d00*/  LDL.LU R221, [R1+0x304] ;  /* 0x0003040001dd7983 */ /* 0x000ee20000300800 */
[----:B-----5:R-:W-:Y:S01]  /*40d10*/  SHF.L.U32 R220, R19, 0x10, RZ ;  /* 0x0000001013dc7819 */ /* 0x020fe200000006ff */
[----:B------:R-:W-:Y:S01]  /*40d20*/  IMAD.U32 R231, RZ, RZ, UR8 ;  /* 0x00000008ffe77e24 */ /* 0x000fe2000f8e00ff */
[----:B------:R-:W-:Y:S01]  /*40d30*/  ISETP.GT.AND P5, PT, R0, 0x188, P5 ;  /* 0x000001880000780c */ /* 0x000fe20002fa4270 */
[----:B------:R-:W-:Y:S02]  /*40d40*/  BSSY B1, `(.L_x_604) ;  /* 0x000000d000017945 */ /* 0x000fe40003800000 */
[----:B------:R-:W-:Y:S01]  /*40d50*/  FMUL R220, R220, R16 ;  /* 0x00000010dcdc7220 */ /* 0x000fe20000400000 */
[----:B------:R-:W-:-:S03]  /*40d60*/  IMAD.SHL.U32 R231, R231, 0x10, RZ ;  /* 0x00000010e7e77824 */ /* 0x000fc600078e00ff */
[----:B---3--:R-:W-:Y:S01]  /*40d70*/  FFMA R220, R221, R2, R220 ;  /* 0x00000002dddc7223 */ /* 0x008fe200000000dc */
[----:B------:R-:W-:-:S04]  /*40d80*/  @P4 MOV R221, R223 ;  /* 0x000000df00dd4202 */ /* 0x000fc80000000f00 */
[----:B------:R-:W-:-:S04]  /*40d90*/  F2FP.BF16.F32.PACK_AB R220, RZ, R220 ;  /* 0x000000dcffdc723e */ /* 0x000fc800000010ff */
[----:B------:R-:W-:Y:S01]  /*40da0*/  PRMT R230, R220, 0x7610, R230 ;  /* 0x00007610dce67816 */ /* 0x000fe200000000e6 */
[----:B------:R-:W-:-:S05]  /*40db0*/  @P4 IMAD.MOV.U32 R220, RZ, RZ, R218 ;  /* 0x000000ffffdc4224 */ /* 0x000fca00078e00da */
[----:B------:R3:W-:Y:S02]  /*40dc0*/  @P4 STG.E.U16 desc[UR46][R220.64+0x2], R230 ;  /* 0x000002e6dc004986 */ /* 0x0007e4000c10152e */
[----:B---3--:R-:W-:-:S05]  /*40dd0*/  IADD3 R220, P4, R231, R218, RZ ;  /* 0x000000dae7dc7210 */ /* 0x008fca0007f9e0ff */
[----:B------:R-:W-:Y:S01]  /*40de0*/  IMAD.X R221, R223, 0x1, R233, P4 ;  /* 0x00000001dfdd7824 */ /* 0x000fe200020e06e9 */
[----:B------:R-:W-:Y:S07]  /*40df0*/  @!P5 BRA `(.L_x_605) ;  /* 0x000000000004d947 */ /* 0x000fee0003800000 */
[----:B------:R3:W5:Y:S02]  /*40e00*/  LDG.E.LTC128B.U16 R19, desc[UR46][R234.64] ;  /* 0x0000002eea137981 */ /* 0x000764000c1e1520 */
.L_x_605:
[----:B------:R-:W-:Y:S05]  /*40e10*/  BSYNC B1 ;  /* 0x0000000000017941 */ /* 0x000fea0003800000 */
.L_x_604:
[----:B------:R-:W4:Y:S01]  /*40e20*/  LDL.LU R231, [R1+0x308] ;  /* 0x0003080001e77983 */ /* 0x000f220000300800 */
[----:B-----5:R-:W-:Y:S01]  /*40e30*/  IMAD.U32 R230, R19, 0x10000, RZ ;  /* 0x0001000013e67824 */ /* 0x020fe200078e00ff */
[----:B------:R-:W-:Y:S01]  /*40e40*/  LOP3.LUT P4, RZ, R17, 0x2, RZ, 0xc0, !PT ;  /* 0x0000000211ff7812 */ /* 0x000fe2000788c0ff */
[----:B------:R-:W-:Y:S02]  /*40e50*/  BSSY B1, `(.L_x_606) ;  /* 0x0000008000017945 */ /* 0x000fe40003800000 */
[----:B------:R-:W-:Y:S01]  /*40e60*/  FMUL R230, R230, R16 ;  /* 0x00000010e6e67220 */ /* 0x000fe20000400000 */
[----:B------:R-:W-:-:S03]  /*40e70*/  ISETP.GT.AND P4, PT, R0, 0x188, P4 ;  /* 0x000001880000780c */ /* 0x000fc60002784270 */
[----:B----4-:R-:W-:-:S05]  /*40e80*/  FFMA R230, R231, R2, R230 ;  /* 0x00000002e7e67223 */ /* 0x010fca00000000e6 */
[----:B------:R-:W-:-:S05]  /*40e90*/  F2FP.BF16.F32.PACK_AB R230, RZ, R230 ;  /* 0x000000e6ffe6723e */ /* 0x000fca00000010ff */
[----:B------:R4:W-:Y:S01]  /*40ea0*/  @P5 STG.E.U16 desc[UR46][R220.64], R230 ;  /* 0x000000e6dc005986 */ /* 0x0009e2000c10152e */
[----:B------:R-:W-:Y:S05]  /*40eb0*/  @!P4 BRA `(.L_x_607) ;  /* 0x000000000004c947 */ /* 0x000fea0003800000 */
[----:B------:R0:W5:Y:S02]  /*40ec0*/  LDG.E.LTC128B.U16 R19, desc[UR46][R8.64+0x2] ;  /* 0x0000022e08137981 */ /* 0x000164000c1e1520 */
.L_x_607:
[----:B------:R-:W-:Y:S05]  /*40ed0*/  BSYNC B1 ;  /* 0x0000000000017941 */ /* 0x000fea0003800000 */
.L_x_606:
[----:B------:R-:W2:Y:S01]  /*40ee0*/  LDL.LU R231, [R1+0x30c] ;  /* 0x00030c0001e77983 */ /* 0x000ea20000300800 */
[----:B----45:R-:W-:Y:S01]  /*40ef0*/  IMAD.U32 R230, R19, 0x10000, RZ ;  /* 0x0001000013e67824 */ /* 0x030fe200078e00ff */
[----:B------:R-:W-:Y:S01]  /*40f00*/  LOP3.LUT P5, RZ, R17, 0x4, RZ, 0xc0, !PT ;  /* 0x0000000411ff7812 */ /* 0x000fe200078ac0ff */
[----:B------:R-:W-:Y:S02]  /*40f10*/  BSSY B1, `(.L_x_608) ;  /* 0x0000008000017945 */ /* 0x000fe40003800000 */
[----:B------:R-:W-:-:S04]  /*40f20*/  FMUL R230, R230, R16 ;  /* 0x00000010e6e67220 */ /* 0x000fc80000400000 */
[----:B--2---:R-:W-:-:S05]  /*40f30*/  FFMA R230, R231, R2, R230 ;  /* 0x00000002e7e67223 */ /* 0x004fca00000000e6 */
[----:B------:R-:W-:-:S05]  /*40f40*/  F2FP.BF16.F32.PACK_AB R230, RZ, R230 ;  /* 0x000000e6ffe6723e */ /* 0x000fca00000010ff */
[----:B------:R2:W-:Y:S01]  /*40f50*/  @P4 STG.E.U16 desc[UR46][R220.64+0x2], R230 ;  /* 0x000002e6dc004986 */ /* 0x0005e2000c10152e */
[----:B------:R-:W-:-:S13]  /*40f60*/  ISETP.GT.AND P4, PT, R0, 0x180, P5 ;  /* 0x000001800000780c */ /* 0x000fda0002f84270 */
[----:B--2---:R-:W-:Y:S05]  /*40f70*/  @!P4 BRA `(.L_x_609) ;  /* 0x000000000004c947 */ /* 0x004fea0003800000 */
[----:B------:R2:W5:Y:S02]  /*40f80*/  LDG.E.LTC128B.U16 R19, desc[UR46][R10.64+0x10] ;  /* 0x0000102e0a137981 */ /* 0x000564000c1e1520 */
.L_x_609:
[----:B------:R-:W-:Y:S05]  /*40f90*/  BSYNC B1 ;  /* 0x0000000000017941 */ /* 0x000fea0003800000 */
.L_x_608:
[----:B------:R-:W4:Y:S01]  /*40fa0*/  LDL.LU R231, [R1+0x310] ;  /* 0x0003100001e77983 */ /* 0x000f220000300800 */
[----:B-----5:R-:W-:Y:S01]  /*40fb0*/  SHF.L.U32 R230, R19, 0x10, RZ ;  /* 0x0000001013e67819 */ /* 0x020fe200000006ff */
[----:B------:R-:W-:Y:S01]  /*40fc0*/  BSSY B1, `(.L_x_610) ;  /* 0x000000c000017945 */ /* 0x000fe20003800000 */
[----:B------:R-:W-:-:S03]  /*40fd0*/  LOP3.LUT P5, RZ, R17, 0x8, RZ, 0xc0, !PT ;  /* 0x0000000811ff7812 */ /* 0x000fc600078ac0ff */
[----:B------:R-:W-:-:S04]  /*40fe0*/  FMUL R230, R230, R16 ;  /* 0x00000010e6e67220 */ /* 0x000fc80000400000 */
[----:B----4-:R-:W-:Y:S01]  /*40ff0*/  FFMA R230, R231, R2, R230 ;  /* 0x00000002e7e67223 */ /* 0x010fe200000000e6 */
[----:B------:R-:W-:-:S04]  /*41000*/  @P4 IMAD.MOV.U32 R231, RZ, RZ, R223 ;  /* 0x000000ffffe74224 */ /* 0x000fc800078e00df */
[----:B------:R-:W-:-:S04]  /*41010*/  F2FP.BF16.F32.PACK_AB R230, RZ, R230 ;  /* 0x000000e6ffe6723e */ /* 0x000fc800000010ff */
[----:B------:R-:W-:Y:S01]  /*41020*/  PRMT R233, R230, 0x7610, R233 ;  /* 0x00007610e6e97816 */ /* 0x000fe200000000e9 */
[----:B------:R-:W-:-:S05]  /*41030*/  @P4 IMAD.MOV.U32 R230, RZ, RZ, R218 ;  /* 0x000000ffffe64224 */ /* 0x000fca00078e00da */
[----:B------:R4:W-:Y:S01]  /*41040*/  @P4 STG.E.U16 desc[UR46][R230.64+0x10], R233 ;  /* 0x000010e9e6004986 */ /* 0x0009e2000c10152e */
[----:B------:R-:W-:-:S13]  /*41050*/  ISETP.GT.AND P4, PT, R0, 0x180, P5 ;  /* 0x000001800000780c */ /* 0x000fda0002f84270 */
[----:B----4-:R-:W-:Y:S05]  /*41060*/  @!P4 BRA `(.L_x_611) ;  /* 0x000000000004c947 */ /* 0x010fea0003800000 */
[----:B------:R4:W5:Y:S02]  /*41070*/  LDG.E.LTC128B.U16 R19, desc[UR46][R10.64+0x12] ;  /* 0x0000122e0a137981 */ /* 0x000964000c1e1520 */
.L_x_611:
[----:B------:R-:W-:Y:S05]  /*41080*/  BSYNC B1 ;  /* 0x0000000000017941 */ /* 0x000fea0003800000 */
.L_x_610:
        /* <DEDUP_REMOVED lines=14> */
.L_x_613:
[----:B------:R-:W-:Y:S05]  /*41170*/  BSYNC B1 ;  /* 0x0000000000017941 */ /* 0x000fea0003800000 */
.L_x_612:
        /* <DEDUP_REMOVED lines=10> */
.L_x_615:
[----:B------:R-:W-:Y:S05]  /*41220*/  BSYNC B1 ;  /* 0x0000000000017941 */ /* 0x000fea0003800000 */
.L_x_614:
[----:B------:R-:W2:Y:S01]  /*41230*/  LDL.LU R231, [R1+0x31c] ;  /* 0x00031c0001e77983 */ /* 0x000ea20000300800 */
[----:B-----5:R-:W-:Y:S01]  /*41240*/  IMAD.U32 R230, R19, 0x10000, RZ ;  /* 0x0001000013e67824 */ /* 0x020fe200078e00ff */
        /* <DEDUP_REMOVED lines=9> */
.L_x_617:
[----:B------:R-:W-:Y:S05]  /*412e0*/  BSYNC B1 ;  /* 0x0000000000017941 */ /* 0x000fea0003800000 */
.L_x_616:
[----:B------:R-:W3:Y:S01]  /*412f0*/  LDL.LU R231, [R1+0x320] ;  /* 0x0003200001e77983 */ /* 0x000ee20000300800 */
[----:B-----5:R-:W-:Y:S01]  /*41300*/  SHF.L.U32 R230, R19, 0x10, RZ ;  /* 0x0000001013e67819 */ /* 0x020fe200000006ff */
[----:B------:R-:W-:Y:S01]  /*41310*/  BSSY B1, `(.L_x_618) ;  /* 0x000000c000017945 */ /* 0x000fe20003800000 */
[----:B------:R-:W-:-:S03]  /*41320*/  LOP3.LUT P5, RZ, R17, 0x40, RZ, 0xc0, !PT ;  /* 0x0000004011ff7812 */ /* 0x000fc600078ac0ff */
        /* <DEDUP_REMOVED lines=10> */
.L_x_619:
[----:B------:R-:W-:Y:S05]  /*413d0*/  BSYNC B1 ;  /* 0x0000000000017941 */ /* 0x000fea0003800000 */
.L_x_618:
        /* <DEDUP_REMOVED lines=14> */
.L_x_621:
[----:B------:R-:W-:Y:S05]  /*414c0*/  BSYNC B1 ;  /* 0x0000000000017941 */ /* 0x000fea0003800000 */
.L_x_620:
        /* <DEDUP_REMOVED lines=10> */
.L_x_623:
[----:B------:R-:W-:Y:S05]  /*41570*/  BSYNC B1 ;  /* 0x0000000000017941 */ /* 0x000fea0003800000 */
.L_x_622:
        /* <DEDUP_REMOVED lines=11> */
.L_x_625:
[----:B------:R-:W-:Y:S05]  /*41630*/  BSYNC B1 ;  /* 0x0000000000017941 */ /* 0x000fea0003800000 */
.L_x_624:
        /* <DEDUP_REMOVED lines=14> */
.L_x_627:
[----:B------:R-:W-:Y:S05]  /*41720*/  BSYNC B1 ;  /* 0x0000000000017941 */ /* 0x000fea0003800000 */
.L_x_626:
        /* <DEDUP_REMOVED lines=14> */
.L_x_629:
[----:B------:R-:W-:Y:S05]  /*41810*/  BSYNC B1 ;  /* 0x0000000000017941 */ /* 0x000fea0003800000 */
.L_x_628:
        /* <DEDUP_REMOVED lines=10> */
.L_x_631:
[----:B------:R-:W-:Y:S05]  /*418c0*/  BSYNC B1 ;  /* 0x0000000000017941 */ /* 0x000fea0003800000 */
.L_x_630:
        /* <DEDUP_REMOVED lines=11> */
.L_x_633:
[----:B------:R-:W-:Y:S05]  /*41980*/  BSYNC B1 ;  /* 0x0000000000017941 */ /* 0x000fea0003800000 */
.L_x_632:
        /* <DEDUP_REMOVED lines=14> */
.L_x_635:
[----:B------:R-:W-:Y:S05]  /*41a70*/  BSYNC B1 ;  /* 0x0000000000017941 */ /* 0x000fea0003800000 */
.L_x_634:
        /* <DEDUP_REMOVED lines=14> */
.L_x_637:
[----:B------:R-:W-:Y:S05]  /*41b60*/  BSYNC B1 ;  /* 0x0000000000017941 */ /* 0x000fea0003800000 */
.L_x_636:
        /* <DEDUP_REMOVED lines=10> */
.L_x_639:
[----:B------:R-:W-:Y:S05]  /*41c10*/  BSYNC B1 ;  /* 0x0000000000017941 */ /* 0x000fea0003800000 */
.L_x_638:
        /* <DEDUP_REMOVED lines=11> */
.L_x_641:
[----:B------:R-:W-:Y:S05]  /*41cd0*/  BSYNC B1 ;  /* 0x0000000000017941 */ /* 0x000fea0003800000 */
.L_x_640:
        /* <DEDUP_REMOVED lines=14> */
.L_x_643:
[----:B------:R-:W-:Y:S05]  /*41dc0*/  BSYNC B1 ;  /* 0x0000000000017941 */ /* 0x000fea0003800000 */
.L_x_642:
        /* <DEDUP_REMOVED lines=14> */
.L_x_645:
[----:B------:R-:W-:Y:S05]  /*41eb0*/  BSYNC B1 ;  /* 0x0000000000017941 */ /* 0x000fea0003800000 */
.L_x_644:
        /* <DEDUP_REMOVED lines=10> */
.L_x_647:
[----:B------:R-:W-:Y:S05]  /*41f60*/  BSYNC B1 ;  /* 0x0000000000017941 */ /* 0x000fea0003800000 */
.L_x_646:
        /* <DEDUP_REMOVED lines=11> */
.L_x_649:
[----:B------:R-:W-:Y:S05]  /*42020*/  BSYNC B1 ;  /* 0x0000000000017941 */ /* 0x000fea0003800000 */
.L_x_648:
        /* <DEDUP_REMOVED lines=14> */
.L_x_651:
[----:B------:R-:W-:Y:S05]  /*42110*/  BSYNC B1 ;  /* 0x0000000000017941 */ /* 0x000fea0003800000 */
.L_x_650:
        /* <DEDUP_REMOVED lines=14> */
.L_x_653:
[----:B------:R-:W-:Y:S05]  /*42200*/  BSYNC B1 ;  /* 0x0000000000017941 */ /* 0x000fea0003800000 */
.L_x_652:
        /* <DEDUP_REMOVED lines=10> */
.L_x_655:
[----:B------:R-:W-:Y:S05]  /*422b0*/  BSYNC B1 ;  /* 0x0000000000017941 */ /* 0x000fea0003800000 */
.L_x_654:
        /* <DEDUP_REMOVED lines=11> */
.L_x_657:
[----:B------:R-:W-:Y:S05]  /*42370*/  BSYNC B1 ;  /* 0x0000000000017941 */ /* 0x000fea0003800000 */
.L_x_656:
        /* <DEDUP_REMOVED lines=14> */
.L_x_659:
[----:B------:R-:W-:Y:S05]  /*42460*/  BSYNC B1 ;  /* 0x0000000000017941 */ /* 0x000fea0003800000 */
.L_x_658:
        /* <DEDUP_REMOVED lines=14> */
.L_x_661:
[----:B------:R-:W-:Y:S05]  /*42550*/  BSYNC B1 ;  /* 0x0000000000017941 */ /* 0x000fea0003800000 */
.L_x_660:
        /* <DEDUP_REMOVED lines=10> */
.L_x_663:
[----:B------:R-:W-:Y:S05]  /*42600*/  BSYNC B1 ;  /* 0x0000000000017941 */ /* 0x000fea0003800000 */
.L_x_662:
        /* <DEDUP_REMOVED lines=11> */
.L_x_665:
[----:B------:R-:W-:Y:S05]  /*426c0*/  BSYNC B1 ;  /* 0x0000000000017941 */ /* 0x000fea0003800000 */
.L_x_664:
        /* <DEDUP_REMOVED lines=14> */
.L_x_667:
[----:B------:R-:W-:Y:S05]  /*427b0*/  BSYNC B1 ;  /* 0x0000000000017941 */ /* 0x000fea0003800000 */
.L_x_666:
        /* <DEDUP_REMOVED lines=14> */
.L_x_669:
[----:B------:R-:W-:Y:S05]  /*428a0*/  BSYNC B1 ;  /* 0x0000000000017941 */ /* 0x000fea0003800000 */
.L_x_668:
        /* <DEDUP_REMOVED lines=10> */
.L_x_671:
[----:B------:R-:W-:Y:S05]  /*42950*/  BSYNC B1 ;  /* 0x0000000000017941 */ /* 0x000fea0003800000 */
.L_x_670:
        /* <DEDUP_REMOVED lines=11> */
.L_x_673:
[----:B------:R-:W-:Y:S05]  /*42a10*/  BSYNC B1 ;  /* 0x0000000000017941 */ /* 0x000fea0003800000 */
.L_x_672:
        /* <DEDUP_REMOVED lines=14> */
.L_x_675:
[----:B------:R-:W-:Y:S05]  /*42b00*/  BSYNC B1 ;  /* 0x0000000000017941 */ /* 0x000fea0003800000 */
.L_x_674:
        /* <DEDUP_REMOVED lines=14> */
.L_x_677:
[----:B------:R-:W-:Y:S05]  /*42bf0*/  BSYNC B1 ;  /* 0x0000000000017941 */ /* 0x000fea0003800000 */
.L_x_676:
        /* <DEDUP_REMOVED lines=10> */
.L_x_679:
[----:B------:R-:W-:Y:S05]  /*42ca0*/  BSYNC B1 ;  /* 0x0000000000017941 */ /* 0x000fea0003800000 */
.L_x_678:
        /* <DEDUP_REMOVED lines=11> */
.L_x_681:
[----:B------:R-:W-:Y:S05]  /*42d60*/  BSYNC B1 ;  /* 0x0000000000017941 */ /* 0x000fea0003800000 */
.L_x_680:
        /* <DEDUP_REMOVED lines=14> */
.L_x_683:
[----:B------:R-:W-:Y:S05]  /*42e50*/  BSYNC B1 ;  /* 0x0000000000017941 */ /* 0x000fea0003800000 */
.L_x_682:
        /* <DEDUP_REMOVED lines=14> */
.L_x_685:
[----:B------:R-:W-:Y:S05]  /*42f40*/  BSYNC B1 ;  /* 0x0000000000017941 */ /* 0x000fea0003800000 */
.L_x_684:
        /* <DEDUP_REMOVED lines=10> */
.L_x_687:
[----:B------:R-:W-:Y:S05]  /*42ff0*/  BSYNC B1 ;  /* 0x0000000000017941 */ /* 0x000fea0003800000 */
.L_x_686:
        /* <DEDUP_REMOVED lines=11> */
.L_x_689:
[----:B------:R-:W-:Y:S05]  /*430b0*/  BSYNC B1 ;  /* 0x0000000000017941 */ /* 0x000fea0003800000 */
.L_x_688:
        /* <DEDUP_REMOVED lines=14> */
.L_x_691:
[----:B------:R-:W-:Y:S05]  /*431a0*/  BSYNC B1 ;  /* 0x0000000000017941 */ /* 0x000fea0003800000 */
.L_x_690:
        /* <DEDUP_REMOVED lines=14> */
.L_x_693:
[----:B------:R-:W-:Y:S05]  /*43290*/  BSYNC B1 ;  /* 0x0000000000017941 */ /* 0x000fea0003800000 */
.L_x_692:
        /* <DEDUP_REMOVED lines=10> */
.L_x_695:
[----:B------:R-:W-:Y:S05]  /*43340*/  BSYNC B1 ;  /* 0x0000000000017941 */ /* 0x000fea0003800000 */
.L_x_694:
        /* <DEDUP_REMOVED lines=11> */
.L_x_697:
[----:B------:R-:W-:Y:S05]  /*43400*/  BSYNC B1 ;  /* 0x0000000000017941 */ /* 0x000fea0003800000 */
.L_x_696:
        /* <DEDUP_REMOVED lines=14> */
.L_x_699:
[----:B------:R-:W-:Y:S05]  /*434f0*/  BSYNC B1 ;  /* 0x0000000000017941 */ /* 0x000fea0003800000 */
.L_x_698:
        /* <DEDUP_REMOVED lines=14> */
.L_x_701:
[----:B------:R-:W-:Y:S05]  /*435e0*/  BSYNC B1 ;  /* 0x0000000000017941 */ /* 0x000fea0003800000 */
.L_x_700:
        /* <DEDUP_REMOVED lines=10> */
.L_x_703:
[----:B------:R-:W-:Y:S05]  /*43690*/  BSYNC B1 ;  /* 0x0000000000017941 */ /* 0x000fea0003800000 */
.L_x_702:
        /* <DEDUP_REMOVED lines=11> */
.L_x_705:
[----:B------:R-:W-:Y:S05]  /*43750*/  BSYNC B1 ;  /* 0x0000000000017941 */ /* 0x000fea0003800000 */
.L_x_704:
        /* <DEDUP_REMOVED lines=14> */
.L_x_707:
[----:B------:R-:W-:Y:S05]  /*43840*/  BSYNC B1 ;  /* 0x0000000000017941 */ /* 0x000fea0003800000 */
.L_x_706:
        /* <DEDUP_REMOVED lines=14> */
.L_x_709:
[----:B------:R-:W-:Y:S05]  /*43930*/  BSYNC B1 ;  /* 0x0000000000017941 */ /* 0x000fea0003800000 */
.L_x_708:
        /* <DEDUP_REMOVED lines=10> */
.L_x_711:
[----:B------:R-:W-:Y:S05]  /*439e0*/  BSYNC B1 ;  /* 0x0000000000017941 */ /* 0x000fea0003800000 */
.L_x_710:
        /* <DEDUP_REMOVED lines=11> */
.L_x_713:
[----:B------:R-:W-:Y:S05]  /*43aa0*/  BSYNC B1 ;  /* 0x0000000000017941 */ /* 0x000fea0003800000 */
.L_x_712:
        /* <DEDUP_REMOVED lines=14> */
.L_x_715:
[----:B------:R-:W-:Y:S05]  /*43b90*/  BSYNC B1 ;  /* 0x0000000000017941 */ /* 0x000fea0003800000 */
.L_x_714:
        /* <DEDUP_REMOVED lines=14> */
.L_x_717:
[----:B------:R-:W-:Y:S05]  /*43c80*/  BSYNC B1 ;  /* 0x0000000000017941 */ /* 0x000fea0003800000 */
.L_x_716:
        /* <DEDUP_REMOVED lines=10> */
.L_x_719:
[----:B------:R-:W-:Y:S05]  /*43d30*/  BSYNC B1 ;  /* 0x0000000000017941 */ /* 0x000fea0003800000 */
.L_x_718:
        /* <DEDUP_REMOVED lines=11> */
.L_x_721:
[----:B------:R-:W-:Y:S05]  /*43df0*/  BSYNC B1 ;  /* 0x0000000000017941 */ /* 0x000fea0003800000 */
.L_x_720:
        /* <DEDUP_REMOVED lines=14> */
.L_x_723:
[----:B------:R-:W-:Y:S05]  /*43ee0*/  BSYNC B1 ;  /* 0x0000000000017941 */ /* 0x000fea0003800000 */
.L_x_722:
        /* <DEDUP_REMOVED lines=14> */
.L_x_725:
[----:B------:R-:W-:Y:S05]  /*43fd0*/  BSYNC B1 ;  /* 0x0000000000017941 */ /* 0x000fea0003800000 */
.L_x_724:
        /* <DEDUP_REMOVED lines=10> */
.L_x_727:
[----:B------:R-:W-:Y:S05]  /*44080*/  BSYNC B1 ;  /* 0x0000000000017941 */ /* 0x000fea0003800000 */
.L_x_726:
        /* <DEDUP_REMOVED lines=11> */
.L_x_729:
[----:B------:R-:W-:Y:S05]  /*44140*/  BSYNC B1 ;  /* 0x0000000000017941 */ /* 0x000fea0003800000 */
.L_x_728:
        /* <DEDUP_REMOVED lines=14> */
.L_x_731:
[----:B------:R-:W-:Y:S05]  /*44230*/  BSYNC B1 ;  /* 0x0000000000017941 */ /* 0x000fea0003800000 */
.L_x_730:
        /* <DEDUP_REMOVED lines=14> */
.L_x_733:
[----:B------:R-:W-:Y:S05]  /*44320*/  BSYNC B1 ;  /* 0x0000000000017941 */ /* 0x000fea0003800000 */
.L_x_732:
        /* <DEDUP_REMOVED lines=10> */
.L_x_735:
[----:B------:R-:W-:Y:S05]  /*443d0*/  BSYNC B1 ;  /* 0x0000000000017941 */ /* 0x000fea0003800000 */
.L_x_734:
        /* <DEDUP_REMOVED lines=11> */
.L_x_737:
[----:B------:R-:W-:Y:S05]  /*44490*/  BSYNC B1 ;  /* 0x0000000000017941 */ /* 0x000fea0003800000 */
.L_x_736:
        /* <DEDUP_REMOVED lines=14> */
.L_x_739:
[----:B------:R-:W-:Y:S05]  /*44580*/  BSYNC B1 ;  /* 0x0000000000017941 */ /* 0x000fea0003800000 */
.L_x_738:
        /* <DEDUP_REMOVED lines=14> */
.L_x_741:
[----:B------:R-:W-:Y:S05]  /*44670*/  BSYNC B1 ;  /* 0x0000000000017941 */ /* 0x000fea0003800000 */
.L_x_740:
        /* <DEDUP_REMOVED lines=10> */
.L_x_743:
[----:B------:R-:W-:Y:S05]  /*44720*/  BSYNC B1 ;  /* 0x0000000000017941 */ /* 0x000fea0003800000 */
.L_x_742:
        /* <DEDUP_REMOVED lines=11> */
.L_x_745:
[----:B------:R-:W-:Y:S05]  /*447e0*/  BSYNC B1 ;  /* 0x0000000000017941 */ /* 0x000fea0003800000 */
.L_x_744:
        /* <DEDUP_REMOVED lines=14> */
.L_x_747:
[----:B------:R-:W-:Y:S05]  /*448d0*/  BSYNC B1 ;  /* 0x0000000000017941 */ /* 0x000fea0003800000 */
.L_x_746:
        /* <DEDUP_REMOVED lines=14> */
.L_x_749:
[----:B------:R-:W-:Y:S05]  /*449c0*/  BSYNC B1 ;  /* 0x0000000000017941 */ /* 0x000fea0003800000 */
.L_x_748:
        /* <DEDUP_REMOVED lines=10> */
.L_x_751:
[----:B------:R-:W-:Y:S05]  /*44a70*/  BSYNC B1 ;  /* 0x0000000000017941 */ /* 0x000fea0003800000 */
.L_x_750:
        /* <DEDUP_REMOVED lines=11> */
.L_x_753:
[----:B------:R-:W-:Y:S05]  /*44b30*/  BSYNC B1 ;  /* 0x0000000000017941 */ /* 0x000fea0003800000 */
.L_x_752:
        /* <DEDUP_REMOVED lines=14> */
.L_x_755:
[----:B------:R-:W-:Y:S05]  /*44c20*/  BSYNC B1 ;  /* 0x0000000000017941 */ /* 0x000fea0003800000 */
.L_x_754:
        /* <DEDUP_REMOVED lines=14> */
.L_x_757:
[----:B------:R-:W-:Y:S05]  /*44d10*/  BSYNC B1 ;  /* 0x0000000000017941 */ /* 0x000fea0003800000 */
.L_x_756:
        /* <DEDUP_REMOVED lines=10> */
.L_x_759:
[----:B------:R-:W-:Y:S05]  /*44dc0*/  BSYNC B1 ;  /* 0x0000000000017941 */ /* 0x000fea0003800000 */
.L_x_758:
        /* <DEDUP_REMOVED lines=11> */
.L_x_761:
[----:B------:R-:W-:Y:S05]  /*44e80*/  BSYNC B1 ;  /* 0x0000000000017941 */ /* 0x000fea0003800000 */
.L_x_760:
        /* <DEDUP_REMOVED lines=14> */
.L_x_763:
[----:B------:R-:W-:Y:S05]  /*44f70*/  BSYNC B1 ;  /* 0x0000000000017941 */ /* 0x000fea0003800000 */
.L_x_762:
        /* <DEDUP_REMOVED lines=14> */
.L_x_765:
[----:B------:R-:W-:Y:S05]  /*45060*/  BSYNC B1 ;  /* 0x0000000000017941 */ /* 0x000fea0003800000 */
.L_x_764:
        /* <DEDUP_REMOVED lines=10> */
.L_x_767:
[----:B------:R-:W-:Y:S05]  /*45110*/  BSYNC B1 ;  /* 0x0000000000017941 */ /* 0x000fea0003800000 */
.L_x_766:
        /* <DEDUP_REMOVED lines=11> */
.L_x_769:
[----:B------:R-:W-:Y:S05]  /*451d0*/  BSYNC B1 ;  /* 0x0000000000017941 */ /* 0x000fea0003800000 */
.L_x_768:
        /* <DEDUP_REMOVED lines=13> */
.L_x_771:
[----:B------:R-:W-:Y:S05]  /*452b0*/  BSYNC B1 ;  /* 0x0000000000017941 */ /* 0x000fea0003800000 */
.L_x_770:
[----:B------:R-:W2:Y:S01]  /*452c0*/  LDL.LU R231, [R1+0x454] ;  /* 0x0004540001e77983 */ /* 0x000ea20000300800 */
[----:B-----5:R-:W-:Y:S01]  /*452d0*/  IMAD.U32 R230, R19, 0x10000, RZ ;  /* 0x0001000013e67824 */ /* 0x020fe200078e00ff */
[----:B------:R-:W-:Y:S01]  /*452e0*/  ISETP.GT.AND P5, PT, R0, 0x188, P5 ;  /* 0x000001880000780c */ /* 0x000fe20002fa4270 */
[----:B------:R-:W-:Y:S02]  /*452f0*/  BSSY B1, `(.L_x_772) ;  /* 0x000000a000017945 */ /* 0x000fe40003800000 */
[----:B------:R-:W-:-:S04]  /*45300*/  FMUL R230, R230, R16 ;  /* 0x00000010e6e67220 */ /* 0x000fc80000400000 */
[----:B--2---:R-:W-:Y:S01]  /*45310*/  FFMA R230, R231, R2, R230 ;  /* 0x00000002e7e67223 */ /* 0x004fe200000000e6 */
[----:B------:R-:W-:-:S04]  /*45320*/  @P4 IMAD.MOV.U32 R231, RZ, RZ, R223 ;  /* 0x000000ffffe74224 */ /* 0x000fc800078e00df */
[----:B------:R-:W-:-:S04]  /*45330*/  F2FP.BF16.F32.PACK_AB R230, RZ, R230 ;  /* 0x000000e6ffe6723e */ /* 0x000fc800000010ff */
[----:B------:R-:W-:Y:S02]  /*45340*/  PRMT R233, R230, 0x7610, R233 ;  /* 0x00007610e6e97816 */ /* 0x000fe400000000e9 */
[----:B------:R-:W-:-:S05]  /*45350*/  @P4 MOV R230, R218 ;  /* 0x000000da00e64202 */ /* 0x000fca0000000f00 */
[----:B------:R2:W-:Y:S01]  /*45360*/  @P4 STG.E.U16 desc[UR46][R230.64+0x152], R233 ;  /* 0x000152e9e6004986 */ /* 0x0005e2000c10152e */
[----:B------:R-:W-:Y:S05]  /*45370*/  @!P5 BRA `(.L_x_773) ;  /* 0x000000000004d947 */ /* 0x000fea0003800000 */
[----:B------:R0:W5:Y:S02]  /*45380*/  LDG.E.LTC128B.U16 R19, desc[UR46][R8.64+0x150] ;  /* 0x0001502e08137981 */ /* 0x000164000c1e1520 */
.L_x_773:
[----:B------:R-:W-:Y:S05]  /*45390*/  BSYNC B1 ;  /* 0x0000000000017941 */ /* 0x000fea0003800000 */
.L_x_772:
[----:B--2---:R-:W2:Y:S01]  /*453a0*/  LDL.LU R231, [R1+0x458] ;  /* 0x0004580001e77983 */ /* 0x004ea20000300800 */
[----:B-----5:R-:W-:Y:S01]  /*453b0*/  IMAD.U32 R230, R19, 0x10000, RZ ;  /* 0x0001000013e67824 */ /* 0x020fe200078e00ff */
[----:B------:R-:W-:Y:S01]  /*453c0*/  ISETP.GT.AND P4, PT, R0, 0x188, P6 ;  /* 0x000001880000780c */ /* 0x000fe20003784270 */
[----:B------:R-:W-:Y:S02]  /*453d0*/  BSSY B1, `(.L_x_774) ;  /* 0x0000007000017945 */ /* 0x000fe40003800000 */
[----:B------:R-:W-:-:S04]  /*453e0*/  FMUL R230, R230, R16 ;  /* 0x00000010e6e67220 */ /* 0x000fc80000400000 */
[----:B--2---:R-:W-:-:S05]  /*453f0*/  FFMA R230, R231, R2, R230 ;  /* 0x00000002e7e67223 */ /* 0x004fca00000000e6 */
[----:B------:R-:W-:-:S05]  /*45400*/  F2FP.BF16.F32.PACK_AB R230, RZ, R230 ;  /* 0x000000e6ffe6723e */ /* 0x000fca00000010ff */
[----:B------:R2:W-:Y:S01]  /*45410*/  @P5 STG.E.U16 desc[UR46][R220.64+0x150], R230 ;  /* 0x000150e6dc005986 */ /* 0x0005e2000c10152e */
[----:B------:R-:W-:Y:S05]  /*45420*/  @!P4 BRA `(.L_x_775) ;  /* 0x000000000004c947 */ /* 0x000fea0003800000 */
[----:B------:R0:W5:Y:S02]  /*45430*/  LDG.E.LTC128B.U16 R19, desc[UR46][R8.64+0x152] ;  /* 0x0001522e08137981 */ /* 0x000164000c1e1520 */
.L_x_775:
[----:B------:R-:W-:Y:S05]  /*45440*/  BSYNC B1 ;  /* 0x0000000000017941 */ /* 0x000fea0003800000 */
.L_x_774:
[----:B------:R-:W3:Y:S01]  /*45450*/  LDL.LU R231, [R1+0x45c] ;  /* 0x00045c0001e77983 */ /* 0x000ee20000300800 */
[----:B--2--5:R-:W-:Y:S01]  /*45460*/  IMAD.U32 R230, R19, 0x10000, RZ ;  /* 0x0001000013e67824 */ /* 0x024fe200078e00ff */
[----:B------:R-:W-:Y:S01]  /*45470*/  ISETP.GT.AND P5, PT, R0, 0x180, P3 ;  /* 0x000001800000780c */ /* 0x000fe20001fa4270 */
[----:B------:R-:W-:Y:S02]  /*45480*/  BSSY B1, `(.L_x_776) ;  /* 0x0000007000017945 */ /* 0x000fe40003800000 */
[----:B------:R-:W-:-:S04]  /*45490*/  FMUL R230, R230, R16 ;  /* 0x00000010e6e67220 */ /* 0x000fc80000400000 */
[----:B---3--:R-:W-:-:S05]  /*454a0*/  FFMA R230, R231, R2, R230 ;  /* 0x00000002e7e67223 */ /* 0x008fca00000000e6 */
[----:B------:R-:W-:-:S05]  /*454b0*/  F2FP.BF16.F32.PACK_AB R230, RZ, R230 ;  /* 0x000000e6ffe6723e */ /* 0x000fca00000010ff */
[----:B------:R2:W-:Y:S01]  /*454c0*/  @P4 STG.E.U16 desc[UR46][R220.64+0x152], R230 ;  /* 0x000152e6dc004986 */ /* 0x0005e2000c10152e */
[----:B------:R-:W-:Y:S05]  /*454d0*/  @!P5 BRA `(.L_x_777) ;  /* 0x000000000004d947 */ /* 0x000fea0003800000 */
[----:B------:R3:W5:Y:S02]  /*454e0*/  LDG.E.LTC128B.U16 R19, desc[UR46][R10.64+0x160] ;  /* 0x0001602e0a137981 */ /* 0x000764000c1e1520 */
.L_x_777:
[----:B------:R-:W-:Y:S05]  /*454f0*/  BSYNC B1 ;  /* 0x0000000000017941 */ /* 0x000fea0003800000 */
.L_x_776:
[----:B------:R-:W4:Y:S01]  /*45500*/  LDL.LU R231, [R1+0x460] ;  /* 0x0004600001e77983 */ /* 0x000f220000300800 */
[----:B--2--5:R-:W-:Y:S01]  /*45510*/  SHF.L.U32 R230, R19, 0x10, RZ ;  /* 0x0000001013e67819 */ /* 0x024fe200000006ff */
[----:B------:R-:W-:Y:S01]  /*45520*/  BSSY B1, `(.L_x_778) ;  /* 0x000000b000017945 */ /* 0x000fe20003800000 */
[----:B------:R-:W-:-:S03]  /*45530*/  ISETP.GT.AND P4, PT, R0, 0x180, P2 ;  /* 0x000001800000780c */ /* 0x000fc60001784270 */
[----:B------:R-:W-:-:S04]  /*45540*/  FMUL R230, R230, R16 ;  /* 0x00000010e6e67220 */ /* 0x000fc80000400000 */
[----:B----4-:R-:W-:Y:S01]  /*45550*/  FFMA R230, R231, R2, R230 ;  /* 0x00000002e7e67223 */ /* 0x010fe200000000e6 */
[----:B------:R-:W-:-:S04]  /*45560*/  @P5 IMAD.MOV.U32 R231, RZ, RZ, R223 ;  /* 0x000000ffffe75224 */ /* 0x000fc800078e00df */
[----:B------:R-:W-:-:S04]  /*45570*/  F2FP.BF16.F32.PACK_AB R230, RZ, R230 ;  /* 0x000000e6ffe6723e */ /* 0x000fc800000010ff */
[----:B------:R-:W-:Y:S01]  /*45580*/  PRMT R233, R230, 0x7610, R233 ;  /* 0x00007610e6e97816 */ /* 0x000fe200000000e9 */
[----:B------:R-:W-:-:S05]  /*45590*/  @P5 IMAD.MOV.U32 R230, RZ, RZ, R218 ;  /* 0x000000ffffe65224 */ /* 0x000fca00078e00da */
[----:B------:R2:W-:Y:S01]  /*455a0*/  @P5 STG.E.U16 desc[UR46][R230.64+0x160], R233 ;  /* 0x000160e9e6005986 */ /* 0x0005e2000c10152e */
[----:B------:R-:W-:Y:S05]  /*455b0*/  @!P4 BRA `(.L_x_779) ;  /* 0x000000000004c947 */ /* 0x000fea0003800000 */
[----:B------:R4:W5:Y:S02]  /*455c0*/  LDG.E.LTC128B.U16 R19, desc[UR46][R10.64+0x162] ;  /* 0x0001622e0a137981 */ /* 0x000964000c1e1520 */
.L_x_779:
[----:B------:R-:W-:Y:S05]  /*455d0*/  BSYNC B1 ;  /* 0x0000000000017941 */ /* 0x000fea0003800000 */
.L_x_778:
[----:B--2---:R-:W2:Y:S01]  /*455e0*/  LDL.LU R231, [R1+0x464] ;  /* 0x0004640001e77983 */ /* 0x004ea20000300800 */
        /* <DEDUP_REMOVED lines=12> */
.L_x_781:
[----:B------:R-:W-:Y:S05]  /*456b0*/  BSYNC B1 ;  /* 0x0000000000017941 */ /* 0x000fea0003800000 */
.L_x_780:
        /* <DEDUP_REMOVED lines=10> */
.L_x_783:
[----:B------:R-:W-:Y:S05]  /*45760*/  BSYNC B1 ;  /* 0x0000000000017941 */ /* 0x000fea0003800000 */
.L_x_782:
        /* <DEDUP_REMOVED lines=10> */
.L_x_785:
[----:B------:R-:W-:Y:S05]  /*45810*/  BSYNC B1 ;  /* 0x0000000000017941 */ /* 0x000fea0003800000 */
.L_x_784:
        /* <DEDUP_REMOVED lines=13> */
.L_x_787:
[----:B------:R-:W-:Y:S05]  /*458f0*/  BSYNC B1 ;  /* 0x0000000000017941 */ /* 0x000fea0003800000 */
.L_x_786:
[----:B--2---:R-:W2:Y:S01]  /*45900*/  LDL.LU R231, [R1+0x474] ;  /* 0x0004740001e77983 */ /* 0x004ea20000300800 */
[----:B-----5:R-:W-:Y:S01]  /*45910*/  IMAD.U32 R222, R19, 0x10000, RZ ;  /* 0x0001000013de7824 */ /* 0x020fe200078e00ff */
[----:B------:R-:W-:Y:S01]  /*45920*/  ISETP.GT.AND P1, PT, R0, 0x188, P1 ;  /* 0x000001880000780c */ /* 0x000fe20000f24270 */
[----:B------:R-:W-:Y:S02]  /*45930*/  BSSY B1, `(.L_x_788) ;  /* 0x0000009000017945 */ /* 0x000fe40003800000 */
[----:B------:R-:W-:-:S04]  /*45940*/  FMUL R222, R222, R16 ;  /* 0x00000010dede7220 */ /* 0x000fc80000400000 */
[----:B--2---:R-:W-:-:S05]  /*45950*/  FFMA R222, R231, R2, R222 ;  /* 0x00000002e7de7223 */ /* 0x004fca00000000de */
[----:B------:R-:W-:-:S04]  /*45960*/  F2FP.BF16.F32.PACK_AB R222, RZ, R222 ;  /* 0x000000deffde723e */ /* 0x000fc800000010ff */
[----:B------:R-:W-:Y:S02]  /*45970*/  PRMT R230, R222, 0x7610, R230 ;  /* 0x00007610dee67816 */ /* 0x000fe400000000e6 */
[----:B------:R-:W-:-:S05]  /*45980*/  @P2 MOV R222, R218 ;  /* 0x000000da00de2202 */ /* 0x000fca0000000f00 */
[----:B------:R2:W-:Y:S01]  /*45990*/  @P2 STG.E.U16 desc[UR46][R222.64+0x172], R230 ;  /* 0x000172e6de002986 */ /* 0x0005e2000c10152e */
[----:B------:R-:W-:Y:S05]  /*459a0*/  @!P1 BRA `(.L_x_789) ;  /* 0x0000000000049947 */ /* 0x000fea0003800000 */
[----:B------:R0:W5:Y:S02]  /*459b0*/  LDG.E.LTC128B.U16 R19, desc[UR46][R8.64+0x170] ;  /* 0x0001702e08137981 */ /* 0x000164000c1e1520 */
.L_x_789:
[----:B------:R-:W-:Y:S05]  /*459c0*/  BSYNC B1 ;  /* 0x0000000000017941 */ /* 0x000fea0003800000 */
.L_x_788:
        /* <DEDUP_REMOVED lines=10> */
.L_x_791:
[----:B------:R-:W-:Y:S05]  /*45a70*/  BSYNC B1 ;  /* 0x0000000000017941 */ /* 0x000fea0003800000 */
.L_x_790:
[----:B------:R-:W3:Y:S01]  /*45a80*/  LDL.LU R223, [R1+0x47c] ;  /* 0x00047c0001df7983 */ /* 0x000ee20000300800 */
[----:B--2--5:R-:W-:Y:S01]  /*45a90*/  IMAD.U32 R222, R19, 0x10000, RZ ;  /* 0x0001000013de7824 */ /* 0x024fe200078e00ff */
        /* <DEDUP_REMOVED lines=11> */
.L_x_793:
[----:B------:R-:W-:Y:S05]  /*45b50*/  BSYNC B1 ;  /* 0x0000000000017941 */ /* 0x000fea0003800000 */
.L_x_792:
[----:B--2---:R-:W2:Y:S01]  /*45b60*/  LDL.LU R221, [R1+0x180] ;  /* 0x0001800001dd7983 */ /* 0x004ea20000300800 */
[----:B-----5:R-:W-:Y:S01]  /*45b70*/  IMAD.U32 R220, R19, 0x10000, RZ ;  /* 0x0001000013dc7824 */ /* 0x020fe200078e00ff */
        /* <DEDUP_REMOVED lines=11> */
.L_x_795:
[----:B------:R-:W-:Y:S05]  /*45c30*/  BSYNC B1 ;  /* 0x0000000000017941 */ /* 0x000fea0003800000 */
.L_x_794:
[----:B------:R-:W3:Y:S01]  /*45c40*/  LDL.LU R221, [R1+0x184] ;  /* 0x0001840001dd7983 */ /* 0x000ee20000300800 */
[----:B--2--5:R-:W-:Y:S01]  /*45c50*/  SHF.L.U32 R220, R19, 0x10, RZ ;  /* 0x0000001013dc7819 */ /* 0x024fe200000006ff */
        /* <DEDUP_REMOVED lines=8> */
.L_x_797:
[----:B------:R-:W-:Y:S05]  /*45ce0*/  BSYNC B1 ;  /* 0x0000000000017941 */ /* 0x000fea0003800000 */
.L_x_796:
[----:B------:R-:W4:Y:S01]  /*45cf0*/  LDL.LU R221, [R1+0x188] ;  /* 0x0001880001dd7983 */ /* 0x000f220000300800 */
[----:B--2--5:R-:W-:Y:S01]  /*45d00*/  IMAD.U32 R220, R19, 0x10000, RZ ;  /* 0x0001000013dc7824 */ /* 0x024fe200078e00ff */
[----:B------:R-:W-:Y:S01]  /*45d10*/  ISETP.GT.AND P0, PT, R0, 0x8, P2 ;  /* 0x000000080000780c */ /* 0x000fe20001704270 */
[----:B------:R-:W-:Y:S02]  /*45d20*/  BSSY B1, `(.L_x_798) ;  /* 0x0000007000017945 */ /* 0x000fe40003800000 */
[----:B------:R-:W-:-:S04]  /*45d30*/  FMUL R220, R220, R16 ;  /* 0x00000010dcdc7220 */ /* 0x000fc80000400000 */
[----:B----4-:R-:W-:-:S05]  /*45d40*/  FFMA R220, R221, R2, R220 ;  /* 0x00000002dddc7223 */ /* 0x010fca00000000dc */
[----:B------:R-:W-:-:S05]  /*45d50*/  F2FP.BF16.F32.PACK_AB R220, RZ, R220 ;  /* 0x000000dcffdc723e */ /* 0x000fca00000010ff */
[----:B------:R2:W-:Y:S01]  /*45d60*/  @P1 STG.E.U16 desc[UR46][R4.64+0x180], R220 ;  /* 0x000180dc04001986 */ /* 0x0005e2000c10152e */
[----:B------:R-:W-:Y:S05]  /*45d70*/  @!P0 BRA `(.L_x_799) ;  /* 0x0000000000048947 */ /* 0x000fea0003800000 */
[----:B------:R4:W5:Y:S02]  /*45d80*/  LDG.E.LTC128B.U16 R19, desc[UR46][R6.64+0x182] ;  /* 0x0001822e06137981 */ /* 0x000964000c1e1520 */
.L_x_799:
[----:B------:R-:W-:Y:S05]  /*45d90*/  BSYNC B1 ;  /* 0x0000000000017941 */ /* 0x000fea0003800000 */
.L_x_798:
        /* <DEDUP_REMOVED lines=13> */
.L_x_801:
[----:B------:R-:W-:Y:S05]  /*45e70*/  BSYNC B1 ;  /* 0x0000000000017941 */ /* 0x000fea0003800000 */
.L_x_800:
[----:B------:R-:W4:Y:S01]  /*45e80*/  LDL.LU R221, [R1+0x190] ;  /* 0x0001900001dd7983 */ /* 0x000f220000300800 */
[----:B--2--5:R-:W-:Y:S01]  /*45e90*/  IMAD.U32 R220, R19, 0x10000, RZ ;  /* 0x0001000013dc7824 */ /* 0x024fe200078e00ff */
[----:B------:R-:W-:Y:S01]  /*45ea0*/  ISETP.GT.AND P3, PT, R3, 0xc9, PT ;  /* 0x000000c90300780c */ /* 0x000fe20003f64270 */
[----:B------:R-:W-:Y:S01]  /*45eb0*/  BSSY B1, `(.L_x_802) ;  /* 0x000000a000017945 */ /* 0x000fe20003800000 */
[----:B------:R-:W-:Y:S01]  /*45ec0*/  LOP3.LUT R17, R17, 0xfffffff7, RZ, 0xc0, !PT ;  /* 0xfffffff711117812 */ /* 0x000fe200078ec0ff */
[----:B------:R-:W-:Y:S01]  /*45ed0*/  FMUL R220, R220, R16 ;  /* 0x00000010dcdc7220 */ /* 0x000fe20000400000 */
[----:B------:R-:W-:-:S09]  /*45ee0*/  ISETP.GT.AND P0, PT, R0, RZ, P3 ;  /* 0x000000ff0000720c */ /* 0x000fd20001f04270 */
[----:B------:R-:W-:Y:S01]  /*45ef0*/  @P3 LOP3.LUT R17, R17, 0x8, RZ, 0xfc, !PT ;  /* 0x0000000811113812 */ /* 0x000fe200078efcff */
[----:B----4-:R-:W-:-:S05]  /*45f00*/  FFMA R220, R221, R2, R220 ;  /* 0x00000002dddc7223 */ /* 0x010fca00000000dc */
[----:B------:R-:W-:-:S05]  /*45f10*/  F2FP.BF16.F32.PACK_AB R220, RZ, R220 ;  /* 0x000000dcffdc723e */ /* 0x000fca00000010ff */
[----:B------:R2:W-:Y:S01]  /*45f20*/  @P1 STG.E.U16 desc[UR46][R226.64+0x190], R220 ;  /* 0x000190dce2001986 */ /* 0x0005e2000c10152e */
[----:B------:R-:W-:Y:S05]  /*45f30*/  @!P0 BRA `(.L_x_803) ;  /* 0x0000000000048947 */ /* 0x000fea0003800000 */
[----:B------:R4:W5:Y:S02]  /*45f40*/  LDG.E.LTC128B.U16 R19, desc[UR46][R216.64+0x192] ;  /* 0x0001922ed8137981 */ /* 0x000964000c1e1520 */
.L_x_803:
[----:B------:R-:W-:Y:S05]  /*45f50*/  BSYNC B1 ;  /* 0x0000000000017941 */ /* 0x000fea0003800000 */
.L_x_802:
        /* <DEDUP_REMOVED lines=10> */
.L_x_805:
[----:B------:R-:W-:Y:S05]  /*46000*/  BSYNC B1 ;  /* 0x0000000000017941 */ /* 0x000fea0003800000 */
.L_x_804:
        /* <DEDUP_REMOVED lines=10> */
.L_x_807:
[----:B------:R-:W-:Y:S05]  /*460b0*/  BSYNC B1 ;  /* 0x0000000000017941 */ /* 0x000fea0003800000 */
.L_x_806:
        /* <DEDUP_REMOVED lines=13> */
.L_x_809:
[----:B------:R-:W-:Y:S05]  /*46190*/  BSYNC B1 ;  /* 0x0000000000017941 */ /* 0x000fea0003800000 */
.L_x_808:
[----:B------:R-:W4:Y:S01]  /*461a0*/  LDL.LU R221, [R1+0x1a0] ;  /* 0x0001a00001dd7983 */ /* 0x000f220000300800 */
[----:B--2--5:R-:W-:Y:S01]  /*461b0*/  IMAD.U32 R220, R19, 0x10000, RZ ;  /* 0x0001000013dc7824 */ /* 0x024fe200078e00ff */
[----:B------:R-:W-:Y:S01]  /*461c0*/  ISETP.GT.AND P1, PT, R3, 0xd1, PT ;  /* 0x000000d10300780c */ /* 0x000fe20003f24270 */
[----:B------:R-:W-:Y:S01]  /*461d0*/  BSSY B1, `(.L_x_810) ;  /* 0x000000a000017945 */ /* 0x000fe20003800000 */
[----:B------:R-:W-:Y:S01]  /*461e0*/  LOP3.LUT R17, R17, 0xffffffbf, RZ, 0xc0, !PT ;  /* 0xffffffbf11117812 */ /* 0x000fe200078ec0ff */
[----:B------:R-:W-:-:S10]  /*461f0*/  FMUL R220, R220, R16 ;  /* 0x00000010dcdc7220 */ /* 0x000fd40000400000 */
[----:B------:R-:W-:Y:S01]  /*46200*/  @P1 LOP3.LUT R17, R17, 0x40, RZ, 0xfc, !PT ;  /* 0x0000004011111812 */ /* 0x000fe200078efcff */
[----:B----4-:R-:W-:-:S05]  /*46210*/  FFMA R220, R221, R2, R220 ;  /* 0x00000002dddc7223 */ /* 0x010fca00000000dc */
[----:B------:R-:W-:-:S05]  /*46220*/  F2FP.BF16.F32.PACK_AB R220, RZ, R220 ;  /* 0x000000dcffdc723e */ /* 0x000fca00000010ff */
[----:B------:R2:W-:Y:S01]  /*46230*/  @P0 STG.E.U16 desc[UR46][R226.64+0x1a0], R220 ;  /* 0x0001a0dce2000986 */ /* 0x0005e2000c10152e */
[----:B------:R-:W-:-:S13]  /*46240*/  ISETP.GT.AND P0, PT, R0, RZ, P1 ;  /* 0x000000ff0000720c */ /* 0x000fda0000f04270 */
[----:B--2---:R-:W-:Y:S05]  /*46250*/  @!P0 BRA `(.L_x_811) ;  /* 0x0000000000048947 */ /* 0x004fea0003800000 */
[----:B------:R2:W5:Y:S02]  /*46260*/  LDG.E.LTC128B.U16 R19, desc[UR46][R216.64+0x1a2] ;  /* 0x0001a22ed8137981 */ /* 0x000564000c1e1520 */
.L_x_811:
[----:B------:R-:W-:Y:S05]  /*46270*/  BSYNC B1 ;  /* 0x0000000000017941 */ /* 0x000fea0003800000 */
.L_x_810:
[----:B------:R-:W4:Y:S01]  /*46280*/  LDL.LU R221, [R1+0x1a4] ;  /* 0x0001a40001dd7983 */ /* 0x000f220000300800 */
[----:B-----5:R-:W-:Y:S01]  /*46290*/  SHF.L.U32 R220, R19, 0x10, RZ ;  /* 0x0000001013dc7819 */ /* 0x020fe200000006ff */
[----:B------:R-:W-:Y:S04]  /*462a0*/  BSSY B1, `(.L_x_812) ;  /* 0x0000008000017945 */ /* 0x000fe80003800000 */
[----:B------:R-:W-:-:S04]  /*462b0*/  FMUL R220, R220, R16 ;  /* 0x00000010dcdc7220 */ /* 0x000fc80000400000 */
[----:B----4-:R-:W-:-:S05]  /*462c0*/  FFMA R220, R221, R2, R220 ;  /* 0x00000002dddc7223 */ /* 0x010fca00000000dc */
[----:B------:R-:W-:-:S05]  /*462d0*/  F2FP.BF16.F32.PACK_AB R220, RZ, R220 ;  /* 0x000000dcffdc723e */ /* 0x000fca00000010ff */
[----:B------:R4:W-:Y:S01]  /*462e0*/  @P0 STG.E.U16 desc[UR46][R226.64+0x1a2], R220 ;  /* 0x0001a2dce2000986 */ /* 0x0009e2000c10152e */
[----:B------:R-:W-:-:S13]  /*462f0*/  ISETP.GT.AND P0, PT, R0, 0x8, P2 ;  /* 0x000000080000780c */ /* 0x000fda0001704270 */
[----:B----4-:R-:W-:Y:S05]  /*46300*/  @!P0 BRA `(.L_x_813) ;  /* 0x0000000000048947 */ /* 0x010fea0003800000 */
[----:B------:R4:W5:Y:S02]  /*46310*/  LDG.E.LTC128B.U16 R19, desc[UR46][R6.64+0x1a0] ;  /* 0x0001a02e06137981 */ /* 0x000964000c1e1520 */
.L_x_813:
[----:B------:R-:W-:Y:S05]  /*46320*/  BSYNC B1 ;  /* 0x0000000000017941 */ /* 0x000fea0003800000 */
.L_x_812:
        /* <DEDUP_REMOVED lines=10> */
.L_x_815:
[----:B------:R-:W-:Y:S05]  /*463d0*/  BSYNC B1 ;  /* 0x0000000000017941 */ /* 0x000fea0003800000 */
.L_x_814:
[----:B------:R-:W3:Y:S01]  /*463e0*/  LDL.LU R221, [R1+0x1ac] ;  /* 0x0001ac0001dd7983 */ /* 0x000ee20000300800 */
[----:B-----5:R-:W-:Y:S01]  /*463f0*/  IMAD.U32 R220, R19, 0x10000, RZ ;  /* 0x0001000013dc7824 */ /* 0x020fe200078e00ff */
[----:B------:R-:W-:Y:S01]  /*46400*/  MOV R234, UR8 ;  /* 0x0000000800ea7c02 */ /* 0x000fe20008000f00 */
[----:B------:R-:W-:Y:S01]  /*46410*/  IMAD.U32 R233, RZ, RZ, UR9 ;  /* 0x00000009ffe97e24 */ /* 0x000fe2000f8e00ff */
[----:B------:R-:W-:Y:S01]  /*46420*/  ISETP.GT.AND P2, PT, R3, 0xd8, PT ;  /* 0x000000d80300780c */ /* 0x000fe20003f44270 */
[----:B------:R-:W-:Y:S01]  /*46430*/  FMUL R220, R220, R16 ;  /* 0x00000010dcdc7220 */ /* 0x000fe20000400000 */
[----:B------:R-:W-:Y:S01]  /*46440*/  IMAD.U32 R223, RZ, RZ, UR8 ;  /* 0x00000008ffdf7e24 */ /* 0x000fe2000f8e00ff */
[----:B------:R-:W-:Y:S01]  /*46450*/  LOP3.LUT R18, R18, 0xfffffbff, RZ, 0xc0, !PT ;  /* 0xfffffbff12127812 */ /* 0x000fe200078ec0ff */
[----:B------:R-:W-:Y:S01]  /*46460*/  IMAD.SHL.U32 R234, R234, 0x10, RZ ;  /* 0x00000010eaea7824 */ /* 0x000fe200078e00ff */
[----:B------:R-:W-:Y:S01]  /*46470*/  BSSY B1, `(.L_x_816) ;  /* 0x000000e000017945 */ /* 0x000fe20003800000 */
[----:B------:R-:W-:Y:S01]  /*46480*/  IMAD.IADD R232, R232, 0x1, R219 ;  /* 0x00000001e8e87824 */ /* 0x000fe200078e02db */
[----:B------:R-:W-:-:S06]  /*46490*/  SHF.L.U64.HI R223, R223, 0x4, R233 ;  /* 0x00000004dfdf7819 */ /* 0x000fcc00000102e9 */
[----:B------:R-:W-:Y:S01]  /*464a0*/  @P2 LOP3.LUT R18, R18, 0x400, RZ, 0xfc, !PT ;  /* 0x0000040012122812 */ /* 0x000fe200078efcff */
[----:B---3--:R-:W-:-:S05]  /*464b0*/  FFMA R220, R221, R2, R220 ;  /* 0x00000002dddc7223 */ /* 0x008fca00000000dc */
[----:B------:R-:W-:-:S05]  /*464c0*/  F2FP.BF16.F32.PACK_AB R220, RZ, R220 ;  /* 0x000000dcffdc723e */ /* 0x000fca00000010ff */
[----:B------:R3:W-:Y:S02]  /*464d0*/  @P0 STG.E.U16 desc[UR46][R4.64+0x1a2], R220 ;  /* 0x0001a2dc04000986 */ /* 0x0007e4000c10152e */
[----:B---3--:R-:W-:-:S04]  /*464e0*/  IADD3 R220, P0, R234, R228, RZ ;  /* 0x000000e4eadc7210 */ /* 0x008fc80007f1e0ff */
[----:B------:R-:W-:Y:S02]  /*464f0*/  IADD3.X R221, R223, R229, RZ, P0, !PT ;  /* 0x000000e5dfdd7210 */ /* 0x000fe400007fe4ff */
[----:B------:R-:W-:-:S05]  /*46500*/  IADD3 R230, P0, R234, R218, RZ ;  /* 0x000000daeae67210 */ /* 0x000fca0007f1e0ff */
[----:B------:R-:W-:Y:S01]  /*46510*/  IMAD.X R231, R223, 0x1, R232, P0 ;  /* 0x00000001dfe77824 */ /* 0x000fe200000e06e8 */
[----:B------:R-:W-:-:S13]  /*46520*/  ISETP.GT.AND P0, PT, R0, RZ, P2 ;  /* 0x000000ff0000720c */ /* 0x000fda0001704270 */
[----:B------:R-:W-:Y:S05]  /*46530*/  @!P0 BRA `(.L_x_817) ;  /* 0x0000000000048947 */ /* 0x000fea0003800000 */
[----:B------:R3:W5:Y:S02]  /*46540*/  LDG.E.LTC128B.U16 R19, desc[UR46][R216.64+0x1b0] ;  /* 0x0001b02ed8137981 */ /* 0x000764000c1e1520 */
.L_x_817:
[----:B------:R-:W-:Y:S05]  /*46550*/  BSYNC B1 ;  /* 0x0000000000017941 */ /* 0x000fea0003800000 */
.L_x_816:
[----:B------:R-:W2:Y:S01]  /*46560*/  LDL.LU R233, [R1+0x1b0] ;  /* 0x0001b00001e97983 */ /* 0x000ea20000300800 */
[----:B-----5:R-:W-:Y:S01]  /*46570*/  IMAD.U32 R222, R19, 0x10000, RZ ;  /* 0x0001000013de7824 */ /* 0x020fe200078e00ff */
[----:B------:R-:W-:Y:S01]  /*46580*/  ISETP.GT.AND P1, PT, R3, 0xd9, PT ;  /* 0x000000d90300780c */ /* 0x000fe20003f24270 */
[----:B------:R-:W-:Y:S01]  /*46590*/  BSSY B1, `(.L_x_818) ;  /* 0x000000a000017945 */ /* 0x000fe20003800000 */
[----:B------:R-:W-:Y:S01]  /*465a0*/  LOP3.LUT R18, R18, 0xfffffdff, RZ, 0xc0, !PT ;  /* 0xfffffdff12127812 */ /* 0x000fe200078ec0ff */
[----:B------:R-:W-:-:S10]  /*465b0*/  FMUL R222, R222, R16 ;  /* 0x00000010dede7220 */ /* 0x000fd40000400000 */
[----:B------:R-:W-:Y:S01]  /*465c0*/  @P1 LOP3.LUT R18, R18, 0x200, RZ, 0xfc, !PT ;  /* 0x0000020012121812 */ /* 0x000fe200078efcff */
[----:B--2---:R-:W-:-:S05]  /*465d0*/  FFMA R222, R233, R2, R222 ;  /* 0x00000002e9de7223 */ /* 0x004fca00000000de */
[----:B------:R-:W-:-:S05]  /*465e0*/  F2FP.BF16.F32.PACK_AB R222, RZ, R222 ;  /* 0x000000deffde723e */ /* 0x000fca00000010ff */
[----:B------:R2:W-:Y:S01]  /*465f0*/  @P0 STG.E.U16 desc[UR46][R226.64+0x1b0], R222 ;  /* 0x0001b0dee2000986 */ /* 0x0005e2000c10152e */
[----:B------:R-:W-:-:S13]  /*46600*/  ISETP.GT.AND P0, PT, R0, RZ, P1 ;  /* 0x000000ff0000720c */ /* 0x000fda0000f04270 */
[----:B--2---:R-:W-:Y:S05]  /*46610*/  @!P0 BRA `(.L_x_819) ;  /* 0x0000000000048947 */ /* 0x004fea0003800000 */
[----:B------:R2:W5:Y:S02]  /*46620*/  LDG.E.LTC128B.U16 R19, desc[UR46][R216.64+0x1b2] ;  /* 0x0001b22ed8137981 */ /* 0x000564000c1e1520 */
.L_x_819:
[----:B------:R-:W-:Y:S05]  /*46630*/  BSYNC B1 ;  /* 0x0000000000017941 */ /* 0x000fea0003800000 */
.L_x_818:
        /* <DEDUP_REMOVED lines=10> */
.L_x_821:
[----:B------:R-:W-:Y:S05]  /*466e0*/  BSYNC B1 ;  /* 0x0000000000017941 */ /* 0x000fea0003800000 */
.L_x_820:
        /* <DEDUP_REMOVED lines=10> */
.L_x_823:
[----:B------:R-:W-:Y:S05]  /*46790*/  BSYNC B1 ;  /* 0x0000000000017941 */ /* 0x000fea0003800000 */
.L_x_822:
        /* <DEDUP_REMOVED lines=13> */
.L_x_825:
[----:B------:R-:W-:Y:S05]  /*46870*/  BSYNC B1 ;  /* 0x0000000000017941 */ /* 0x000fea0003800000 */
.L_x_824:
        /* <DEDUP_REMOVED lines=13> */
.L_x_827:
[----:B------:R-:W-:Y:S05]  /*46950*/  BSYNC B1 ;  /* 0x0000000000017941 */ /* 0x000fea0003800000 */
.L_x_826:
        /* <DEDUP_REMOVED lines=10> */
.L_x_829:
[----:B------:R-:W-:Y:S05]  /*46a00*/  BSYNC B1 ;  /* 0x0000000000017941 */ /* 0x000fea0003800000 */
.L_x_828:
        /* <DEDUP_REMOVED lines=10> */
.L_x_831:
[----:B------:R-:W-:Y:S05]  /*46ab0*/  BSYNC B1 ;  /* 0x0000000000017941 */ /* 0x000fea0003800000 */
.L_x_830:
        /* <DEDUP_REMOVED lines=13> */
.L_x_833:
[----:B------:R-:W-:Y:S05]  /*46b90*/  BSYNC B1 ;  /* 0x0000000000017941 */ /* 0x000fea0003800000 */
.L_x_832:
        /* <DEDUP_REMOVED lines=13> */
.L_x_835:
[----:B------:R-:W-:Y:S05]  /*46c70*/  BSYNC B1 ;  /* 0x0000000000017941 */ /* 0x000fea0003800000 */
.L_x_834:
        /* <DEDUP_REMOVED lines=10> */
.L_x_837:
[----:B------:R-:W-:Y:S05]  /*46d20*/  BSYNC B1 ;  /* 0x0000000000017941 */ /* 0x000fea0003800000 */
.L_x_836:
        /* <DEDUP_REMOVED lines=10> */
.L_x_839:
[----:B------:R-:W-:Y:S05]  /*46dd0*/  BSYNC B1 ;  /* 0x0000000000017941 */ /* 0x000fea0003800000 */
.L_x_838:
        /* <DEDUP_REMOVED lines=13> */
.L_x_841:
[----:B------:R-:W-:Y:S05]  /*46eb0*/  BSYNC B1 ;  /* 0x0000000000017941 */ /* 0x000fea0003800000 */
.L_x_840:
        /* <DEDUP_REMOVED lines=13> */
.L_x_843:
[----:B------:R-:W-:Y:S05]  /*46f90*/  BSYNC B1 ;  /* 0x0000000000017941 */ /* 0x000fea0003800000 */
.L_x_842:
        /* <DEDUP_REMOVED lines=10> */
.L_x_845:
[----:B------:R-:W-:Y:S05]  /*47040*/  BSYNC B1 ;  /* 0x0000000000017941 */ /* 0x000fea0003800000 */
.L_x_844:
        /* <DEDUP_REMOVED lines=10> */
.L_x_847:
[----:B------:R-:W-:Y:S05]  /*470f0*/  BSYNC B1 ;  /* 0x0000000000017941 */ /* 0x000fea0003800000 */
.L_x_846:
        /* <DEDUP_REMOVED lines=13> */
.L_x_849:
[----:B------:R-:W-:Y:S05]  /*471d0*/  BSYNC B1 ;  /* 0x0000000000017941 */ /* 0x000fea0003800000 */
.L_x_848:
        /* <DEDUP_REMOVED lines=13> */
.L_x_851:
[----:B------:R-:W-:Y:S05]  /*472b0*/  BSYNC B1 ;  /* 0x0000000000017941 */ /* 0x000fea0003800000 */
.L_x_850:
        /* <DEDUP_REMOVED lines=10> */
.L_x_853:
[----:B------:R-:W-:Y:S05]  /*47360*/  BSYNC B1 ;  /* 0x0000000000017941 */ /* 0x000fea0003800000 */
.L_x_852:
        /* <DEDUP_REMOVED lines=10> */
.L_x_855:
[----:B------:R-:W-:Y:S05]  /*47410*/  BSYNC B1 ;  /* 0x0000000000017941 */ /* 0x000fea0003800000 */
.L_x_854:
        /* <DEDUP_REMOVED lines=13> */
.L_x_857:
[----:B------:R-:W-:Y:S05]  /*474f0*/  BSYNC B1 ;  /* 0x0000000000017941 */ /* 0x000fea0003800000 */
.L_x_856:
        /* <DEDUP_REMOVED lines=13> */
.L_x_859:
[----:B------:R-:W-:Y:S05]  /*475d0*/  BSYNC B1 ;  /* 0x0000000000017941 */ /* 0x000fea0003800000 */
.L_x_858:
        /* <DEDUP_REMOVED lines=10> */
.L_x_861:
[----:B------:R-:W-:Y:S05]  /*47680*/  BSYNC B1 ;  /* 0x0000000000017941 */ /* 0x000fea0003800000 */
.L_x_860:
        /* <DEDUP_REMOVED lines=10> */
.L_x_863:
[----:B------:R-:W-:Y:S05]  /*47730*/  BSYNC B1 ;  /* 0x0000000000017941 */ /* 0x000fea0003800000 */
.L_x_862:
        /* <DEDUP_REMOVED lines=13> */
.L_x_865:
[----:B------:R-:W-:Y:S05]  /*47810*/  BSYNC B1 ;  /* 0x0000000000017941 */ /* 0x000fea0003800000 */
.L_x_864:
        /* <DEDUP_REMOVED lines=13> */
.L_x_867:
[----:B------:R-:W-:Y:S05]  /*478f0*/  BSYNC B1 ;  /* 0x0000000000017941 */ /* 0x000fea0003800000 */
.L_x_866:
        /* <DEDUP_REMOVED lines=10> */
.L_x_869:
[----:B------:R-:W-:Y:S05]  /*479a0*/  BSYNC B1 ;  /* 0x0000000000017941 */ /* 0x000fea0003800000 */
.L_x_868:
        /* <DEDUP_REMOVED lines=10> */
.L_x_871:
[----:B------:R-:W-:Y:S05]  /*47a50*/  BSYNC B1 ;  /* 0x0000000000017941 */ /* 0x000fea0003800000 */
.L_x_870:
        /* <DEDUP_REMOVED lines=13> */
.L_x_873:
[----:B------:R-:W-:Y:S05]  /*47b30*/  BSYNC B1 ;  /* 0x0000000000017941 */ /* 0x000fea0003800000 */
.L_x_872:
        /* <DEDUP_REMOVED lines=13> */
.L_x_875:
[----:B------:R-:W-:Y:S05]  /*47c10*/  BSYNC B1 ;  /* 0x0000000000017941 */ /* 0x000fea0003800000 */
.L_x_874:
        /* <DEDUP_REMOVED lines=10> */
.L_x_877:
[----:B------:R-:W-:Y:S05]  /*47cc0*/  BSYNC B1 ;  /* 0x0000000000017941 */ /* 0x000fea0003800000 */
.L_x_876:
        /* <DEDUP_REMOVED lines=10> */
.L_x_879:
[----:B------:R-:W-:Y:S05]  /*47d70*/  BSYNC B1 ;  /* 0x0000000000017941 */ /* 0x000fea0003800000 */
.L_x_878:
        /* <DEDUP_REMOVED lines=13> */
.L_x_881:
[----:B------:R-:W-:Y:S05]  /*47e50*/  BSYNC B1 ;  /* 0x0000000000017941 */ /* 0x000fea0003800000 */
.L_x_880:
        /* <DEDUP_REMOVED lines=13> */
.L_x_883:
[----:B------:R-:W-:Y:S05]  /*47f30*/  BSYNC B1 ;  /* 0x0000000000017941 */ /* 0x000fea0003800000 */
.L_x_882:
        /* <DEDUP_REMOVED lines=10> */
.L_x_885:
[----:B------:R-:W-:Y:S05]  /*47fe0*/  BSYNC B1 ;  /* 0x0000000000017941 */ /* 0x000fea0003800000 */
.L_x_884:
        /* <DEDUP_REMOVED lines=10> */
.L_x_887:
[----:B------:R-:W-:Y:S05]  /*48090*/  BSYNC B1 ;  /* 0x0000000000017941 */ /* 0x000fea0003800000 */
.L_x_886:
        /* <DEDUP_REMOVED lines=13> */
.L_x_889:
[----:B------:R-:W-:Y:S05]  /*48170*/  BSYNC B1 ;  /* 0x0000000000017941 */ /* 0x000fea0003800000 */
.L_x_888:
        /* <DEDUP_REMOVED lines=13> */
.L_x_891:
[----:B------:R-:W-:Y:S05]  /*48250*/  BSYNC B1 ;  /* 0x0000000000017941 */ /* 0x000fea0003800000 */
.L_x_890:
        /* <DEDUP_REMOVED lines=10> */
.L_x_893:
[----:B------:R-:W-:Y:S05]  /*48300*/  BSYNC B1 ;  /* 0x0000000000017941 */ /* 0x000fea0003800000 */
.L_x_892:
        /* <DEDUP_REMOVED lines=10> */
.L_x_895:
[----:B------:R-:W-:Y:S05]  /*483b0*/  BSYNC B1 ;  /* 0x0000000000017941 */ /* 0x000fea0003800000 */
.L_x_894:
        /* <DEDUP_REMOVED lines=13> */
.L_x_897:
[----:B------:R-:W-:Y:S05]  /*48490*/  BSYNC B1 ;  /* 0x0000000000017941 */ /* 0x000fea0003800000 */
.L_x_896:
        /* <DEDUP_REMOVED lines=13> */
.L_x_899:
[----:B------:R-:W-:Y:S05]  /*48570*/  BSYNC B1 ;  /* 0x0000000000017941 */ /* 0x000fea0003800000 */
.L_x_898:
        /* <DEDUP_REMOVED lines=10> */
.L_x_901:
[----:B------:R-:W-:Y:S05]  /*48620*/  BSYNC B1 ;  /* 0x0000000000017941 */ /* 0x000fea0003800000 */
.L_x_900:
        /* <DEDUP_REMOVED lines=10> */
.L_x_903:
[----:B------:R-:W-:Y:S05]  /*486d0*/  BSYNC B1 ;  /* 0x0000000000017941 */ /* 0x000fea0003800000 */
.L_x_902:
        /* <DEDUP_REMOVED lines=13> */
.L_x_905:
[----:B------:R-:W-:Y:S05]  /*487b0*/  BSYNC B1 ;  /* 0x0000000000017941 */ /* 0x000fea0003800000 */
.L_x_904:
        /* <DEDUP_REMOVED lines=13> */
.L_x_907:
[----:B------:R-:W-:Y:S05]  /*48890*/  BSYNC B1 ;  /* 0x0000000000017941 */ /* 0x000fea0003800000 */
.L_x_906:
        /* <DEDUP_REMOVED lines=10> */
.L_x_909:
[----:B------:R-:W-:Y:S05]  /*48940*/  BSYNC B1 ;  /* 0x0000000000017941 */ /* 0x000fea0003800000 */
.L_x_908:
        /* <DEDUP_REMOVED lines=10> */
.L_x_911:
[----:B------:R-:W-:Y:S05]  /*489f0*/  BSYNC B1 ;  /* 0x0000000000017941 */ /* 0x000fea0003800000 */
.L_x_910:
        /* <DEDUP_REMOVED lines=13> */
.L_x_913:
[----:B------:R-:W-:Y:S05]  /*48ad0*/  BSYNC B1 ;  /* 0x0000000000017941 */ /* 0x000fea0003800000 */
.L_x_912:
        /* <DEDUP_REMOVED lines=13> */
.L_x_915:
[----:B------:R-:W-:Y:S05]  /*48bb0*/  BSYNC B1 ;  /* 0x0000000000017941 */ /* 0x000fea0003800000 */
.L_x_914:
        /* <DEDUP_REMOVED lines=10> */
.L_x_917:
[----:B------:R-:W-:Y:S05]  /*48c60*/  BSYNC B1 ;  /* 0x0000000000017941 */ /* 0x000fea0003800000 */
.L_x_916:
        /* <DEDUP_REMOVED lines=10> */
.L_x_919:
[----:B------:R-:W-:Y:S05]  /*48d10*/  BSYNC B1 ;  /* 0x0000000000017941 */ /* 0x000fea0003800000 */
.L_x_918:
        /* <DEDUP_REMOVED lines=13> */
.L_x_921:
[----:B------:R-:W-:Y:S05]  /*48df0*/  BSYNC B1 ;  /* 0x0000000000017941 */ /* 0x000fea0003800000 */
.L_x_920:
        /* <DEDUP_REMOVED lines=13> */
.L_x_923:
[----:B------:R-:W-:Y:S05]  /*48ed0*/  BSYNC B1 ;  /* 0x0000000000017941 */ /* 0x000fea0003800000 */
.L_x_922:
        /* <DEDUP_REMOVED lines=10> */
.L_x_925:
[----:B------:R-:W-:Y:S05]  /*48f80*/  BSYNC B1 ;  /* 0x0000000000017941 */ /* 0x000fea0003800000 */
.L_x_924:
        /* <DEDUP_REMOVED lines=10> */
.L_x_927:
[----:B------:R-:W-:Y:S05]  /*49030*/  BSYNC B1 ;  /* 0x0000000000017941 */ /* 0x000fea0003800000 */
.L_x_926:
        /* <DEDUP_REMOVED lines=13> */
.L_x_929:
[----:B------:R-:W-:Y:S05]  /*49110*/  BSYNC B1 ;  /* 0x0000000000017941 */ /* 0x000fea0003800000 */
.L_x_928:
        /* <DEDUP_REMOVED lines=13> */
.L_x_931:
[----:B------:R-:W-:Y:S05]  /*491f0*/  BSYNC B1 ;  /* 0x0000000000017941 */ /* 0x000fea0003800000 */
.L_x_930:
        /* <DEDUP_REMOVED lines=10> */
.L_x_933:
[----:B------:R-:W-:Y:S05]  /*492a0*/  BSYNC B1 ;  /* 0x0000000000017941 */ /* 0x000fea0003800000 */
.L_x_932:
        /* <DEDUP_REMOVED lines=10> */
.L_x_935:
[----:B------:R-:W-:Y:S05]  /*49350*/  BSYNC B1 ;  /* 0x0000000000017941 */ /* 0x000fea0003800000 */
.L_x_934:
        /* <DEDUP_REMOVED lines=13> */
.L_x_937:
[----:B------:R-:W-:Y:S05]  /*49430*/  BSYNC B1 ;  /* 0x0000000000017941 */ /* 0x000fea0003800000 */
.L_x_936:
        /* <DEDUP_REMOVED lines=13> */
.L_x_939:
[----:B------:R-:W-:Y:S05]  /*49510*/  BSYNC B1 ;  /* 0x0000000000017941 */ /* 0x000fea0003800000 */
.L_x_938:
        /* <DEDUP_REMOVED lines=10> */
.L_x_941:
[----:B------:R-:W-:Y:S05]  /*495c0*/  BSYNC B1 ;  /* 0x0000000000017941 */ /* 0x000fea0003800000 */
.L_x_940:
        /* <DEDUP_REMOVED lines=10> */
.L_x_943:
[----:B------:R-:W-:Y:S05]  /*49670*/  BSYNC B1 ;  /* 0x0000000000017941 */ /* 0x000fea0003800000 */
.L_x_942:
        /* <DEDUP_REMOVED lines=13> */
.L_x_945:
[----:B------:R-:W-:Y:S05]  /*49750*/  BSYNC B1 ;  /* 0x0000000000017941 */ /* 0x000fea0003800000 */
.L_x_944:
        /* <DEDUP_REMOVED lines=13> */
.L_x_947:
[----:B------:R-:W-:Y:S05]  /*49830*/  BSYNC B1 ;  /* 0x0000000000017941 */ /* 0x000fea0003800000 */
.L_x_946:
        /* <DEDUP_REMOVED lines=10> */
.L_x_949:
[----:B------:R-:W-:Y:S05]  /*498e0*/  BSYNC B1 ;  /* 0x0000000000017941 */ /* 0x000fea0003800000 */
.L_x_948:
        /* <DEDUP_REMOVED lines=10> */
.L_x_951:
[----:B------:R-:W-:Y:S05]  /*49990*/  BSYNC B1 ;  /* 0x0000000000017941 */ /* 0x000fea0003800000 */
.L_x_950:
        /* <DEDUP_REMOVED lines=13> */
.L_x_953:
[----:B------:R-:W-:Y:S05]  /*49a70*/  BSYNC B1 ;  /* 0x0000000000017941 */ /* 0x000fea0003800000 */
.L_x_952:
        /* <DEDUP_REMOVED lines=13> */
.L_x_955:
[----:B------:R-:W-:Y:S05]  /*49b50*/  BSYNC B1 ;  /* 0x0000000000017941 */ /* 0x000fea0003800000 */
.L_x_954:
        /* <DEDUP_REMOVED lines=10> */
.L_x_957:
[----:B------:R-:W-:Y:S05]  /*49c00*/  BSYNC B1 ;  /* 0x0000000000017941 */ /* 0x000fea0003800000 */
.L_x_956:
        /* <DEDUP_REMOVED lines=10> */
.L_x_959:
[----:B------:R-:W-:Y:S05]  /*49cb0*/  BSYNC B1 ;  /* 0x0000000000017941 */ /* 0x000fea0003800000 */
.L_x_958:
        /* <DEDUP_REMOVED lines=13> */
.L_x_961:
[----:B------:R-:W-:Y:S05]  /*49d90*/  BSYNC B1 ;  /* 0x0000000000017941 */ /* 0x000fea0003800000 */
.L_x_960:
[----:B------:R-:W2:Y:S01]  /*49da0*/  LDL.LU R233, [R1+0x2d0] ;  /* 0x0002d00001e97983 */ /* 0x000ea20000300800 */
[----:B-----5:R-:W-:Y:S01]  /*49db0*/  IMAD.U32 R222, R19, 0x10000, RZ ;  /* 0x0001000013de7824 */ /* 0x020fe200078e00ff */
[----:B------:R-:W-:Y:S01]  /*49dc0*/  ISETP.GT.AND P4, PT, R3, 0x169, PT ;  /* 0x000001690300780c */ /* 0x000fe20003f84270 */
[----:B------:R-:W-:Y:S02]  /*49dd0*/  BSSY B1, `(.L_x_962) ;  /* 0x0000008000017945 */ /* 0x000fe40003800000 */
[----:B------:R-:W-:-:S04]  /*49de0*/  FMUL R222, R222, R16 ;  /* 0x00000010dede7220 */ /* 0x000fc80000400000 */
[----:B--2---:R-:W-:-:S05]  /*49df0*/  FFMA R222, R233, R2, R222 ;  /* 0x00000002e9de7223 */ /* 0x004fca00000000de */
[----:B------:R-:W-:-:S05]  /*49e00*/  F2FP.BF16.F32.PACK_AB R222, RZ, R222 ;  /* 0x000000deffde723e */ /* 0x000fca00000010ff */
[----:B------:R2:W-:Y:S01]  /*49e10*/  @P0 STG.E.U16 desc[UR46][R226.64+0x2d0], R222 ;  /* 0x0002d0dee2000986 */ /* 0x0005e2000c10152e */
[----:B------:R-:W-:-:S13]  /*49e20*/  ISETP.GT.AND P0, PT, R0, RZ, P4 ;  /* 0x000000ff0000720c */ /* 0x000fda0002704270 */
[----:B--2---:R-:W-:Y:S05]  /*49e30*/  @!P0 BRA `(.L_x_963) ;  /* 0x0000000000048947 */ /* 0x004fea0003800000 */
[----:B------:R2:W5:Y:S02]  /*49e40*/  LDG.E.LTC128B.U16 R19, desc[UR46][R216.64+0x2d2] ;  /* 0x0002d22ed8137981 */ /* 0x000564000c1e1520 */
.L_x_963:
[----:B------:R-:W-:Y:S05]  /*49e50*/  BSYNC B1 ;  /* 0x0000000000017941 */ /* 0x000fea0003800000 */
.L_x_962:
        /* <DEDUP_REMOVED lines=10> */
.L_x_965:
[----:B------:R-:W-:Y:S05]  /*49f00*/  BSYNC B1 ;  /* 0x0000000000017941 */ /* 0x000fea0003800000 */
.L_x_964:
        /* <DEDUP_REMOVED lines=10> */
.L_x_967:
[----:B------:R-:W-:Y:S05]  /*49fb0*/  BSYNC B1 ;  /* 0x0000000000017941 */ /* 0x000fea0003800000 */
.L_x_966:
[----:B------:R-:W3:Y:S01]  /*49fc0*/  LDL.LU R233, [R1+0x2dc] ;  /* 0x0002dc0001e97983 */ /* 0x000ee20000300800 */
[----:B-----5:R-:W-:Y:S01]  /*49fd0*/  IMAD.U32 R222, R19, 0x10000, RZ ;  /* 0x0001000013de7824 */ /* 0x020fe200078e00ff */
[----:B------:R-:W-:Y:S01]  /*49fe0*/  ISETP.GT.AND P3, PT, R3, 0x170, PT ;  /* 0x000001700300780c */ /* 0x000fe20003f64270 */
[----:B------:R-:W-:Y:S02]  /*49ff0*/  BSSY B1, `(.L_x_968) ;  /* 0x0000008000017945 */ /* 0x000fe40003800000 */
[----:B------:R-:W-:-:S04]  /*4a000*/  FMUL R222, R222, R16 ;  /* 0x00000010dede7220 */ /* 0x000fc80000400000 */
[----:B---3--:R-:W-:-:S05]  /*4a010*/  FFMA R222, R233, R2, R222 ;  /* 0x00000002e9de7223 */ /* 0x008fca00000000de */
[----:B------:R-:W-:-:S05]  /*4a020*/  F2FP.BF16.F32.PACK_AB R222, RZ, R222 ;  /* 0x000000deffde723e */ /* 0x000fca00000010ff */
[----:B------:R3:W-:Y:S01]  /*4a030*/  @P0 STG.E.U16 desc[UR46][R4.64+0x2d2], R222 ;  /* 0x0002d2de04000986 */ /* 0x0007e2000c10152e */
[----:B------:R-:W-:-:S13]  /*4a040*/  ISETP.GT.AND P0, PT, R0, RZ, P3 ;  /* 0x000000ff0000720c */ /* 0x000fda0001f04270 */
[----:B---3--:R-:W-:Y:S05]  /*4a050*/  @!P0 BRA `(.L_x_969) ;  /* 0x0000000000048947 */ /* 0x008fea0003800000 */
[----:B------:R3:W5:Y:S02]  /*4a060*/  LDG.E.LTC128B.U16 R19, desc[UR46][R216.64+0x2e0] ;  /* 0x0002e02ed8137981 */ /* 0x000764000c1e1520 */
.L_x_969:
[----:B------:R-:W-:Y:S05]  /*4a070*/  BSYNC B1 ;  /* 0x0000000000017941 */ /* 0x000fea0003800000 */
.L_x_968:
        /* <DEDUP_REMOVED lines=11> */
.L_x_971:
[----:B------:R-:W-:Y:S05]  /*4a130*/  BSYNC B1 ;  /* 0x0000000000017941 */ /* 0x000fea0003800000 */
.L_x_970:
        /* <DEDUP_REMOVED lines=10> */
.L_x_973:
[----:B------:R-:W-:Y:S05]  /*4a1e0*/  BSYNC B1 ;  /* 0x0000000000017941 */ /* 0x000fea0003800000 */
.L_x_972:
        /* <DEDUP_REMOVED lines=10> */
.L_x_975:
[----:B------:R-:W-:Y:S05]  /*4a290*/  BSYNC B1 ;  /* 0x0000000000017941 */ /* 0x000fea0003800000 */
.L_x_974:
        /* <DEDUP_REMOVED lines=11> */
.L_x_977:
[----:B------:R-:W-:Y:S05]  /*4a350*/  BSYNC B1 ;  /* 0x0000000000017941 */ /* 0x000fea0003800000 */
.L_x_976:
[----:B------:R-:W2:Y:S01]  /*4a360*/  LDL.LU R233, [R1+0x2f0] ;  /* 0x0002f00001e97983 */ /* 0x000ea20000300800 */
[----:B-----5:R-:W-:Y:S01]  /*4a370*/  IMAD.U32 R222, R19, 0x10000, RZ ;  /* 0x0001000013de7824 */ /* 0x020fe200078e00ff */
[----:B------:R-:W-:Y:S03]  /*4a380*/  BSSY B1, `(.L_x_978) ;  /* 0x0000009000017945 */ /* 0x000fe60003800000 */
[----:B------:R-:W-:-:S04]  /*4a390*/  FMUL R222, R222, R16 ;  /* 0x00000010dede7220 */ /* 0x000fc80000400000 */
[----:B--2---:R-:W-:-:S05]  /*4a3a0*/  FFMA R222, R233, R2, R222 ;  /* 0x00000002e9de7223 */ /* 0x004fca00000000de */
[----:B------:R-:W-:-:S05]  /*4a3b0*/  F2FP.BF16.F32.PACK_AB R222, RZ, R222 ;  /* 0x000000deffde723e */ /* 0x000fca00000010ff */
[----:B------:R2:W-:Y:S01]  /*4a3c0*/  @P0 STG.E.U16 desc[UR46][R226.64+0x2f0], R222 ;  /* 0x0002f0dee2000986 */ /* 0x0005e2000c10152e */
[----:B------:R-:W-:-:S04]  /*4a3d0*/  ISETP.GT.AND P0, PT, R3, 0x179, PT ;  /* 0x000001790300780c */ /* 0x000fc80003f04270 */
[----:B------:R-:W-:-:S13]  /*4a3e0*/  ISETP.GT.AND P5, PT, R0, RZ, P0 ;  /* 0x000000ff0000720c */ /* 0x000fda00007a4270 */
[----:B--2---:R-:W-:Y:S05]  /*4a3f0*/  @!P5 BRA `(.L_x_979) ;  /* 0x000000000004d947 */ /* 0x004fea0003800000 */
[----:B------:R2:W5:Y:S02]  /*4a400*/  LDG.E.LTC128B.U16 R19, desc[UR46][R216.64+0x2f2] ;  /* 0x0002f22ed8137981 */ /* 0x000564000c1e1520 */
.L_x_979:
[----:B------:R-:W-:Y:S05]  /*4a410*/  BSYNC B1 ;  /* 0x0000000000017941 */ /* 0x000fea0003800000 */
.L_x_978:
[----:B0-23--:R-:W2:Y:S01]  /*4a420*/  LDL.LU R216, [R1+0x2f4] ;  /* 0x0002f40001d87983 */ /* 0x00dea20000300800 */
[----:B-----5:R-:W-:Y:S01]  /*4a430*/  IMAD.U32 R3, R19, 0x10000, RZ ;  /* 0x0001000013037824 */ /* 0x020fe200078e00ff */
[----:B------:R-:W-:Y:S03]  /*4a440*/  BSSY B1, `(.L_x_980) ;  /* 0x0000009000017945 */ /* 0x000fe60003800000 */
[----:B------:R-:W-:-:S04]  /*4a450*/  FMUL R3, R3, R16 ;  /* 0x0000001003037220 */ /* 0x000fc80000400000 */
[----:B--2---:R-:W-:-:S05]  /*4a460*/  FFMA R3, R216, R2, R3 ;  /* 0x00000002d8037223 */ /* 0x004fca0000000003 */
[----:B------:R-:W-:-:S05]  /*4a470*/  F2FP.BF16.F32.PACK_AB R3, RZ, R3 ;  /* 0x00000003ff03723e */ /* 0x000fca00000010ff */
[----:B------:R0:W-:Y:S01]  /*4a480*/  @P5 STG.E.U16 desc[UR46][R226.64+0x2f2], R3 ;  /* 0x0002f203e2005986 */ /* 0x0001e2000c10152e */
[----:B------:R-:W-:Y:S02]  /*4a490*/  ISETP.GT.AND P5, PT, R0, 0x8, P1 ;  /* 0x000000080000780c */ /* 0x000fe40000fa4270 */
[----:B0-----:R-:W-:-:S11]  /*4a4a0*/  PRMT R3, R19, 0x7610, R3 ;  /* 0x0000761013037816 */ /* 0x001fd60000000003 */
[----:B------:R-:W-:Y:S05]  /*4a4b0*/  @!P5 BRA `(.L_x_981) ;  /* 0x000000000004d947 */ /* 0x000fea0003800000 */
[----:B------:R0:W5:Y:S02]  /*4a4c0*/  LDG.E.LTC128B.U16 R3, desc[UR46][R6.64+0x2f0] ;  /* 0x0002f02e06037981 */ /* 0x000164000c1e1520 */
.L_x_981:
[----:B------:R-:W-:Y:S05]  /*4a4d0*/  BSYNC B1 ;  /* 0x0000000000017941 */ /* 0x000fea0003800000 */
.L_x_980:
        /* <DEDUP_REMOVED lines=10> */
.L_x_983:
[----:B------:R-:W-:Y:S05]  /*4a580*/  BSYNC B1 ;  /* 0x0000000000017941 */ /* 0x000fea0003800000 */
.L_x_982:
[----:B012-4-:R-:W2:Y:S01]  /*4a590*/  LDL.LU R7, [R1+0x2fc] ;  /* 0x0002fc0001077983 */ /* 0x017ea20000300800 */
        /* <DEDUP_REMOVED lines=8> */
[----:B0-----:R-:W-:Y:S05]  /*4a620*/  @!P5 BRA `(.L_x_985) ;  /* 0x000000000004d947 */ /* 0x001fea0003800000 */
[----:B------:R0:W5:Y:S02]  /*4a630*/  LDG.E.LTC128B.U16 R3, desc[UR46][R22.64+0x180] ;  /* 0x0001802e16037981 */ /* 0x000164000c1e1520 */
.L_x_985:
[----:B------:R-:W-:Y:S05]  /*4a640*/  BSYNC B1 ;  /* 0x0000000000017941 */ /* 0x000fea0003800000 */
.L_x_984:
[----:B------:R-:W2:Y:S01]  /*4a650*/  LDL.LU R5, [R1] ;  /* 0x0000000001057983 */ /* 0x000ea20000300800 */
[----:B-----5:R-:W-:Y:S01]  /*4a660*/  IMAD.U32 R4, R3, 0x10000, RZ ;  /* 0x0001000003047824 */ /* 0x020fe200078e00ff */
[----:B------:R-:W-:Y:S03]  /*4a670*/  BSSY B1, `(.L_x_986) ;  /* 0x000000c000017945 */ /* 0x000fe60003800000 */
[----:B------:R-:W-:-:S04]  /*4a680*/  FMUL R4, R4, R16 ;  /* 0x0000001004047220 */ /* 0x000fc80000400000 */
[----:B--2---:R-:W-:Y:S01]  /*4a690*/  FFMA R4, R5, R2, R4 ;  /* 0x0000000205047223 */ /* 0x004fe20000000004 */
[----:B------:R-:W-:-:S04]  /*4a6a0*/  MOV R5, R229 ;  /* 0x000000e500057202 */ /* 0x000fc80000000f00 */
[----:B------:R-:W-:-:S04]  /*4a6b0*/  F2FP.BF16.F32.PACK_AB R4, RZ, R4 ;  /* 0x00000004ff04723e */ /* 0x000fc800000010ff */
[----:B------:R-:W-:Y:S01]  /*4a6c0*/  PRMT R6, R4, 0x7610, R6 ;  /* 0x0000761004067816 */ /* 0x000fe20000000006 */
[----:B------:R-:W-:-:S05]  /*4a6d0*/  IMAD.MOV.U32 R4, RZ, RZ, R228 ;  /* 0x000000ffff047224 */ /* 0x000fca00078e00e4 */
[----:B------:R1:W-:Y:S01]  /*4a6e0*/  @P5 STG.E.U16 desc[UR46][R4.64+0x180], R6 ;  /* 0x0001800604005986 */ /* 0x0003e2000c10152e */
[----:B------:R-:W-:-:S04]  /*4a6f0*/  LOP3.LUT P5, RZ, R17, 0x2, RZ, 0xc0, !PT ;  /* 0x0000000211ff7812 */ /* 0x000fc800078ac0ff */
[----:B------:R-:W-:-:S13]  /*4a700*/  ISETP.GT.AND P5, PT, R0, 0x80, P5 ;  /* 0x000000800000780c */ /* 0x000fda0002fa4270 */
[----:B-1----:R-:W-:Y:S05]  /*4a710*/  @!P5 BRA `(.L_x_987) ;  /* 0x000000000004d947 */ /* 0x002fea0003800000 */
[----:B------:R1:W5:Y:S02]  /*4a720*/  LDG.E.LTC128B.U16 R3, desc[UR46][R22.64+0x182] ;  /* 0x0001822e16037981 */ /* 0x000364000c1e1520 */
.L_x_987:
[----:B------:R-:W-:Y:S05]  /*4a730*/  BSYNC B1 ;  /* 0x0000000000017941 */ /* 0x000fea0003800000 */
.L_x_986:
[----:B------:R-:W2:Y:S01]  /*4a740*/  LDL.LU R7, [R1+0x4] ;  /* 0x0000040001077983 */ /* 0x000ea20000300800 */
[----:B-----5:R-:W-:Y:S01]  /*4a750*/  IMAD.U32 R6, R3, 0x10000, RZ ;  /* 0x0001000003067824 */ /* 0x020fe200078e00ff */
[----:B------:R-:W-:Y:S03]  /*4a760*/  BSSY B1, `(.L_x_988) ;  /* 0x000000b000017945 */ /* 0x000fe60003800000 */
[----:B------:R-:W-:-:S04]  /*4a770*/  FMUL R6, R6, R16 ;  /* 0x0000001006067220 */ /* 0x000fc80000400000 */
[----:B--2---:R-:W-:-:S05]  /*4a780*/  FFMA R6, R7, R2, R6 ;  /* 0x0000000207067223 */ /* 0x004fca0000000006 */
[----:B------:R-:W-:-:S05]  /*4a790*/  F2FP.BF16.F32.PACK_AB R6, RZ, R6 ;  /* 0x00000006ff06723e */ /* 0x000fca00000010ff */
[----:B------:R2:W-:Y:S01]  /*4a7a0*/  @P5 STG.E.U16 desc[UR46][R4.64+0x182], R6 ;  /* 0x0001820604005986 */ /* 0x0005e2000c10152e */
[----:B------:R-:W-:-:S05]  /*4a7b0*/  IADD3 R216, P5, R234, R224, RZ ;  /* 0x000000e0ead87210 */ /* 0x000fca0007fbe0ff */
[----:B------:R-:W-:Y:S01]  /*4a7c0*/  IMAD.X R217, R223, 0x1, R225, P5 ;  /* 0x00000001dfd97824 */ /* 0x000fe200028e06e1 */
[----:B------:R-:W-:-:S04]  /*4a7d0*/  LOP3.LUT P5, RZ, R17, 0x1, RZ, 0xc0, !PT ;  /* 0x0000000111ff7812 */ /* 0x000fc800078ac0ff */
[----:B------:R-:W-:-:S13]  /*4a7e0*/  ISETP.GT.AND P5, PT, R0, 0x88, P5 ;  /* 0x000000880000780c */ /* 0x000fda0002fa4270 */
[----:B--2---:R-:W-:Y:S05]  /*4a7f0*/  @!P5 BRA `(.L_x_989) ;  /* 0x000000000004d947 */ /* 0x004fea0003800000 */
[----:B------:R2:W5:Y:S02]  /*4a800*/  LDG.E.LTC128B.U16 R3, desc[UR46][R20.64+0x180] ;  /* 0x0001802e14037981 */ /* 0x000564000c1e1520 */
.L_x_989:
[----:B------:R-:W-:Y:S05]  /*4a810*/  BSYNC B1 ;  /* 0x0000000000017941 */ /* 0x000fea0003800000 */
.L_x_988:
        /* <DEDUP_REMOVED lines=11> */
.L_x_991:
[----:B------:R-:W-:Y:S05]  /*4a8d0*/  BSYNC B1 ;  /* 0x0000000000017941 */ /* 0x000fea0003800000 */
.L_x_990:
[----:B------:R-:W4:Y:S01]  /*4a8e0*/  LDL.LU R7, [R1+0xc] ;  /* 0x00000c0001077983 */ /* 0x000f220000300800 */
[----:B-----5:R-:W-:Y:S01]  /*4a8f0*/  SHF.L.U32 R6, R3, 0x10, RZ ;  /* 0x0000001003067819 */ /* 0x020fe200000006ff */
[----:B------:R-:W-:Y:S04]  /*4a900*/  BSSY B1, `(.L_x_992) ;  /* 0x000000c000017945 */ /* 0x000fe80003800000 */
[----:B------:R-:W-:-:S04]  /*4a910*/  FMUL R6, R6, R16 ;  /* 0x0000001006067220 */ /* 0x000fc80000400000 */
[----:B----4-:R-:W-:Y:S01]  /*4a920*/  FFMA R6, R7, R2, R6 ;  /* 0x0000000207067223 */ /* 0x010fe20000000006 */
[----:B------:R-:W-:-:S04]  /*4a930*/  IMAD.MOV.U32 R7, RZ, RZ, R221 ;  /* 0x000000ffff077224 */ /* 0x000fc800078e00dd */
[----:B------:R-:W-:-:S04]  /*4a940*/  F2FP.BF16.F32.PACK_AB R6, RZ, R6 ;  /* 0x00000006ff06723e */ /* 0x000fc800000010ff */
[----:B------:R-:W-:Y:S01]  /*4a950*/  PRMT R19, R6, 0x7610, R19 ;  /* 0x0000761006137816 */ /* 0x000fe20000000013 */
[----:B------:R-:W-:-:S05]  /*4a960*/  IMAD.MOV.U32 R6, RZ, RZ, R220 ;  /* 0x000000ffff067224 */ /* 0x000fca00078e00dc */
[----:B------:R4:W-:Y:S01]  /*4a970*/  @P5 STG.E.U16 desc[UR46][R6.64+0x182], R19 ;  /* 0x0001821306005986 */ /* 0x0009e2000c10152e */
[----:B------:R-:W-:-:S04]  /*4a980*/  LOP3.LUT P5, RZ, R17, 0x4, RZ, 0xc0, !PT ;  /* 0x0000000411ff7812 */ /* 0x000fc800078ac0ff */
[----:B------:R-:W-:-:S13]  /*4a990*/  ISETP.GT.AND P5, PT, R0, 0x80, P5 ;  /* 0x000000800000780c */ /* 0x000fda0002fa4270 */
[----:B----4-:R-:W-:Y:S05]  /*4a9a0*/  @!P5 BRA `(.L_x_993) ;  /* 0x000000000004d947 */ /* 0x010fea0003800000 */
[----:B------:R4:W5:Y:S02]  /*4a9b0*/  LDG.E.LTC128B.U16 R3, desc[UR46][R22.64+0x190] ;  /* 0x0001902e16037981 */ /* 0x000964000c1e1520 */
.L_x_993:
[----:B------:R-:W-:Y:S05]  /*4a9c0*/  BSYNC B1 ;  /* 0x0000000000017941 */ /* 0x000fea0003800000 */
.L_x_992:
        /* <DEDUP_REMOVED lines=11> */
.L_x_995:
[----:B------:R-:W-:Y:S05]  /*4aa80*/  BSYNC B1 ;  /* 0x0000000000017941 */ /* 0x000fea0003800000 */
.L_x_994:
[----:B------:R-:W3:Y:S01]  /*4aa90*/  LDL.LU R220, [R1+0x14] ;  /* 0x0000140001dc7983 */ /* 0x000ee20000300800 */
[----:B-----5:R-:W-:Y:S01]  /*4aaa0*/  SHF.L.U32 R19, R3, 0x10, RZ ;  /* 0x0000001003137819 */ /* 0x020fe200000006ff */
[----:B------:R-:W-:Y:S04]  /*4aab0*/  BSSY B1, `(.L_x_996) ;  /* 0x0000009000017945 */ /* 0x000fe80003800000 */
        /* <DEDUP_REMOVED lines=8> */
.L_x_997:
[----:B------:R-:W-:Y:S05]  /*4ab40*/  BSYNC B1 ;  /* 0x0000000000017941 */ /* 0x000fea0003800000 */
.L_x_996:
        /* <DEDUP_REMOVED lines=11> */
.L_x_999:
[----:B------:R-:W-:Y:S05]  /*4ac00*/  BSYNC B1 ;  /* 0x0000000000017941 */ /* 0x000fea0003800000 */
.L_x_998:
        /* <DEDUP_REMOVED lines=11> */
.L_x_1001:
[----:B------:R-:W-:Y:S05]  /*4acc0*/  BSYNC B1 ;  /* 0x0000000000017941 */ /* 0x000fea0003800000 */
.L_x_1000:
        /* <DEDUP_REMOVED lines=11> */
.L_x_1003:
[----:B------:R-:W-:Y:S05]  /*4ad80*/  BSYNC B1 ;  /* 0x0000000000017941 */ /* 0x000fea0003800000 */
.L_x_1002:
        /* <DEDUP_REMOVED lines=11> */
.L_x_1005:
[----:B------:R-:W-:Y:S05]  /*4ae40*/  BSYNC B1 ;  /* 0x0000000000017941 */ /* 0x000fea0003800000 */
.L_x_1004:
        /* <DEDUP_REMOVED lines=11> */
.L_x_1007:
[----:B------:R-:W-:Y:S05]  /*4af00*/  BSYNC B1 ;  /* 0x0000000000017941 */ /* 0x000fea0003800000 */
.L_x_1006:
        /* <DEDUP_REMOVED lines=11> */
.L_x_1009:
[----:B------:R-:W-:Y:S05]  /*4afc0*/  BSYNC B1 ;  /* 0x0000000000017941 */ /* 0x000fea0003800000 */
.L_x_1008:
        /* <DEDUP_REMOVED lines=11> */
.L_x_1011:
[----:B------:R-:W-:Y:S05]  /*4b080*/  BSYNC B1 ;  /* 0x0000000000017941 */ /* 0x000fea0003800000 */
.L_x_1010:
        /* <DEDUP_REMOVED lines=11> */
.L_x_1013:
[----:B------:R-:W-:Y:S05]  /*4b140*/  BSYNC B1 ;  /* 0x0000000000017941 */ /* 0x000fea0003800000 */
.L_x_1012:
        /* <DEDUP_REMOVED lines=11> */
.L_x_1015:
[----:B------:R-:W-:Y:S05]  /*4b200*/  BSYNC B1 ;  /* 0x0000000000017941 */ /* 0x000fea0003800000 */
.L_x_1014:
        /* <DEDUP_REMOVED lines=11> */
.L_x_1017:
[----:B------:R-:W-:Y:S05]  /*4b2c0*/  BSYNC B1 ;  /* 0x0000000000017941 */ /* 0x000fea0003800000 */
.L_x_1016:
        /* <DEDUP_REMOVED lines=11> */
.L_x_1019:
[----:B------:R-:W-:Y:S05]  /*4b380*/  BSYNC B1 ;  /* 0x0000000000017941 */ /* 0x000fea0003800000 */
.L_x_1018:
        /* <DEDUP_REMOVED lines=11> */
.L_x_1021:
[----:B------:R-:W-:Y:S05]  /*4b440*/  BSYNC B1 ;  /* 0x0000000000017941 */ /* 0x000fea0003800000 */
.L_x_1020:
        /* <DEDUP_REMOVED lines=11> */
.L_x_1023:
[----:B------:R-:W-:Y:S05]  /*4b500*/  BSYNC B1 ;  /* 0x0000000000017941 */ /* 0x000fea0003800000 */
.L_x_1022:
        /* <DEDUP_REMOVED lines=11> */
.L_x_1025:
[----:B------:R-:W-:Y:S05]  /*4b5c0*/  BSYNC B1 ;  /* 0x0000000000017941 */ /* 0x000fea0003800000 */
.L_x_1024:
        /* <DEDUP_REMOVED lines=11> */
.L_x_1027:
[----:B------:R-:W-:Y:S05]  /*4b680*/  BSYNC B1 ;  /* 0x0000000000017941 */ /* 0x000fea0003800000 */
.L_x_1026:
        /* <DEDUP_REMOVED lines=11> */
.L_x_1029:
[----:B------:R-:W-:Y:S05]  /*4b740*/  BSYNC B1 ;  /* 0x0000000000017941 */ /* 0x000fea0003800000 */
.L_x_1028:
        /* <DEDUP_REMOVED lines=11> */
.L_x_1031:
[----:B------:R-:W-:Y:S05]  /*4b800*/  BSYNC B1 ;  /* 0x0000000000017941 */ /* 0x000fea0003800000 */
.L_x_1030:
        /* <DEDUP_REMOVED lines=11> */
.L_x_1033:
[----:B------:R-:W-:Y:S05]  /*4b8c0*/  BSYNC B1 ;  /* 0x0000000000017941 */ /* 0x000fea0003800000 */
.L_x_1032:
        /* <DEDUP_REMOVED lines=11> */
.L_x_1035:
[----:B------:R-:W-:Y:S05]  /*4b980*/  BSYNC B1 ;  /* 0x0000000000017941 */ /* 0x000fea0003800000 */
.L_x_1034:
        /* <DEDUP_REMOVED lines=11> */
.L_x_1037:
[----:B------:R-:W-:Y:S05]  /*4ba40*/  BSYNC B1 ;  /* 0x0000000000017941 */ /* 0x000fea0003800000 */
.L_x_1036:
        /* <DEDUP_REMOVED lines=11> */
.L_x_1039:
[----:B------:R-:W-:Y:S05]  /*4bb00*/  BSYNC B1 ;  /* 0x0000000000017941 */ /* 0x000fea0003800000 */
.L_x_1038:
        /* <DEDUP_REMOVED lines=11> */
.L_x_1041:
[----:B------:R-:W-:Y:S05]  /*4bbc0*/  BSYNC B1 ;  /* 0x0000000000017941 */ /* 0x000fea0003800000 */
.L_x_1040:
        /* <DEDUP_REMOVED lines=11> */
.L_x_1043:
[----:B------:R-:W-:Y:S05]  /*4bc80*/  BSYNC B1 ;  /* 0x0000000000017941 */ /* 0x000fea0003800000 */
.L_x_1042:
        /* <DEDUP_REMOVED lines=11> */
.L_x_1045:
[----:B------:R-:W-:Y:S05]  /*4bd40*/  BSYNC B1 ;  /* 0x0000000000017941 */ /* 0x000fea0003800000 */
.L_x_1044:
        /* <DEDUP_REMOVED lines=11> */
.L_x_1047:
[----:B------:R-:W-:Y:S05]  /*4be00*/  BSYNC B1 ;  /* 0x0000000000017941 */ /* 0x000fea0003800000 */
.L_x_1046:
        /* <DEDUP_REMOVED lines=11> */
.L_x_1049:
[----:B------:R-:W-:Y:S05]  /*4bec0*/  BSYNC B1 ;  /* 0x0000000000017941 */ /* 0x000fea0003800000 */
.L_x_1048:
        /* <DEDUP_REMOVED lines=11> */
.L_x_1051:
[----:B------:R-:W-:Y:S05]  /*4bf80*/  BSYNC B1 ;  /* 0x0000000000017941 */ /* 0x000fea0003800000 */
.L_x_1050:
        /* <DEDUP_REMOVED lines=11> */
.L_x_1053:
[----:B------:R-:W-:Y:S05]  /*4c040*/  BSYNC B1 ;  /* 0x0000000000017941 */ /* 0x000fea0003800000 */
.L_x_1052:
        /* <DEDUP_REMOVED lines=11> */
.L_x_1055:
[----:B------:R-:W-:Y:S05]  /*4c100*/  BSYNC B1 ;  /* 0x0000000000017941 */ /* 0x000fea0003800000 */
.L_x_1054:
        /* <DEDUP_REMOVED lines=11> */
.L_x_1057:
[----:B------:R-:W-:Y:S05]  /*4c1c0*/  BSYNC B1 ;  /* 0x0000000000017941 */ /* 0x000fea0003800000 */
.L_x_1056:
        /* <DEDUP_REMOVED lines=11> */
.L_x_1059:
[----:B------:R-:W-:Y:S05]  /*4c280*/  BSYNC B1 ;  /* 0x0000000000017941 */ /* 0x000fea0003800000 */
.L_x_1058:
        /* <DEDUP_REMOVED lines=11> */
.L_x_1061:
[----:B------:R-:W-:Y:S05]  /*4c340*/  BSYNC B1 ;  /* 0x0000000000017941 */ /* 0x000fea0003800000 */
.L_x_1060:
        /* <DEDUP_REMOVED lines=11> */
.L_x_1063:
[----:B------:R-:W-:Y:S05]  /*4c400*/  BSYNC B1 ;  /* 0x0000000000017941 */ /* 0x000fea0003800000 */
.L_x_1062:
        /* <DEDUP_REMOVED lines=11> */
.L_x_1065:
[----:B------:R-:W-:Y:S05]  /*4c4c0*/  BSYNC B1 ;  /* 0x0000000000017941 */ /* 0x000fea0003800000 */
.L_x_1064:
        /* <DEDUP_REMOVED lines=11> */
.L_x_1067:
[----:B------:R-:W-:Y:S05]  /*4c580*/  BSYNC B1 ;  /* 0x0000000000017941 */ /* 0x000fea0003800000 */
.L_x_1066:
        /* <DEDUP_REMOVED lines=11> */
.L_x_1069:
[----:B------:R-:W-:Y:S05]  /*4c640*/  BSYNC B1 ;  /* 0x0000000000017941 */ /* 0x000fea0003800000 */
.L_x_1068:
        /* <DEDUP_REMOVED lines=11> */
.L_x_1071:
[----:B------:R-:W-:Y:S05]  /*4c700*/  BSYNC B1 ;  /* 0x0000000000017941 */ /* 0x000fea0003800000 */
.L_x_1070:
        /* <DEDUP_REMOVED lines=11> */
.L_x_1073:
[----:B------:R-:W-:Y:S05]  /*4c7c0*/  BSYNC B1 ;  /* 0x0000000000017941 */ /* 0x000fea0003800000 */
.L_x_1072:
        /* <DEDUP_REMOVED lines=11> */
.L_x_1075:
[----:B------:R-:W-:Y:S05]  /*4c880*/  BSYNC B1 ;  /* 0x0000000000017941 */ /* 0x000fea0003800000 */
.L_x_1074:
        /* <DEDUP_REMOVED lines=11> */
.L_x_1077:
[----:B------:R-:W-:Y:S05]  /*4c940*/  BSYNC B1 ;  /* 0x0000000000017941 */ /* 0x000fea0003800000 */
.L_x_1076:
        /* <DEDUP_REMOVED lines=11> */
.L_x_1079:
[----:B------:R-:W-:Y:S05]  /*4ca00*/  BSYNC B1 ;  /* 0x0000000000017941 */ /* 0x000fea0003800000 */
.L_x_1078:
        /* <DEDUP_REMOVED lines=11> */
.L_x_1081:
[----:B------:R-:W-:Y:S05]  /*4cac0*/  BSYNC B1 ;  /* 0x0000000000017941 */ /* 0x000fea0003800000 */
.L_x_1080:
        /* <DEDUP_REMOVED lines=11> */
.L_x_1083:
[----:B------:R-:W-:Y:S05]  /*4cb80*/  BSYNC B1 ;  /* 0x0000000000017941 */ /* 0x000fea0003800000 */
.L_x_1082:
        /* <DEDUP_REMOVED lines=11> */
.L_x_1085:
[----:B------:R-:W-:Y:S05]  /*4cc40*/  BSYNC B1 ;  /* 0x0000000000017941 */ /* 0x000fea0003800000 */
.L_x_1084:
        /* <DEDUP_REMOVED lines=11> */
.L_x_1087:
[----:B------:R-:W-:Y:S05]  /*4cd00*/  BSYNC B1 ;  /* 0x0000000000017941 */ /* 0x000fea0003800000 */
.L_x_1086:
        /* <DEDUP_REMOVED lines=11> */
.L_x_1089:
[----:B------:R-:W-:Y:S05]  /*4cdc0*/  BSYNC B1 ;  /* 0x0000000000017941 */ /* 0x000fea0003800000 */
.L_x_1088:
        /* <DEDUP_REMOVED lines=11> */
.L_x_1091:
[----:B------:R-:W-:Y:S05]  /*4ce80*/  BSYNC B1 ;  /* 0x0000000000017941 */ /* 0x000fea0003800000 */
.L_x_1090:
        /* <DEDUP_REMOVED lines=11> */
.L_x_1093:
[----:B------:R-:W-:Y:S05]  /*4cf40*/  BSYNC B1 ;  /* 0x0000000000017941 */ /* 0x000fea0003800000 */
.L_x_1092:
        /* <DEDUP_REMOVED lines=11> */
.L_x_1095:
[----:B------:R-:W-:Y:S05]  /*4d000*/  BSYNC B1 ;  /* 0x0000000000017941 */ /* 0x000fea0003800000 */
.L_x_1094:
        /* <DEDUP_REMOVED lines=11> */
.L_x_1097:
[----:B------:R-:W-:Y:S05]  /*4d0c0*/  BSYNC B1 ;  /* 0x0000000000017941 */ /* 0x000fea0003800000 */
.L_x_1096:
        /* <DEDUP_REMOVED lines=11> */
.L_x_1099:
[----:B------:R-:W-:Y:S05]  /*4d180*/  BSYNC B1 ;  /* 0x0000000000017941 */ /* 0x000fea0003800000 */
.L_x_1098:
        /* <DEDUP_REMOVED lines=11> */
.L_x_1101:
[----:B------:R-:W-:Y:S05]  /*4d240*/  BSYNC B1 ;  /* 0x0000000000017941 */ /* 0x000fea0003800000 */
.L_x_1100:
        /* <DEDUP_REMOVED lines=11> */
.L_x_1103:
[----:B------:R-:W-:Y:S05]  /*4d300*/  BSYNC B1 ;  /* 0x0000000000017941 */ /* 0x000fea0003800000 */
.L_x_1102:
        /* <DEDUP_REMOVED lines=11> */
.L_x_1105:
[----:B------:R-:W-:Y:S05]  /*4d3c0*/  BSYNC B1 ;  /* 0x0000000000017941 */ /* 0x000fea0003800000 */
.L_x_1104:
        /* <DEDUP_REMOVED lines=11> */
.L_x_1107:
[----:B------:R-:W-:Y:S05]  /*4d480*/  BSYNC B1 ;  /* 0x0000000000017941 */ /* 0x000fea0003800000 */
.L_x_1106:
        /* <DEDUP_REMOVED lines=11> */
.L_x_1109:
[----:B------:R-:W-:Y:S05]  /*4d540*/  BSYNC B1 ;  /* 0x0000000000017941 */ /* 0x000fea0003800000 */
.L_x_1108:
        /* <DEDUP_REMOVED lines=11> */
.L_x_1111:
[----:B------:R-:W-:Y:S05]  /*4d600*/  BSYNC B1 ;  /* 0x0000000000017941 */ /* 0x000fea0003800000 */
.L_x_1110:
        /* <DEDUP_REMOVED lines=11> */
.L_x_1113:
[----:B------:R-:W-:Y:S05]  /*4d6c0*/  BSYNC B1 ;  /* 0x0000000000017941 */ /* 0x000fea0003800000 */
.L_x_1112:
        /* <DEDUP_REMOVED lines=11> */
.L_x_1115:
[----:B------:R-:W-:Y:S05]  /*4d780*/  BSYNC B1 ;  /* 0x0000000000017941 */ /* 0x000fea0003800000 */
.L_x_1114:
        /* <DEDUP_REMOVED lines=11> */
.L_x_1117:
[----:B------:R-:W-:Y:S05]  /*4d840*/  BSYNC B1 ;  /* 0x0000000000017941 */ /* 0x000fea0003800000 */
.L_x_1116:
        /* <DEDUP_REMOVED lines=11> */
.L_x_1119:
[----:B------:R-:W-:Y:S05]  /*4d900*/  BSYNC B1 ;  /* 0x0000000000017941 */ /* 0x000fea0003800000 */
.L_x_1118:
        /* <DEDUP_REMOVED lines=11> */
.L_x_1121:
[----:B------:R-:W-:Y:S05]  /*4d9c0*/  BSYNC B1 ;  /* 0x0000000000017941 */ /* 0x000fea0003800000 */
.L_x_1120:
        /* <DEDUP_REMOVED lines=11> */
.L_x_1123:
[----:B------:R-:W-:Y:S05]  /*4da80*/  BSYNC B1 ;  /* 0x0000000000017941 */ /* 0x000fea0003800000 */
.L_x_1122:
        /* <DEDUP_REMOVED lines=11> */
.L_x_1125:
[----:B------:R-:W-:Y:S05]  /*4db40*/  BSYNC B1 ;  /* 0x0000000000017941 */ /* 0x000fea0003800000 */
.L_x_1124:
        /* <DEDUP_REMOVED lines=11> */
.L_x_1127:
[----:B------:R-:W-:Y:S05]  /*4dc00*/  BSYNC B1 ;  /* 0x0000000000017941 */ /* 0x000fea0003800000 */
.L_x_1126:
        /* <DEDUP_REMOVED lines=11> */
.L_x_1129:
[----:B------:R-:W-:Y:S05]  /*4dcc0*/  BSYNC B1 ;  /* 0x0000000000017941 */ /* 0x000fea0003800000 */
.L_x_1128:
        /* <DEDUP_REMOVED lines=11> */
.L_x_1131:
[----:B------:R-:W-:Y:S05]  /*4dd80*/  BSYNC B1 ;  /* 0x0000000000017941 */ /* 0x000fea0003800000 */
.L_x_1130:
        /* <DEDUP_REMOVED lines=11> */
.L_x_1133:
[----:B------:R-:W-:Y:S05]  /*4de40*/  BSYNC B1 ;  /* 0x0000000000017941 */ /* 0x000fea0003800000 */
.L_x_1132:
        /* <DEDUP_REMOVED lines=11> */
.L_x_1135:
[----:B------:R-:W-:Y:S05]  /*4df00*/  BSYNC B1 ;  /* 0x0000000000017941 */ /* 0x000fea0003800000 */
.L_x_1134:
        /* <DEDUP_REMOVED lines=11> */
.L_x_1137:
[----:B------:R-:W-:Y:S05]  /*4dfc0*/  BSYNC B1 ;  /* 0x0000000000017941 */ /* 0x000fea0003800000 */
.L_x_1136:
        /* <DEDUP_REMOVED lines=11> */
.L_x_1139:
[----:B------:R-:W-:Y:S05]  /*4e080*/  BSYNC B1 ;  /* 0x0000000000017941 */ /* 0x000fea0003800000 */
.L_x_1138:
        /* <DEDUP_REMOVED lines=11> */
.L_x_1141:
[----:B------:R-:W-:Y:S05]  /*4e140*/  BSYNC B1 ;  /* 0x0000000000017941 */ /* 0x000fea0003800000 */
.L_x_1140:
        /* <DEDUP_REMOVED lines=11> */
.L_x_1143:
[----:B------:R-:W-:Y:S05]  /*4e200*/  BSYNC B1 ;  /* 0x0000000000017941 */ /* 0x000fea0003800000 */
.L_x_1142:
        /* <DEDUP_REMOVED lines=11> */
.L_x_1145:
[----:B------:R-:W-:Y:S05]  /*4e2c0*/  BSYNC B1 ;  /* 0x0000000000017941 */ /* 0x000fea0003800000 */
.L_x_1144:
        /* <DEDUP_REMOVED lines=11> */
.L_x_1147:
[----:B------:R-:W-:Y:S05]  /*4e380*/  BSYNC B1 ;  /* 0x0000000000017941 */ /* 0x000fea0003800000 */
.L_x_1146:
        /* <DEDUP_REMOVED lines=11> */
.L_x_1149:
[----:B------:R-:W-:Y:S05]  /*4e440*/  BSYNC B1 ;  /* 0x0000000000017941 */ /* 0x000fea0003800000 */
.L_x_1148:
        /* <DEDUP_REMOVED lines=11> */
.L_x_1151:
[----:B------:R-:W-:Y:S05]  /*4e500*/  BSYNC B1 ;  /* 0x0000000000017941 */ /* 0x000fea0003800000 */
.L_x_1150:
        /* <DEDUP_REMOVED lines=10> */
.L_x_1153:
[----:B------:R-:W-:Y:S05]  /*4e5b0*/  BSYNC B1 ;  /* 0x0000000000017941 */ /* 0x000fea0003800000 */
.L_x_1152:
        /* <DEDUP_REMOVED lines=10> */
.L_x_1155:
[----:B------:R-:W-:Y:S05]  /*4e660*/  BSYNC B1 ;  /* 0x0000000000017941 */ /* 0x000fea0003800000 */
.L_x_1154:
[----:B------:R-:W3:Y:S01]  /*4e670*/  LDL.LU R220, [R1+0x154] ;  /* 0x0001540001dc7983 */ /* 0x000ee20000300800 */
[----:B-----5:R-:W-:Y:S01]  /*4e680*/  SHF.L.U32 R19, R3, 0x10, RZ ;  /* 0x0000001003137819 */ /* 0x020fe200000006ff */
[----:B------:R-:W-:Y:S04]  /*4e690*/  BSSY B1, `(.L_x_1156) ;  /* 0x0000008000017945 */ /* 0x000fe80003800000 */
[----:B------:R-:W-:-:S04]  /*4e6a0*/  FMUL R19, R19, R16 ;  /* 0x0000001013137220 */ /* 0x000fc80000400000 */
[----:B---3--:R-:W-:-:S05]  /*4e6b0*/  FFMA R19, R220, R2, R19 ;  /* 0x00000002dc137223 */ /* 0x008fca0000000013 */
[----:B------:R-:W-:-:S05]  /*4e6c0*/  F2FP.BF16.F32.PACK_AB R19, RZ, R19 ;  /* 0x00000013ff13723e */ /* 0x000fca00000010ff */
[----:B------:R3:W-:Y:S01]  /*4e6d0*/  @P5 STG.E.U16 desc[UR46][R4.64+0x2d2], R19 ;  /* 0x0002d21304005986 */ /* 0x0007e2000c10152e */
[----:B------:R-:W-:-:S13]  /*4e6e0*/  ISETP.GT.AND P5, PT, R0, 0x88, P6 ;  /* 0x000000880000780c */ /* 0x000fda00037a4270 */
[----:B---3--:R-:W-:Y:S05]  /*4e6f0*/  @!P5 BRA `(.L_x_1157) ;  /* 0x000000000004d947 */ /* 0x008fea0003800000 */
[----:B------:R3:W5:Y:S02]  /*4e700*/  LDG.E.LTC128B.U16 R3, desc[UR46][R20.64+0x2d0] ;  /* 0x0002d02e14037981 */ /* 0x000764000c1e1520 */
.L_x_1157:
[----:B------:R-:W-:Y:S05]  /*4e710*/  BSYNC B1 ;  /* 0x0000000000017941 */ /* 0x000fea0003800000 */
.L_x_1156:
        /* <DEDUP_REMOVED lines=10> */
.L_x_1159:
[----:B------:R-:W-:Y:S05]  /*4e7c0*/  BSYNC B1 ;  /* 0x0000000000017941 */ /* 0x000fea0003800000 */
.L_x_1158:
        /* <DEDUP_REMOVED lines=10> */
.L_x_1161:
[----:B------:R-:W-:Y:S05]  /*4e870*/  BSYNC B1 ;  /* 0x0000000000017941 */ /* 0x000fea0003800000 */
.L_x_1160:
        /* <DEDUP_REMOVED lines=10> */
.L_x_1163:
[----:B------:R-:W-:Y:S05]  /*4e920*/  BSYNC B1 ;  /* 0x0000000000017941 */ /* 0x000fea0003800000 */
.L_x_1162:
        /* <DEDUP_REMOVED lines=10> */
.L_x_1165:
[----:B------:R-:W-:Y:S05]  /*4e9d0*/  BSYNC B1 ;  /* 0x0000000000017941 */ /* 0x000fea0003800000 */
.L_x_1164:
        /* <DEDUP_REMOVED lines=10> */
.L_x_1167:
[----:B------:R-:W-:Y:S05]  /*4ea80*/  BSYNC B1 ;  /* 0x0000000000017941 */ /* 0x000fea0003800000 */
.L_x_1166:
        /* <DEDUP_REMOVED lines=10> */
.L_x_1169:
[----:B------:R-:W-:Y:S05]  /*4eb30*/  BSYNC B1 ;  /* 0x0000000000017941 */ /* 0x000fea0003800000 */
.L_x_1168:
        /* <DEDUP_REMOVED lines=10> */
.L_x_1171:
[----:B------:R-:W-:Y:S05]  /*4ebe0*/  BSYNC B1 ;  /* 0x0000000000017941 */ /* 0x000fea0003800000 */
.L_x_1170:
[----:B01234-:R-:W2:Y:S01]  /*4ebf0*/  LDL.LU R22, [R1+0x174] ;  /* 0x0001740001167983 */ /* 0x01fea20000300800 */
[----:B-----5:R-:W-:Y:S01]  /*4ec00*/  SHF.L.U32 R19, R3, 0x10, RZ ;  /* 0x0000001003137819 */ /* 0x020fe200000006ff */
[----:B------:R-:W-:Y:S04]  /*4ec10*/  BSSY B1, `(.L_x_1172) ;  /* 0x0000008000017945 */ /* 0x000fe80003800000 */
[----:B------:R-:W-:-:S04]  /*4ec20*/  FMUL R19, R19, R16 ;  /* 0x0000001013137220 */ /* 0x000fc80000400000 */
[----:B--2---:R-:W-:-:S05]  /*4ec30*/  FFMA R19, R22, R2, R19 ;  /* 0x0000000216137223 */ /* 0x004fca0000000013 */
[----:B------:R-:W-:-:S05]  /*4ec40*/  F2FP.BF16.F32.PACK_AB R19, RZ, R19 ;  /* 0x00000013ff13723e */ /* 0x000fca00000010ff */
[----:B------:R0:W-:Y:S01]  /*4ec50*/  @P5 STG.E.U16 desc[UR46][R4.64+0x2f2], R19 ;  /* 0x0002f21304005986 */ /* 0x0001e2000c10152e */
[----:B------:R-:W-:-:S13]  /*4ec60*/  ISETP.GT.AND P5, PT, R0, 0x88, P1 ;  /* 0x000000880000780c */ /* 0x000fda0000fa4270 */
[----:B0-----:R-:W-:Y:S05]  /*4ec70*/  @!P5 BRA `(.L_x_1173) ;  /* 0x000000000004d947 */ /* 0x001fea0003800000 */
[----:B------:R0:W5:Y:S02]  /*4ec80*/  LDG.E.LTC128B.U16 R3, desc[UR46][R20.64+0x2f0] ;  /* 0x0002f02e14037981 */ /* 0x000164000c1e1520 */
.L_x_1173:
[----:B------:R-:W-:Y:S05]  /*4ec90*/  BSYNC B1 ;  /* 0x0000000000017941 */ /* 0x000fea0003800000 */
.L_x_1172:
        /* <DEDUP_REMOVED lines=8> */
[----:B-1----:R-:W-:Y:S05]  /*4ed20*/  @!P5 BRA `(.L_x_1175) ;  /* 0x000000000004d947 */ /* 0x002fea0003800000 */
[----:B------:R1:W5:Y:S02]  /*4ed30*/  LDG.E.LTC128B.U16 R3, desc[UR46][R20.64+0x2f2] ;  /* 0x0002f22e14037981 */ /* 0x000364000c1e1520 */
.L_x_1175:
[----:B------:R-:W-:Y:S05]  /*4ed40*/  BSYNC B1 ;  /* 0x0000000000017941 */ /* 0x000fea0003800000 */
.L_x_1174:
        /* <DEDUP_REMOVED lines=11> */
.L_x_1177:
[----:B------:R-:W-:Y:S05]  /*4ee00*/  BSYNC B1 ;  /* 0x0000000000017941 */ /* 0x000fea0003800000 */
.L_x_1176:
[----:B-----5:R-:W-:Y:S01]  /*4ee10*/  IMAD.U32 R5, R3, 0x10000, RZ ;  /* 0x0001000003057824 */ /* 0x020fe200078e00ff */
[----:B------:R-:W-:Y:S03]  /*4ee20*/  BSSY B1, `(.L_x_1178) ;  /* 0x0000009000017945 */ /* 0x000fe60003800000 */
[----:B------:R-:W-:-:S04]  /*4ee30*/  FMUL R5, R5, R16 ;  /* 0x0000001005057220 */ /* 0x000fc80000400000 */
[----:B------:R-:W-:-:S05]  /*4ee40*/  FFMA R5, R120, R2, R5 ;  /* 0x0000000278057223 */ /* 0x000fca0000000005 */
[----:B------:R-:W-:-:S05]  /*4ee50*/  F2FP.BF16.F32.PACK_AB R5, RZ, R5 ;  /* 0x00000005ff05723e */ /* 0x000fca00000010ff */
[----:B------:R3:W-:Y:S01]  /*4ee60*/  @P5 STG.E.U16 desc[UR46][R224.64+0x180], R5 ;  /* 0x00018005e0005986 */ /* 0x0007e2000c10152e */
[----:B------:R-:W-:-:S04]  /*4ee70*/  LOP3.LUT P5, RZ, R17, 0x2, RZ, 0xc0, !PT ;  /* 0x0000000211ff7812 */ /* 0x000fc800078ac0ff */
[----:B------:R-:W-:-:S13]  /*4ee80*/  ISETP.GT.AND P5, PT, R0, 0x100, P5 ;  /* 0x000001000000780c */ /* 0x000fda0002fa4270 */
[----:B---3--:R-:W-:Y:S05]  /*4ee90*/  @!P5 BRA `(.L_x_1179) ;  /* 0x000000000004d947 */ /* 0x008fea0003800000 */
[----:B------:R3:W5:Y:S02]  /*4eea0*/  LDG.E.LTC128B.U16 R3, desc[UR46][R14.64+0x182] ;  /* 0x0001822e0e037981 */ /* 0x000764000c1e1520 */
.L_x_1179:
[----:B------:R-:W-:Y:S05]  /*4eeb0*/  BSYNC B1 ;  /* 0x0000000000017941 */ /* 0x000fea0003800000 */
.L_x_1178:
[----:B-----5:R-:W-:Y:S01]  /*4eec0*/  SHF.L.U32 R5, R3, 0x10, RZ ;  /* 0x0000001003057819 */ /* 0x020fe200000006ff */
[----:B------:R-:W-:Y:S04]  /*4eed0*/  BSSY B1, `(.L_x_1180) ;  /* 0x0000009000017945 */ /* 0x000fe80003800000 */
[----:B------:R-:W-:-:S04]  /*4eee0*/  FMUL R4, R5, R16 ;  /* 0x0000001005047220 */ /* 0x000fc80000400000 */
[----:B------:R-:W-:-:S05]  /*4eef0*/  FFMA R4, R121, R2, R4 ;  /* 0x0000000279047223 */ /* 0x000fca0000000004 */
[----:B------:R-:W-:-:S05]  /*4ef00*/  F2FP.BF16.F32.PACK_AB R4, RZ, R4 ;  /* 0x00000004ff04723e */ /* 0x000fca00000010ff */
[----:B------:R4:W-:Y:S01]  /*4ef10*/  @P5 STG.E.U16 desc[UR46][R224.64+0x182], R4 ;  /* 0x00018204e0005986 */ /* 0x0009e2000c10152e */
[----:B------:R-:W-:-:S04]  /*4ef20*/  LOP3.LUT P5, RZ, R17, 0x1, RZ, 0xc0, !PT ;  /* 0x0000000111ff7812 */ /* 0x000fc800078ac0ff */
[----:B------:R-:W-:-:S13]  /*4ef30*/  ISETP.GT.AND P5, PT, R0, 0x108, P5 ;  /* 0x000001080000780c */ /* 0x000fda0002fa4270 */
[----:B----4-:R-:W-:Y:S05]  /*4ef40*/  @!P5 BRA `(.L_x_1181) ;  /* 0x000000000004d947 */ /* 0x010fea0003800000 */
[----:B------:R4:W5:Y:S02]  /*4ef50*/  LDG.E.LTC128B.U16 R3, desc[UR46][R12.64+0x180] ;  /* 0x0001802e0c037981 */ /* 0x000964000c1e1520 */
.L_x_1181:
[----:B------:R-:W-:Y:S05]  /*4ef60*/  BSYNC B1 ;  /* 0x0000000000017941 */ /* 0x000fea0003800000 */
.L_x_1180:
        /* <DEDUP_REMOVED lines=8> */
[----:B0-----:R-:W-:Y:S05]  /*4eff0*/  @!P5 BRA `(.L_x_1183) ;  /* 0x000000000004d947 */ /* 0x001fea0003800000 */
[----:B------:R0:W5:Y:S02]  /*4f000*/  LDG.E.LTC128B.U16 R3, desc[UR46][R12.64+0x182] ;  /* 0x0001822e0c037981 */ /* 0x000164000c1e1520 */
.L_x_1183:
[----:B------:R-:W-:Y:S05]  /*4f010*/  BSYNC B1 ;  /* 0x0000000000017941 */ /* 0x000fea0003800000 */
.L_x_1182:
        /* <DEDUP_REMOVED lines=10> */
.L_x_1185:
[----:B------:R-:W-:Y:S05]  /*4f0c0*/  BSYNC B1 ;  /* 0x0000000000017941 */ /* 0x000fea0003800000 */
.L_x_1184:
        /* <DEDUP_REMOVED lines=10> */
.L_x_1187:
[----:B------:R-:W-:Y:S05]  /*4f170*/  BSYNC B1 ;  /* 0x0000000000017941 */ /* 0x000fea0003800000 */
.L_x_1186:
        /* <DEDUP_REMOVED lines=10> */
.L_x_1189:
[----:B------:R-:W-:Y:S05]  /*4f220*/  BSYNC B1 ;  /* 0x0000000000017941 */ /* 0x000fea0003800000 */
.L_x_1188:
        /* <DEDUP_REMOVED lines=10> */
.L_x_1191:
[----:B------:R-:W-:Y:S05]  /*4f2d0*/  BSYNC B1 ;  /* 0x0000000000017941 */ /* 0x000fea0003800000 */
.L_x_1190:
        /* <DEDUP_REMOVED lines=10> */
.L_x_1193:
[----:B------:R-:W-:Y:S05]  /*4f380*/  BSYNC B1 ;  /* 0x0000000000017941 */ /* 0x000fea0003800000 */
.L_x_1192:
        /* <DEDUP_REMOVED lines=10> */
.L_x_1195:
[----:B------:R-:W-:Y:S05]  /*4f430*/  BSYNC B1 ;  /* 0x0000000000017941 */ /* 0x000fea0003800000 */
.L_x_1194:
        /* <DEDUP_REMOVED lines=10> */
.L_x_1197:
[----:B------:R-:W-:Y:S05]  /*4f4e0*/  BSYNC B1 ;  /* 0x0000000000017941 */ /* 0x000fea0003800000 */
.L_x_1196:
        /* <DEDUP_REMOVED lines=10> */
.L_x_1199:
[----:B------:R-:W-:Y:S05]  /*4f590*/  BSYNC B1 ;  /* 0x0000000000017941 */ /* 0x000fea0003800000 */
.L_x_1198:
        /* <DEDUP_REMOVED lines=10> */
.L_x_1201:
[----:B------:R-:W-:Y:S05]  /*4f640*/  BSYNC B1 ;  /* 0x0000000000017941 */ /* 0x000fea0003800000 */
.L_x_1200:
        /* <DEDUP_REMOVED lines=10> */
.L_x_1203:
[----:B------:R-:W-:Y:S05]  /*4f6f0*/  BSYNC B1 ;  /* 0x0000000000017941 */ /* 0x000fea0003800000 */
.L_x_1202:
        /* <DEDUP_REMOVED lines=10> */
.L_x_1205:
[----:B------:R-:W-:Y:S05]  /*4f7a0*/  BSYNC B1 ;  /* 0x0000000000017941 */ /* 0x000fea0003800000 */
.L_x_1204:
        /* <DEDUP_REMOVED lines=10> */
.L_x_1207:
[----:B------:R-:W-:Y:S05]  /*4f850*/  BSYNC B1 ;  /* 0x0000000000017941 */ /* 0x000fea0003800000 */
.L_x_1206:
        /* <DEDUP_REMOVED lines=10> */
.L_x_1209:
[----:B------:R-:W-:Y:S05]  /*4f900*/  BSYNC B1 ;  /* 0x0000000000017941 */ /* 0x000fea0003800000 */
.L_x_1208:
        /* <DEDUP_REMOVED lines=10> */
.L_x_1211:
[----:B------:R-:W-:Y:S05]  /*4f9b0*/  BSYNC B1 ;  /* 0x0000000000017941 */ /* 0x000fea0003800000 */
.L_x_1210:
        /* <DEDUP_REMOVED lines=10> */
.L_x_1213:
[----:B------:R-:W-:Y:S05]  /*4fa60*/  BSYNC B1 ;  /* 0x0000000000017941 */ /* 0x000fea0003800000 */
.L_x_1212:
        /* <DEDUP_REMOVED lines=10> */
.L_x_1215:
[----:B------:R-:W-:Y:S05]  /*4fb10*/  BSYNC B1 ;  /* 0x0000000000017941 */ /* 0x000fea0003800000 */
.L_x_1214:
        /* <DEDUP_REMOVED lines=10> */
.L_x_1217:
[----:B------:R-:W-:Y:S05]  /*4fbc0*/  BSYNC B1 ;  /* 0x0000000000017941 */ /* 0x000fea0003800000 */
.L_x_1216:
        /* <DEDUP_REMOVED lines=10> */
.L_x_1219:
[----:B------:R-:W-:Y:S05]  /*4fc70*/  BSYNC B1 ;  /* 0x0000000000017941 */ /* 0x000fea0003800000 */
.L_x_1218:
        /* <DEDUP_REMOVED lines=10> */
.L_x_1221:
[----:B------:R-:W-:Y:S05]  /*4fd20*/  BSYNC B1 ;  /* 0x0000000000017941 */ /* 0x000fea0003800000 */
.L_x_1220:
        /* <DEDUP_REMOVED lines=10> */
.L_x_1223:
[----:B------:R-:W-:Y:S05]  /*4fdd0*/  BSYNC B1 ;  /* 0x0000000000017941 */ /* 0x000fea0003800000 */
.L_x_1222:
        /* <DEDUP_REMOVED lines=10> */
.L_x_1225:
[----:B------:R-:W-:Y:S05]  /*4fe80*/  BSYNC B1 ;  /* 0x0000000000017941 */ /* 0x000fea0003800000 */
.L_x_1224:
        /* <DEDUP_REMOVED lines=10> */
.L_x_1227:
[----:B------:R-:W-:Y:S05]  /*4ff30*/  BSYNC B1 ;  /* 0x0000000000017941 */ /* 0x000fea0003800000 */
.L_x_1226:
        /* <DEDUP_REMOVED lines=10> */
.L_x_1229:
[----:B------:R-:W-:Y:S05]  /*4ffe0*/  BSYNC B1 ;  /* 0x0000000000017941 */ /* 0x000fea0003800000 */
.L_x_1228:
        /* <DEDUP_REMOVED lines=10> */
.L_x_1231:
[----:B------:R-:W-:Y:S05]  /*50090*/  BSYNC B1 ;  /* 0x0000000000017941 */ /* 0x000fea0003800000 */
.L_x_1230:
        /* <DEDUP_REMOVED lines=10> */
.L_x_1233:
[----:B------:R-:W-:Y:S05]  /*50140*/  BSYNC B1 ;  /* 0x0000000000017941 */ /* 0x000fea0003800000 */
.L_x_1232:
        /* <DEDUP_REMOVED lines=10> */
.L_x_1235:
[----:B------:R-:W-:Y:S05]  /*501f0*/  BSYNC B1 ;  /* 0x0000000000017941 */ /* 0x000fea0003800000 */
.L_x_1234:
        /* <DEDUP_REMOVED lines=10> */
.L_x_1237:
[----:B------:R-:W-:Y:S05]  /*502a0*/  BSYNC B1 ;  /* 0x0000000000017941 */ /* 0x000fea0003800000 */
.L_x_1236:
        /* <DEDUP_REMOVED lines=10> */
.L_x_1239:
[----:B------:R-:W-:Y:S05]  /*50350*/  BSYNC B1 ;  /* 0x0000000000017941 */ /* 0x000fea0003800000 */
.L_x_1238:
        /* <DEDUP_REMOVED lines=10> */
.L_x_1241:
[----:B------:R-:W-:Y:S05]  /*50400*/  BSYNC B1 ;  /* 0x0000000000017941 */ /* 0x000fea0003800000 */
.L_x_1240:
        /* <DEDUP_REMOVED lines=10> */
.L_x_1243:
[----:B------:R-:W-:Y:S05]  /*504b0*/  BSYNC B1 ;  /* 0x0000000000017941 */ /* 0x000fea0003800000 */
.L_x_1242:
        /* <DEDUP_REMOVED lines=10> */
.L_x_1245:
[----:B------:R-:W-:Y:S05]  /*50560*/  BSYNC B1 ;  /* 0x0000000000017941 */ /* 0x000fea0003800000 */
.L_x_1244:
        /* <DEDUP_REMOVED lines=10> */
.L_x_1247:
[----:B------:R-:W-:Y:S05]  /*50610*/  BSYNC B1 ;  /* 0x0000000000017941 */ /* 0x000fea0003800000 */
.L_x_1246:
        /* <DEDUP_REMOVED lines=10> */
.L_x_1249:
[----:B------:R-:W-:Y:S05]  /*506c0*/  BSYNC B1 ;  /* 0x0000000000017941 */ /* 0x000fea0003800000 */
.L_x_1248:
        /* <DEDUP_REMOVED lines=10> */
.L_x_1251:
[----:B------:R-:W-:Y:S05]  /*50770*/  BSYNC B1 ;  /* 0x0000000000017941 */ /* 0x000fea0003800000 */
.L_x_1250:
        /* <DEDUP_REMOVED lines=10> */
.L_x_1253:
[----:B------:R-:W-:Y:S05]  /*50820*/  BSYNC B1 ;  /* 0x0000000000017941 */ /* 0x000fea0003800000 */
.L_x_1252:
        /* <DEDUP_REMOVED lines=10> */
.L_x_1255:
[----:B------:R-:W-:Y:S05]  /*508d0*/  BSYNC B1 ;  /* 0x0000000000017941 */ /* 0x000fea0003800000 */
.L_x_1254:
        /* <DEDUP_REMOVED lines=10> */
.L_x_1257:
[----:B------:R-:W-:Y:S05]  /*50980*/  BSYNC B1 ;  /* 0x0000000000017941 */ /* 0x000fea0003800000 */
.L_x_1256:
        /* <DEDUP_REMOVED lines=10> */
.L_x_1259:
[----:B------:R-:W-:Y:S05]  /*50a30*/  BSYNC B1 ;  /* 0x0000000000017941 */ /* 0x000fea0003800000 */
.L_x_1258:
        /* <DEDUP_REMOVED lines=10> */
.L_x_1261:
[----:B------:R-:W-:Y:S05]  /*50ae0*/  BSYNC B1 ;  /* 0x0000000000017941 */ /* 0x000fea0003800000 */
.L_x_1260:
        /* <DEDUP_REMOVED lines=10> */
.L_x_1263:
[----:B------:R-:W-:Y:S05]  /*50b90*/  BSYNC B1 ;  /* 0x0000000000017941 */ /* 0x000fea0003800000 */
.L_x_1262:
        /* <DEDUP_REMOVED lines=10> */
.L_x_1265:
[----:B------:R-:W-:Y:S05]  /*50c40*/  BSYNC B1 ;  /* 0x0000000000017941 */ /* 0x000fea0003800000 */
.L_x_1264:
        /* <DEDUP_REMOVED lines=10> */
.L_x_1267:
[----:B------:R-:W-:Y:S05]  /*50cf0*/  BSYNC B1 ;  /* 0x0000000000017941 */ /* 0x000fea0003800000 */
.L_x_1266:
        /* <DEDUP_REMOVED lines=10> */
.L_x_1269:
[----:B------:R-:W-:Y:S05]  /*50da0*/  BSYNC B1 ;  /* 0x0000000000017941 */ /* 0x000fea0003800000 */
.L_x_1268:
        /* <DEDUP_REMOVED lines=10> */
.L_x_1271:
[----:B------:R-:W-:Y:S05]  /*50e50*/  BSYNC B1 ;  /* 0x0000000000017941 */ /* 0x000fea0003800000 */
.L_x_1270:
        /* <DEDUP_REMOVED lines=10> */
.L_x_1273:
[----:B------:R-:W-:Y:S05]  /*50f00*/  BSYNC B1 ;  /* 0x0000000000017941 */ /* 0x000fea0003800000 */
.L_x_1272:
        /* <DEDUP_REMOVED lines=10> */
.L_x_1275:
[----:B------:R-:W-:Y:S05]  /*50fb0*/  BSYNC B1 ;  /* 0x0000000000017941 */ /* 0x000fea0003800000 */
.L_x_1274:
        /* <DEDUP_REMOVED lines=10> */
.L_x_1277:
[----:B------:R-:W-:Y:S05]  /*51060*/  BSYNC B1 ;  /* 0x0000000000017941 */ /* 0x000fea0003800000 */
.L_x_1276:
        /* <DEDUP_REMOVED lines=10> */
.L_x_1279:
[----:B------:R-:W-:Y:S05]  /*51110*/  BSYNC B1 ;  /* 0x0000000000017941 */ /* 0x000fea0003800000 */
.L_x_1278:
        /* <DEDUP_REMOVED lines=10> */
.L_x_1281:
[----:B------:R-:W-:Y:S05]  /*511c0*/  BSYNC B1 ;  /* 0x0000000000017941 */ /* 0x000fea0003800000 */
.L_x_1280:
        /* <DEDUP_REMOVED lines=10> */
.L_x_1283:
[----:B------:R-:W-:Y:S05]  /*51270*/  BSYNC B1 ;  /* 0x0000000000017941 */ /* 0x000fea0003800000 */
.L_x_1282:
        /* <DEDUP_REMOVED lines=10> */
.L_x_1285:
[----:B------:R-:W-:Y:S05]  /*51320*/  BSYNC B1 ;  /* 0x0000000000017941 */ /* 0x000fea0003800000 */
.L_x_1284:
        /* <DEDUP_REMOVED lines=10> */
.L_x_1287:
[----:B------:R-:W-:Y:S05]  /*513d0*/  BSYNC B1 ;  /* 0x0000000000017941 */ /* 0x000fea0003800000 */
.L_x_1286:
        /* <DEDUP_REMOVED lines=10> */
.L_x_1289:
[----:B------:R-:W-:Y:S05]  /*51480*/  BSYNC B1 ;  /* 0x0000000000017941 */ /* 0x000fea0003800000 */
.L_x_1288:
        /* <DEDUP_REMOVED lines=10> */
.L_x_1291:
[----:B------:R-:W-:Y:S05]  /*51530*/  BSYNC B1 ;  /* 0x0000000000017941 */ /* 0x000fea0003800000 */
.L_x_1290:
        /* <DEDUP_REMOVED lines=10> */
.L_x_1293:
[----:B------:R-:W-:Y:S05]  /*515e0*/  BSYNC B1 ;  /* 0x0000000000017941 */ /* 0x000fea0003800000 */
.L_x_1292:
        /* <DEDUP_REMOVED lines=10> */
.L_x_1295:
[----:B------:R-:W-:Y:S05]  /*51690*/  BSYNC B1 ;  /* 0x0000000000017941 */ /* 0x000fea0003800000 */
.L_x_1294:
        /* <DEDUP_REMOVED lines=10> */
.L_x_1297:
[----:B------:R-:W-:Y:S05]  /*51740*/  BSYNC B1 ;  /* 0x0000000000017941 */ /* 0x000fea0003800000 */
.L_x_1296:
        /* <DEDUP_REMOVED lines=10> */
.L_x_1299:
[----:B------:R-:W-:Y:S05]  /*517f0*/  BSYNC B1 ;  /* 0x0000000000017941 */ /* 0x000fea0003800000 */
.L_x_1298:
        /* <DEDUP_REMOVED lines=10> */
.L_x_1301:
[----:B------:R-:W-:Y:S05]  /*518a0*/  BSYNC B1 ;  /* 0x0000000000017941 */ /* 0x000fea0003800000 */
.L_x_1300:
        /* <DEDUP_REMOVED lines=10> */
.L_x_1303:
[----:B------:R-:W-:Y:S05]  /*51950*/  BSYNC B1 ;  /* 0x0000000000017941 */ /* 0x000fea0003800000 */
.L_x_1302:
        /* <DEDUP_REMOVED lines=10> */
.L_x_1305:
[----:B------:R-:W-:Y:S05]  /*51a00*/  BSYNC B1 ;  /* 0x0000000000017941 */ /* 0x000fea0003800000 */
.L_x_1304:
        /* <DEDUP_REMOVED lines=10> */
.L_x_1307:
[----:B------:R-:W-:Y:S05]  /*51ab0*/  BSYNC B1 ;  /* 0x0000000000017941 */ /* 0x000fea0003800000 */
.L_x_1306:
        /* <DEDUP_REMOVED lines=10> */
.L_x_1309:
[----:B------:R-:W-:Y:S05]  /*51b60*/  BSYNC B1 ;  /* 0x0000000000017941 */ /* 0x000fea0003800000 */
.L_x_1308:
        /* <DEDUP_REMOVED lines=10> */
.L_x_1311:
[----:B------:R-:W-:Y:S05]  /*51c10*/  BSYNC B1 ;  /* 0x0000000000017941 */ /* 0x000fea0003800000 */
.L_x_1310:
        /* <DEDUP_REMOVED lines=10> */
.L_x_1313:
[----:B------:R-:W-:Y:S05]  /*51cc0*/  BSYNC B1 ;  /* 0x0000000000017941 */ /* 0x000fea0003800000 */
.L_x_1312:
        /* <DEDUP_REMOVED lines=10> */
.L_x_1315:
[----:B------:R-:W-:Y:S05]  /*51d70*/  BSYNC B1 ;  /* 0x0000000000017941 */ /* 0x000fea0003800000 */
.L_x_1314:
        /* <DEDUP_REMOVED lines=10> */
.L_x_1317:
[----:B------:R-:W-:Y:S05]  /*51e20*/  BSYNC B1 ;  /* 0x0000000000017941 */ /* 0x000fea0003800000 */
.L_x_1316:
        /* <DEDUP_REMOVED lines=10> */
.L_x_1319:
[----:B------:R-:W-:Y:S05]  /*51ed0*/  BSYNC B1 ;  /* 0x0000000000017941 */ /* 0x000fea0003800000 */
.L_x_1318:
        /* <DEDUP_REMOVED lines=10> */
.L_x_1321:
[----:B------:R-:W-:Y:S05]  /*51f80*/  BSYNC B1 ;  /* 0x0000000000017941 */ /* 0x000fea0003800000 */
.L_x_1320:
        /* <DEDUP_REMOVED lines=10> */
.L_x_1323:
[----:B------:R-:W-:Y:S05]  /*52030*/  BSYNC B1 ;  /* 0x0000000000017941 */ /* 0x000fea0003800000 */
.L_x_1322:
        /* <DEDUP_REMOVED lines=10> */
.L_x_1325:
[----:B------:R-:W-:Y:S05]  /*520e0*/  BSYNC B1 ;  /* 0x0000000000017941 */ /* 0x000fea0003800000 */
.L_x_1324:
        /* <DEDUP_REMOVED lines=10> */
.L_x_1327:
[----:B------:R-:W-:Y:S05]  /*52190*/  BSYNC B1 ;  /* 0x0000000000017941 */ /* 0x000fea0003800000 */
.L_x_1326:
        /* <DEDUP_REMOVED lines=10> */
.L_x_1329:
[----:B------:R-:W-:Y:S05]  /*52240*/  BSYNC B1 ;  /* 0x0000000000017941 */ /* 0x000fea0003800000 */
.L_x_1328:
        /* <DEDUP_REMOVED lines=10> */
.L_x_1331:
[----:B------:R-:W-:Y:S05]  /*522f0*/  BSYNC B1 ;  /* 0x0000000000017941 */ /* 0x000fea0003800000 */
.L_x_1330:
        /* <DEDUP_REMOVED lines=10> */
.L_x_1333:
[----:B------:R-:W-:Y:S05]  /*523a0*/  BSYNC B1 ;  /* 0x0000000000017941 */ /* 0x000fea0003800000 */
.L_x_1332:
        /* <DEDUP_REMOVED lines=10> */
.L_x_1335:
[----:B------:R-:W-:Y:S05]  /*52450*/  BSYNC B1 ;  /* 0x0000000000017941 */ /* 0x000fea0003800000 */
.L_x_1334:
        /* <DEDUP_REMOVED lines=10> */
.L_x_1337:
[----:B------:R-:W-:Y:S05]  /*52500*/  BSYNC B1 ;  /* 0x0000000000017941 */ /* 0x000fea0003800000 */
.L_x_1336:
        /* <DEDUP_REMOVED lines=10> */
.L_x_1339:
[----:B------:R-:W-:Y:S05]  /*525b0*/  BSYNC B1 ;  /* 0x0000000000017941 */ /* 0x000fea0003800000 */
.L_x_1338:
        /* <DEDUP_REMOVED lines=10> */
.L_x_1341:
[----:B------:R-:W-:Y:S05]  /*52660*/  BSYNC B1 ;  /* 0x0000000000017941 */ /* 0x000fea0003800000 */
.L_x_1340:
        /* <DEDUP_REMOVED lines=10> */
.L_x_1343:
[----:B------:R-:W-:Y:S05]  /*52710*/  BSYNC B1 ;  /* 0x0000000000017941 */ /* 0x000fea0003800000 */
.L_x_1342:
[----:B-----5:R-:W-:Y:S01]  /*52720*/  IMAD.U32 R5, R3, 0x10000, RZ ;  /* 0x0001000003057824 */ /* 0x020fe200078e00ff */
[----:B------:R-:W-:Y:S03]  /*52730*/  BSSY B1, `(.L_x_1344) ;  /* 0x0000008000017945 */ /* 0x000fe60003800000 */
[----:B------:R-:W-:-:S04]  /*52740*/  FMUL R4, R5, R16 ;  /* 0x0000001005047220 */ /* 0x000fc80000400000 */
[----:B------:R-:W-:-:S05]  /*52750*/  FFMA R4, R203, R2, R4 ;  /* 0x00000002cb047223 */ /* 0x000fca0000000004 */
[----:B------:R-:W-:-:S05]  /*52760*/  F2FP.BF16.F32.PACK_AB R4, RZ, R4 ;  /* 0x00000004ff04723e */ /* 0x000fca00000010ff */
[----:B------:R0:W-:Y:S01]  /*52770*/  @P5 STG.E.U16 desc[UR46][R216.64+0x2c2], R4 ;  /* 0x0002c204d8005986 */ /* 0x0001e2000c10152e */
[----:B------:R-:W-:-:S13]  /*52780*/  ISETP.GT.AND P5, PT, R0, 0x100, P6 ;  /* 0x000001000000780c */ /* 0x000fda00037a4270 */
[----:B0-----:R-:W-:Y:S05]  /*52790*/  @!P5 BRA `(.L_x_1345) ;  /* 0x000000000004d947 */ /* 0x001fea0003800000 */
[----:B------:R0:W5:Y:S02]  /*527a0*/  LDG.E.LTC128B.U16 R3, desc[UR46][R14.64+0x2d0] ;  /* 0x0002d02e0e037981 */ /* 0x000164000c1e1520 */
.L_x_1345:
[----:B------:R-:W-:Y:S05]  /*527b0*/  BSYNC B1 ;  /* 0x0000000000017941 */ /* 0x000fea0003800000 */
.L_x_1344:
        /* <DEDUP_REMOVED lines=9> */
.L_x_1347:
[----:B------:R-:W-:Y:S05]  /*52850*/  BSYNC B1 ;  /* 0x0000000000017941 */ /* 0x000fea0003800000 */
.L_x_1346:
[----:B-----5:R-:W-:Y:S01]  /*52860*/  SHF.L.U32 R5, R3, 0x10, RZ ;  /* 0x0000001003057819 */ /* 0x020fe200000006ff */
[----:B------:R-:W-:Y:S04]  /*52870*/  BSSY B1, `(.L_x_1348) ;  /* 0x0000008000017945 */ /* 0x000fe80003800000 */
[----:B------:R-:W-:-:S04]  /*52880*/  FMUL R4, R5, R16 ;  /* 0x0000001005047220 */ /* 0x000fc80000400000 */
[----:B------:R-:W-:-:S05]  /*52890*/  FFMA R4, R205, R2, R4 ;  /* 0x00000002cd047223 */ /* 0x000fca0000000004 */
[----:B------:R-:W-:-:S05]  /*528a0*/  F2FP.BF16.F32.PACK_AB R4, RZ, R4 ;  /* 0x00000004ff04723e */ /* 0x000fca00000010ff */
[----:B------:R0:W-:Y:S01]  /*528b0*/  @P5 STG.E.U16 desc[UR46][R224.64+0x2d2], R4 ;  /* 0x0002d204e0005986 */ /* 0x0001e2000c10152e */
[----:B------:R-:W-:-:S13]  /*528c0*/  ISETP.GT.AND P5, PT, R0, 0x108, P6 ;  /* 0x000001080000780c */ /* 0x000fda00037a4270 */
[----:B0-----:R-:W-:Y:S05]  /*528d0*/  @!P5 BRA `(.L_x_1349) ;  /* 0x000000000004d947 */ /* 0x001fea0003800000 */
[----:B------:R0:W5:Y:S02]  /*528e0*/  LDG.E.LTC128B.U16 R3, desc[UR46][R12.64+0x2d0] ;  /* 0x0002d02e0c037981 */ /* 0x000164000c1e1520 */
.L_x_1349:
[----:B------:R-:W-:Y:S05]  /*528f0*/  BSYNC B1 ;  /* 0x0000000000017941 */ /* 0x000fea0003800000 */
.L_x_1348:
        /* <DEDUP_REMOVED lines=9> */
.L_x_1351:
[----:B------:R-:W-:Y:S05]  /*52990*/  BSYNC B1 ;  /* 0x0000000000017941 */ /* 0x000fea0003800000 */
.L_x_1350:
        /* <DEDUP_REMOVED lines=9> */
.L_x_1353:
[----:B------:R-:W-:Y:S05]  /*52a30*/  BSYNC B1 ;  /* 0x0000000000017941 */ /* 0x000fea0003800000 */
.L_x_1352:
        /* <DEDUP_REMOVED lines=9> */
.L_x_1355:
[----:B------:R-:W-:Y:S05]  /*52ad0*/  BSYNC B1 ;  /* 0x0000000000017941 */ /* 0x000fea0003800000 */
.L_x_1354:
        /* <DEDUP_REMOVED lines=9> */
.L_x_1357:
[----:B------:R-:W-:Y:S05]  /*52b70*/  BSYNC B1 ;  /* 0x0000000000017941 */ /* 0x000fea0003800000 */
.L_x_1356:
        /* <DEDUP_REMOVED lines=9> */
.L_x_1359:
[----:B------:R-:W-:Y:S05]  /*52c10*/  BSYNC B1 ;  /* 0x0000000000017941 */ /* 0x000fea0003800000 */
.L_x_1358:
        /* <DEDUP_REMOVED lines=9> */
.L_x_1361:
[----:B------:R-:W-:Y:S05]  /*52cb0*/  BSYNC B1 ;  /* 0x0000000000017941 */ /* 0x000fea0003800000 */
.L_x_1360:
        /* <DEDUP_REMOVED lines=9> */
.L_x_1363:
[----:B------:R-:W-:Y:S05]  /*52d50*/  BSYNC B1 ;  /* 0x0000000000017941 */ /* 0x000fea0003800000 */
.L_x_1362:
        /* <DEDUP_REMOVED lines=9> */
.L_x_1365:
[----:B------:R-:W-:Y:S05]  /*52df0*/  BSYNC B1 ;  /* 0x0000000000017941 */ /* 0x000fea0003800000 */
.L_x_1364:
        /* <DEDUP_REMOVED lines=9> */
.L_x_1367:
[----:B------:R-:W-:Y:S05]  /*52e90*/  BSYNC B1 ;  /* 0x0000000000017941 */ /* 0x000fea0003800000 */
.L_x_1366:
        /* <DEDUP_REMOVED lines=10> */
.L_x_1369:
[----:B------:R-:W-:Y:S05]  /*52f40*/  BSYNC B1 ;  /* 0x0000000000017941 */ /* 0x000fea0003800000 */
.L_x_1368:
[----:B-----5:R-:W-:Y:S01]  /*52f50*/  IMAD.U32 R5, R3, 0x10000, RZ ;  /* 0x0001000003057824 */ /* 0x020fe200078e00ff */
[----:B------:R-:W-:Y:S01]  /*52f60*/  MOV R219, R232 ;  /* 0x000000e800db7202 */ /* 0x000fe20000000f00 */
[----:B------:R-:W-:Y:S02]  /*52f70*/  BSSY B1, `(.L_x_1370) ;  /* 0x0000009000017945 */ /* 0x000fe40003800000 */
        /* <DEDUP_REMOVED lines=8> */
.L_x_1371:
[----:B------:R-:W-:Y:S05]  /*53000*/  BSYNC B1 ;  /* 0x0000000000017941 */ /* 0x000fea0003800000 */
.L_x_1370:
        /* <DEDUP_REMOVED lines=10> */
.L_x_1373:
[----:B------:R-:W-:Y:S05]  /*530b0*/  BSYNC B1 ;  /* 0x0000000000017941 */ /* 0x000fea0003800000 */
.L_x_1372:
        /* <DEDUP_REMOVED lines=10> */
.L_x_1375:
[----:B------:R-:W-:Y:S05]  /*53160*/  BSYNC B1 ;  /* 0x0000000000017941 */ /* 0x000fea0003800000 */
.L_x_1374:
        /* <DEDUP_REMOVED lines=10> */
.L_x_1377:
[----:B------:R-:W-:Y:S05]  /*53210*/  BSYNC B1 ;  /* 0x0000000000017941 */ /* 0x000fea0003800000 */
.L_x_1376:
        /* <DEDUP_REMOVED lines=10> */
.L_x_1379:
[----:B------:R-:W-:Y:S05]  /*532c0*/  BSYNC B1 ;  /* 0x0000000000017941 */ /* 0x000fea0003800000 */
.L_x_1378:
        /* <DEDUP_REMOVED lines=10> */
.L_x_1381:
[----:B------:R-:W-:Y:S05]  /*53370*/  BSYNC B1 ;  /* 0x0000000000017941 */ /* 0x000fea0003800000 */
.L_x_1380:
        /* <DEDUP_REMOVED lines=10> */
.L_x_1383:
[----:B------:R-:W-:Y:S05]  /*53420*/  BSYNC B1 ;  /* 0x0000000000017941 */ /* 0x000fea0003800000 */
.L_x_1382:
        /* <DEDUP_REMOVED lines=10> */
.L_x_1385:
[----:B------:R-:W-:Y:S05]  /*534d0*/  BSYNC B1 ;  /* 0x0000000000017941 */ /* 0x000fea0003800000 */
.L_x_1384:
        /* <DEDUP_REMOVED lines=10> */
.L_x_1387:
[----:B------:R-:W-:Y:S05]  /*53580*/  BSYNC B1 ;  /* 0x0000000000017941 */ /* 0x000fea0003800000 */
.L_x_1386:
        /* <DEDUP_REMOVED lines=10> */
.L_x_1389:
[----:B------:R-:W-:Y:S05]  /*53630*/  BSYNC B1 ;  /* 0x0000000000017941 */ /* 0x000fea0003800000 */
.L_x_1388:
        /* <DEDUP_REMOVED lines=10> */
.L_x_1391:
[----:B------:R-:W-:Y:S05]  /*536e0*/  BSYNC B1 ;  /* 0x0000000000017941 */ /* 0x000fea0003800000 */
.L_x_1390:
        /* <DEDUP_REMOVED lines=10> */
.L_x_1393:
[----:B------:R-:W-:Y:S05]  /*53790*/  BSYNC B1 ;  /* 0x0000000000017941 */ /* 0x000fea0003800000 */
.L_x_1392:
        /* <DEDUP_REMOVED lines=10> */
.L_x_1395:
[----:B------:R-:W-:Y:S05]  /*53840*/  BSYNC B1 ;  /* 0x0000000000017941 */ /* 0x000fea0003800000 */
.L_x_1394:
        /* <DEDUP_REMOVED lines=10> */
.L_x_1397:
[----:B------:R-:W-:Y:S05]  /*538f0*/  BSYNC B1 ;  /* 0x0000000000017941 */ /* 0x000fea0003800000 */
.L_x_1396:
        /* <DEDUP_REMOVED lines=10> */
.L_x_1399:
[----:B------:R-:W-:Y:S05]  /*539a0*/  BSYNC B1 ;  /* 0x0000000000017941 */ /* 0x000fea0003800000 */
.L_x_1398:
        /* <DEDUP_REMOVED lines=10> */
.L_x_1401:
[----:B------:R-:W-:Y:S05]  /*53a50*/  BSYNC B1 ;  /* 0x0000000000017941 */ /* 0x000fea0003800000 */
.L_x_1400:
        /* <DEDUP_REMOVED lines=10> */
.L_x_1403:
[----:B------:R-:W-:Y:S05]  /*53b00*/  BSYNC B1 ;  /* 0x0000000000017941 */ /* 0x000fea0003800000 */
.L_x_1402:
        /* <DEDUP_REMOVED lines=10> */
.L_x_1405:
[----:B------:R-:W-:Y:S05]  /*53bb0*/  BSYNC B1 ;  /* 0x0000000000017941 */ /* 0x000fea0003800000 */
.L_x_1404:
        /* <DEDUP_REMOVED lines=10> */
.L_x_1407:
[----:B------:R-:W-:Y:S05]  /*53c60*/  BSYNC B1 ;  /* 0x0000000000017941 */ /* 0x000fea0003800000 */
.L_x_1406:
        /* <DEDUP_REMOVED lines=10> */
.L_x_1409:
[----:B------:R-:W-:Y:S05]  /*53d10*/  BSYNC B1 ;  /* 0x0000000000017941 */ /* 0x000fea0003800000 */
.L_x_1408:
        /* <DEDUP_REMOVED lines=10> */
.L_x_1411:
[----:B------:R-:W-:Y:S05]  /*53dc0*/  BSYNC B1 ;  /* 0x0000000000017941 */ /* 0x000fea0003800000 */
.L_x_1410:
        /* <DEDUP_REMOVED lines=10> */
.L_x_1413:
[----:B------:R-:W-:Y:S05]  /*53e70*/  BSYNC B1 ;  /* 0x0000000000017941 */ /* 0x000fea0003800000 */
.L_x_1412:
        /* <DEDUP_REMOVED lines=10> */
.L_x_1415:
[----:B------:R-:W-:Y:S05]  /*53f20*/  BSYNC B1 ;  /* 0x0000000000017941 */ /* 0x000fea0003800000 */
.L_x_1414:
        /* <DEDUP_REMOVED lines=10> */
.L_x_1417:
[----:B------:R-:W-:Y:S05]  /*53fd0*/  BSYNC B1 ;  /* 0x0000000000017941 */ /* 0x000fea0003800000 */
.L_x_1416:
        /* <DEDUP_REMOVED lines=10> */
.L_x_1419:
[----:B------:R-:W-:Y:S05]  /*54080*/  BSYNC B1 ;  /* 0x0000000000017941 */ /* 0x000fea0003800000 */
.L_x_1418:
        /* <DEDUP_REMOVED lines=10> */
.L_x_1421:
[----:B------:R-:W-:Y:S05]  /*54130*/  BSYNC B1 ;  /* 0x0000000000017941 */ /* 0x000fea0003800000 */
.L_x_1420:
        /* <DEDUP_REMOVED lines=10> */
.L_x_1423:
[----:B------:R-:W-:Y:S05]  /*541e0*/  BSYNC B1 ;  /* 0x0000000000017941 */ /* 0x000fea0003800000 */
.L_x_1422:
        /* <DEDUP_REMOVED lines=10> */
.L_x_1425:
[----:B------:R-:W-:Y:S05]  /*54290*/  BSYNC B1 ;  /* 0x0000000000017941 */ /* 0x000fea0003800000 */
.L_x_1424:
        /* <DEDUP_REMOVED lines=10> */
.L_x_1427:
[----:B------:R-:W-:Y:S05]  /*54340*/  BSYNC B1 ;  /* 0x0000000000017941 */ /* 0x000fea0003800000 */
.L_x_1426:
        /* <DEDUP_REMOVED lines=10> */
.L_x_1429:
[----:B------:R-:W-:Y:S05]  /*543f0*/  BSYNC B1 ;  /* 0x0000000000017941 */ /* 0x000fea0003800000 */
.L_x_1428:
        /* <DEDUP_REMOVED lines=10> */
.L_x_1431:
[----:B------:R-:W-:Y:S05]  /*544a0*/  BSYNC B1 ;  /* 0x0000000000017941 */ /* 0x000fea0003800000 */
.L_x_1430:
        /* <DEDUP_REMOVED lines=10> */
.L_x_1433:
[----:B------:R-:W-:Y:S05]  /*54550*/  BSYNC B1 ;  /* 0x0000000000017941 */ /* 0x000fea0003800000 */
.L_x_1432:
        /* <DEDUP_REMOVED lines=10> */
.L_x_1435:
[----:B------:R-:W-:Y:S05]  /*54600*/  BSYNC B1 ;  /* 0x0000000000017941 */ /* 0x000fea0003800000 */
.L_x_1434:
        /* <DEDUP_REMOVED lines=10> */
.L_x_1437:
[----:B------:R-:W-:Y:S05]  /*546b0*/  BSYNC B1 ;  /* 0x0000000000017941 */ /* 0x000fea0003800000 */
.L_x_1436:
        /* <DEDUP_REMOVED lines=10> */
.L_x_1439:
[----:B------:R-:W-:Y:S05]  /*54760*/  BSYNC B1 ;  /* 0x0000000000017941 */ /* 0x000fea0003800000 */
.L_x_1438:
        /* <DEDUP_REMOVED lines=10> */
.L_x_1441:
[----:B------:R-:W-:Y:S05]  /*54810*/  BSYNC B1 ;  /* 0x0000000000017941 */ /* 0x000fea0003800000 */
.L_x_1440:
        /* <DEDUP_REMOVED lines=10> */
.L_x_1443:
[----:B------:R-:W-:Y:S05]  /*548c0*/  BSYNC B1 ;  /* 0x0000000000017941 */ /* 0x000fea0003800000 */
.L_x_1442:
        /* <DEDUP_REMOVED lines=10> */
.L_x_1445:
[----:B------:R-:W-:Y:S05]  /*54970*/  BSYNC B1 ;  /* 0x0000000000017941 */ /* 0x000fea0003800000 */
.L_x_1444:
        /* <DEDUP_REMOVED lines=10> */
.L_x_1447:
[----:B------:R-:W-:Y:S05]  /*54a20*/  BSYNC B1 ;  /* 0x0000000000017941 */ /* 0x000fea0003800000 */
.L_x_1446:
        /* <DEDUP_REMOVED lines=10> */
.L_x_1449:
[----:B------:R-:W-:Y:S05]  /*54ad0*/  BSYNC B1 ;  /* 0x0000000000017941 */ /* 0x000fea0003800000 */
.L_x_1448:
        /* <DEDUP_REMOVED lines=10> */
.L_x_1451:
[----:B------:R-:W-:Y:S05]  /*54b80*/  BSYNC B1 ;  /* 0x0000000000017941 */ /* 0x000fea0003800000 */
.L_x_1450:
        /* <DEDUP_REMOVED lines=10> */
.L_x_1453:
[----:B------:R-:W-:Y:S05]  /*54c30*/  BSYNC B1 ;  /* 0x0000000000017941 */ /* 0x000fea0003800000 */
.L_x_1452:
        /* <DEDUP_REMOVED lines=10> */
.L_x_1455:
[----:B------:R-:W-:Y:S05]  /*54ce0*/  BSYNC B1 ;  /* 0x0000000000017941 */ /* 0x000fea0003800000 */
.L_x_1454:
        /* <DEDUP_REMOVED lines=10> */
.L_x_1457:
[----:B------:R-:W-:Y:S05]  /*54d90*/  BSYNC B1 ;  /* 0x0000000000017941 */ /* 0x000fea0003800000 */
.L_x_1456:
        /* <DEDUP_REMOVED lines=10> */
.L_x_1459:
[----:B------:R-:W-:Y:S05]  /*54e40*/  BSYNC B1 ;  /* 0x0000000000017941 */ /* 0x000fea0003800000 */
.L_x_1458:
        /* <DEDUP_REMOVED lines=10> */
.L_x_1461:
[----:B------:R-:W-:Y:S05]  /*54ef0*/  BSYNC B1 ;  /* 0x0000000000017941 */ /* 0x000fea0003800000 */
.L_x_1460:
        /* <DEDUP_REMOVED lines=10> */
.L_x_1463:
[----:B------:R-:W-:Y:S05]  /*54fa0*/  BSYNC B1 ;  /* 0x0000000000017941 */ /* 0x000fea0003800000 */
.L_x_1462:
        /* <DEDUP_REMOVED lines=10> */
.L_x_1465:
[----:B------:R-:W-:Y:S05]  /*55050*/  BSYNC B1 ;  /* 0x0000000000017941 */ /* 0x000fea0003800000 */
.L_x_1464:
        /* <DEDUP_REMOVED lines=10> */
.L_x_1467:
[----:B------:R-:W-:Y:S05]  /*55100*/  BSYNC B1 ;  /* 0x0000000000017941 */ /* 0x000fea0003800000 */
.L_x_1466:
        /* <DEDUP_REMOVED lines=10> */
.L_x_1469:
[----:B------:R-:W-:Y:S05]  /*551b0*/  BSYNC B1 ;  /* 0x0000000000017941 */ /* 0x000fea0003800000 */
.L_x_1468:
        /* <DEDUP_REMOVED lines=10> */
.L_x_1471:
[----:B------:R-:W-:Y:S05]  /*55260*/  BSYNC B1 ;  /* 0x0000000000017941 */ /* 0x000fea0003800000 */
.L_x_1470:
        /* <DEDUP_REMOVED lines=10> */
.L_x_1473:
[----:B------:R-:W-:Y:S05]  /*55310*/  BSYNC B1 ;  /* 0x0000000000017941 */ /* 0x000fea0003800000 */
.L_x_1472:
        /* <DEDUP_REMOVED lines=10> */
.L_x_1475:
[----:B------:R-:W-:Y:S05]  /*553c0*/  BSYNC B1 ;  /* 0x0000000000017941 */ /* 0x000fea0003800000 */
.L_x_1474:
        /* <DEDUP_REMOVED lines=10> */
.L_x_1477:
[----:B------:R-:W-:Y:S05]  /*55470*/  BSYNC B1 ;  /* 0x0000000000017941 */ /* 0x000fea0003800000 */
.L_x_1476:
        /* <DEDUP_REMOVED lines=10> */
.L_x_1479:
[----:B------:R-:W-:Y:S05]  /*55520*/  BSYNC B1 ;  /* 0x0000000000017941 */ /* 0x000fea0003800000 */
.L_x_1478:
        /* <DEDUP_REMOVED lines=10> */
.L_x_1481:
[----:B------:R-:W-:Y:S05]  /*555d0*/  BSYNC B1 ;  /* 0x0000000000017941 */ /* 0x000fea0003800000 */
.L_x_1480:
        /* <DEDUP_REMOVED lines=10> */
.L_x_1483:
[----:B------:R-:W-:Y:S05]  /*55680*/  BSYNC B1 ;  /* 0x0000000000017941 */ /* 0x000fea0003800000 */
.L_x_1482:
        /* <DEDUP_REMOVED lines=10> */
.L_x_1485:
[----:B------:R-:W-:Y:S05]  /*55730*/  BSYNC B1 ;  /* 0x0000000000017941 */ /* 0x000fea0003800000 */
.L_x_1484:
        /* <DEDUP_REMOVED lines=10> */
.L_x_1487:
[----:B------:R-:W-:Y:S05]  /*557e0*/  BSYNC B1 ;  /* 0x0000000000017941 */ /* 0x000fea0003800000 */
.L_x_1486:
        /* <DEDUP_REMOVED lines=10> */
.L_x_1489:
[----:B------:R-:W-:Y:S05]  /*55890*/  BSYNC B1 ;  /* 0x0000000000017941 */ /* 0x000fea0003800000 */
.L_x_1488:
        /* <DEDUP_REMOVED lines=10> */
.L_x_1491:
[----:B------:R-:W-:Y:S05]  /*55940*/  BSYNC B1 ;  /* 0x0000000000017941 */ /* 0x000fea0003800000 */
.L_x_1490:
        /* <DEDUP_REMOVED lines=10> */
.L_x_1493:
[----:B------:R-:W-:Y:S05]  /*559f0*/  BSYNC B1 ;  /* 0x0000000000017941 */ /* 0x000fea0003800000 */
.L_x_1492:
        /* <DEDUP_REMOVED lines=10> */
.L_x_1495:
[----:B------:R-:W-:Y:S05]  /*55aa0*/  BSYNC B1 ;  /* 0x0000000000017941 */ /* 0x000fea0003800000 */
.L_x_1494:
        /* <DEDUP_REMOVED lines=10> */
.L_x_1497:
[----:B------:R-:W-:Y:S05]  /*55b50*/  BSYNC B1 ;  /* 0x0000000000017941 */ /* 0x000fea0003800000 */
.L_x_1496:
        /* <DEDUP_REMOVED lines=10> */
.L_x_1499:
[----:B------:R-:W-:Y:S05]  /*55c00*/  BSYNC B1 ;  /* 0x0000000000017941 */ /* 0x000fea0003800000 */
.L_x_1498:
        /* <DEDUP_REMOVED lines=10> */
.L_x_1501:
[----:B------:R-:W-:Y:S05]  /*55cb0*/  BSYNC B1 ;  /* 0x0000000000017941 */ /* 0x000fea0003800000 */
.L_x_1500:
        /* <DEDUP_REMOVED lines=10> */
.L_x_1503:
[----:B------:R-:W-:Y:S05]  /*55d60*/  BSYNC B1 ;  /* 0x0000000000017941 */ /* 0x000fea0003800000 */
.L_x_1502:
        /* <DEDUP_REMOVED lines=10> */
.L_x_1505:
[----:B------:R-:W-:Y:S05]  /*55e10*/  BSYNC B1 ;  /* 0x0000000000017941 */ /* 0x000fea0003800000 */
.L_x_1504:
        /* <DEDUP_REMOVED lines=10> */
.L_x_1507:
[----:B------:R-:W-:Y:S05]  /*55ec0*/  BSYNC B1 ;  /* 0x0000000000017941 */ /* 0x000fea0003800000 */
.L_x_1506:
        /* <DEDUP_REMOVED lines=10> */
.L_x_1509:
[----:B------:R-:W-:Y:S05]  /*55f70*/  BSYNC B1 ;  /* 0x0000000000017941 */ /* 0x000fea0003800000 */
.L_x_1508:
        /* <DEDUP_REMOVED lines=10> */
.L_x_1511:
[----:B------:R-:W-:Y:S05]  /*56020*/  BSYNC B1 ;  /* 0x0000000000017941 */ /* 0x000fea0003800000 */
.L_x_1510:
        /* <DEDUP_REMOVED lines=10> */
.L_x_1513:
[----:B------:R-:W-:Y:S05]  /*560d0*/  BSYNC B1 ;  /* 0x0000000000017941 */ /* 0x000fea0003800000 */
.L_x_1512:
        /* <DEDUP_REMOVED lines=10> */
.L_x_1515:
[----:B------:R-:W-:Y:S05]  /*56180*/  BSYNC B1 ;  /* 0x0000000000017941 */ /* 0x000fea0003800000 */
.L_x_1514:
        /* <DEDUP_REMOVED lines=10> */
.L_x_1517:
[----:B------:R-:W-:Y:S05]  /*56230*/  BSYNC B1 ;  /* 0x0000000000017941 */ /* 0x000fea0003800000 */
.L_x_1516:
        /* <DEDUP_REMOVED lines=10> */
.L_x_1519:
[----:B------:R-:W-:Y:S05]  /*562e0*/  BSYNC B1 ;  /* 0x0000000000017941 */ /* 0x000fea0003800000 */
.L_x_1518:
        /* <DEDUP_REMOVED lines=10> */
.L_x_1521:
[----:B------:R-:W-:Y:S05]  /*56390*/  BSYNC B1 ;  /* 0x0000000000017941 */ /* 0x000fea0003800000 */
.L_x_1520:
        /* <DEDUP_REMOVED lines=10> */
.L_x_1523:
[----:B------:R-:W-:Y:S05]  /*56440*/  BSYNC B1 ;  /* 0x0000000000017941 */ /* 0x000fea0003800000 */
.L_x_1522:
        /* <DEDUP_REMOVED lines=10> */
.L_x_1525:
[----:B------:R-:W-:Y:S05]  /*564f0*/  BSYNC B1 ;  /* 0x0000000000017941 */ /* 0x000fea0003800000 */
.L_x_1524:
        /* <DEDUP_REMOVED lines=10> */
.L_x_1527:
[----:B------:R-:W-:Y:S05]  /*565a0*/  BSYNC B1 ;  /* 0x0000000000017941 */ /* 0x000fea0003800000 */
.L_x_1526:
        /* <DEDUP_REMOVED lines=10> */
.L_x_1529:
[----:B------:R-:W-:Y:S05]  /*56650*/  BSYNC B1 ;  /* 0x0000000000017941 */ /* 0x000fea0003800000 */
.L_x_1528:
        /* <DEDUP_REMOVED lines=10> */
.L_x_1531:
[----:B------:R-:W-:Y:S05]  /*56700*/  BSYNC B1 ;  /* 0x0000000000017941 */ /* 0x000fea0003800000 */
.L_x_1530:
        /* <DEDUP_REMOVED lines=10> */
.L_x_1533:
[----:B------:R-:W-:Y:S05]  /*567b0*/  BSYNC B1 ;  /* 0x0000000000017941 */ /* 0x000fea0003800000 */
.L_x_1532:
        /* <DEDUP_REMOVED lines=10> */
.L_x_1535:
[----:B------:R-:W-:Y:S05]  /*56860*/  BSYNC B1 ;  /* 0x0000000000017941 */ /* 0x000fea0003800000 */
.L_x_1534:
        /* <DEDUP_REMOVED lines=9> */
.L_x_1537:
[----:B------:R-:W-:Y:S05]  /*56900*/  BSYNC B1 ;  /* 0x0000000000017941 */ /* 0x000fea0003800000 */
.L_x_1536:
        /* <DEDUP_REMOVED lines=9> */
.L_x_1539:
[----:B------:R-:W-:Y:S05]  /*569a0*/  BSYNC B1 ;  /* 0x0000000000017941 */ /* 0x000fea0003800000 */
.L_x_1538:
[----:B-----5:R-:W-:Y:S01]  /*569b0*/  IMAD.U32 R5, R3, 0x10000, RZ ;  /* 0x0001000003057824 */ /* 0x020fe200078e00ff */
[----:B------:R-:W-:Y:S01]  /*569c0*/  ISETP.GT.AND P6, PT, R0, 0x188, P6 ;  /* 0x000001880000780c */ /* 0x000fe200037c4270 */
[----:B------:R-:W-:Y:S02]  /*569d0*/  BSSY B1, `(.L_x_1540) ;  /* 0x0000007000017945 */ /* 0x000fe40003800000 */
[----:B------:R-:W-:-:S04]  /*569e0*/  FMUL R4, R5, R16 ;  /* 0x0000001005047220 */ /* 0x000fc80000400000 */
[----:B------:R-:W-:-:S05]  /*569f0*/  FFMA R4, R109, R2, R4 ;  /* 0x000000026d047223 */ /* 0x000fca0000000004 */
[----:B------:R-:W-:-:S05]  /*56a00*/  F2FP.BF16.F32.PACK_AB R4, RZ, R4 ;  /* 0x00000004ff04723e */ /* 0x000fca00000010ff */
[----:B------:R0:W-:Y:S01]  /*56a10*/  @P5 STG.E.U16 desc[UR46][R218.64+0x2d2], R4 ;  /* 0x0002d204da005986 */ /* 0x0001e2000c10152e */
[----:B------:R-:W-:Y:S05]  /*56a20*/  @!P6 BRA `(.L_x_1541) ;  /* 0x000000000004e947 */ /* 0x000fea0003800000 */
[----:B------:R0:W5:Y:S02]  /*56a30*/  LDG.E.LTC128B.U16 R3, desc[UR46][R8.64+0x2d0] ;  /* 0x0002d02e08037981 */ /* 0x000164000c1e1520 */
.L_x_1541:
[----:B------:R-:W-:Y:S05]  /*56a40*/  BSYNC B1 ;  /* 0x0000000000017941 */ /* 0x000fea0003800000 */
.L_x_1540:
        /* <DEDUP_REMOVED lines=9> */
.L_x_1543:
[----:B------:R-:W-:Y:S05]  /*56ae0*/  BSYNC B1 ;  /* 0x0000000000017941 */ /* 0x000fea0003800000 */
.L_x_1542:
[----:B0----5:R-:W-:Y:S01]  /*56af0*/  IMAD.U32 R5, R3, 0x10000, RZ ;  /* 0x0001000003057824 */ /* 0x021fe200078e00ff */
        /* <DEDUP_REMOVED lines=8> */
.L_x_1545:
[----:B------:R-:W-:Y:S05]  /*56b80*/  BSYNC B1 ;  /* 0x0000000000017941 */ /* 0x000fea0003800000 */
.L_x_1544:
[----:B-----5:R-:W-:Y:S01]  /*56b90*/  SHF.L.U32 R5, R3, 0x10, RZ ;  /* 0x0000001003057819 */ /* 0x020fe200000006ff */
[----:B------:R-:W-:Y:S01]  /*56ba0*/  BSSY B1, `(.L_x_1546) ;  /* 0x0000008000017945 */ /* 0x000fe20003800000 */
[----:B------:R-:W-:-:S03]  /*56bb0*/  ISETP.GT.AND P4, PT, R0, 0x180, P2 ;  /* 0x000001800000780c */ /* 0x000fc60001784270 */
[----:B------:R-:W-:-:S04]  /*56bc0*/  FMUL R5, R5, R16 ;  /* 0x0000001005057220 */ /* 0x000fc80000400000 */
[----:B------:R-:W-:-:S05]  /*56bd0*/  FFMA R5, R112, R2, R5 ;  /* 0x0000000270057223 */ /* 0x000fca0000000005 */
[----:B------:R-:W-:-:S05]  /*56be0*/  F2FP.BF16.F32.PACK_AB R5, RZ, R5 ;  /* 0x00000005ff05723e */ /* 0x000fca00000010ff */
[----:B------:R0:W-:Y:S01]  /*56bf0*/  @P5 STG.E.U16 desc[UR46][R218.64+0x2e0], R5 ;  /* 0x0002e005da005986 */ /* 0x0001e2000c10152e */
[----:B------:R-:W-:Y:S05]  /*56c00*/  @!P4 BRA `(.L_x_1547) ;  /* 0x000000000004c947 */ /* 0x000fea0003800000 */
[----:B------:R0:W5:Y:S02]  /*56c10*/  LDG.E.LTC128B.U16 R3, desc[UR46][R10.64+0x2e2] ;  /* 0x0002e22e0a037981 */ /* 0x000164000c1e1520 */
.L_x_1547:
[----:B------:R-:W-:Y:S05]  /*56c20*/  BSYNC B1 ;  /* 0x0000000000017941 */ /* 0x000fea0003800000 */
.L_x_1546:
        /* <DEDUP_REMOVED lines=9> */
.L_x_1549:
[----:B------:R-:W-:Y:S05]  /*56cc0*/  BSYNC B1 ;  /* 0x0000000000017941 */ /* 0x000fea0003800000 */
.L_x_1548:
        /* <DEDUP_REMOVED lines=9> */
.L_x_1551:
[----:B------:R-:W-:Y:S05]  /*56d60*/  BSYNC B1 ;  /* 0x0000000000017941 */ /* 0x000fea0003800000 */
.L_x_1550:
        /* <DEDUP_REMOVED lines=9> */
.L_x_1553:
[----:B------:R-:W-:Y:S05]  /*56e00*/  BSYNC B1 ;  /* 0x0000000000017941 */ /* 0x000fea0003800000 */
.L_x_1552:
        /* <DEDUP_REMOVED lines=9> */
.L_x_1555:
[----:B------:R-:W-:Y:S05]  /*56ea0*/  BSYNC B1 ;  /* 0x0000000000017941 */ /* 0x000fea0003800000 */
.L_x_1554:
        /* <DEDUP_REMOVED lines=9> */
.L_x_1557:
[----:B------:R-:W-:Y:S05]  /*56f40*/  BSYNC B1 ;  /* 0x0000000000017941 */ /* 0x000fea0003800000 */
.L_x_1556:
        /* <DEDUP_REMOVED lines=9> */
.L_x_1559:
[----:B------:R-:W-:Y:S05]  /*56fe0*/  BSYNC B1 ;  /* 0x0000000000017941 */ /* 0x000fea0003800000 */
.L_x_1558:
[----:B------:R-:W-:Y:S05]  /*56ff0*/  @!P0 BRA `(.L_x_1560) ;  /* 0x0000011000ac8947 */ /* 0x000fea0003800000 */
[----:B-----5:R-:W-:-:S04]  /*57000*/  IMAD.U32 R3, R3, 0x10000, RZ ;  /* 0x0001000003037824 */ /* 0x020fc800078e00ff */
[----:B------:R-:W-:-:S04]  /*57010*/  FMUL R0, R3, R16 ;  /* 0x0000001003007220 */ /* 0x000fc80000400000 */
[----:B------:R-:W-:-:S05]  /*57020*/  FFMA R0, R119, R2, R0 ;  /* 0x0000000277007223 */ /* 0x000fca0000000000 */
[----:B------:R-:W-:-:S05]  /*57030*/  F2FP.BF16.F32.PACK_AB R0, RZ, R0 ;  /* 0x00000000ff00723e */ /* 0x000fca00000010ff */
[----:B------:R0:W-:Y:S01]  /*57040*/  STG.E.U16 desc[UR46][R230.64+0x2f2], R0 ;  /* 0x0002f200e6007986 */ /* 0x0001e2000c10152e */
[----:B------:R-:W-:Y:S05]  /*57050*/  BRA `(.L_x_1560) ;  /* 0x0000011000947947 */ /* 0x000fea0003800000 */
.L_x_33:
[----:B------:R-:W2:Y:S01]  /*57060*/  LDL.LU R6, [R1+0x784] ;  /* 0x0007840001067983 */ /* 0x000ea20000300800 */
[----:B------:R-:W-:-:S03]  /*57070*/  ULDC.64 UR4, c[0x0][0x5c0] ;  /* 0x0001700000047ab9 */ /* 0x000fc60000000a00 */
[----:B------:R-:W3:Y:S04]  /*57080*/  LDL.LU R8, [R1+0x798] ;  /* 0x0007980001087983 */ /* 0x000ee80000300800 */
[----:B0-----:R-:W4:Y:S04]  /*57090*/  LDL.LU R235, [R1+0x89c] ;  /* 0x00089c0001eb7983 */ /* 0x001f280000300800 */
[----:B------:R-:W5:Y:S04]  /*570a0*/  LDL.LU R234, [R1+0x8a0] ;  /* 0x0008a00001ea7983 */ /* 0x000f680000300800 */
        /* <DEDUP_REMOVED lines=15> */
[----:B------:R-:W5:Y:S01]  /*571a0*/  LDL.LU R217, [R1+0x8e0] ;  /* 0x0008e00001d97983 */ /* 0x000f620000300800 */
[----:B------:R-:W-:-:S03]  /*571b0*/  LEA R10, P0, R4, UR4, 0x1 ;  /* 0x00000004040a7c11 */ /* 0x000fc6000f8008ff */
[----:B------:R-:W5:Y:S04]  /*571c0*/  LDL.LU R216, [R1+0x8e4] ;  /* 0x0008e40001d87983 */ /* 0x000f680000300800 */
[----:B------:R-:W5:Y:S04]  /*571d0*/  LDL.LU R23, [R1+0x8e8] ;  /* 0x0008e80001177983 */ /* 0x000f680000300800 */
[----:B------:R-:W5:Y:S04]  /*571e0*/  LDL.LU R22, [R1+0x8ec] ;  /* 0x0008ec0001167983 */ /* 0x000f680000300800 */
[----:B------:R-:W5:Y:S01]  /*571f0*/  LDL.LU R15, [R1+0x8f0] ;  /* 0x0008f000010f7983 */ /* 0x000f620000300800 */
[----:B------:R-:W-:-:S03]  /*57200*/  LEA.HI.X R11, R4, UR5, R20, 0x1, P0 ;  /* 0x00000005040b7c11 */ /* 0x000fc600080f0c14 */
[----:B------:R-:W5:Y:S04]  /*57210*/  LDL.LU R14, [R1+0x8f4] ;  /* 0x0008f400010e7983 */ /* 0x000f680000300800 */
[----:B------:R-:W5:Y:S04]  /*57220*/  LDL.LU R12, [R1+0x8f8] ;  /* 0x0008f800010c7983 */ /* 0x000f680000300800 */
[----:B------:R-:W5:Y:S04]  /*57230*/  LDL.LU R13, [R1+0x8fc] ;  /* 0x0008fc00010d7983 */ /* 0x000f680000300800 */
[----:B------:R-:W5:Y:S04]  /*57240*/  LDL.LU R21, [R1+0x600] ;  /* 0x0006000001157983 */ /* 0x000f680000300800 */
[----:B------:R-:W3:Y:S04]  /*57250*/  LDL.LU R4, [R1+0x780] ;  /* 0x0007800001047983 */ /* 0x000ee80000300800 */
[----:B------:R-:W4:Y:S01]  /*57260*/  LDL.LU R5, [R1+0x788] ;  /* 0x0007880001057983 */ /* 0x000f220000300800 */
[----:B------:R-:W-:Y:S01]  /*57270*/  ISETP.GT.AND P3, PT, R3, 0x1, PT ;  /* 0x000000010300780c */ /* 0x000fe20003f64270 */
[----:B------:R-:W-:Y:S01]  /*57280*/  USHF.L.U32 UR5, UR8, 0x4, URZ ;  /* 0x0000000408057899 */ /* 0x000fe2000800063f */
[C---:B------:R-:W-:Y:S01]  /*57290*/  ISETP.GT.AND P2, PT, R0.reuse, 0x8, P5 ;  /* 0x000000080000780c */ /* 0x040fe20002f44270 */
[----:B------:R-:W-:Y:S01]  /*572a0*/  USHF.L.U64.HI UR4, UR8, 0x4, UR9 ;  /* 0x0000000408047899 */ /* 0x000fe20008010209 */
[----:B------:R-:W-:Y:S01]  /*572b0*/  ISETP.GT.AND P0, PT, R0, RZ, P3 ;  /* 0x000000ff0000720c */ /* 0x000fe20001f04270 */
[----:B------:R-:W5:Y:S01]  /*572c0*/  LDL.LU R20, [R1+0x898] ;  /* 0x0008980001147983 */ /* 0x000f620000300800 */
[----:B--2---:R-:W-:-:S05]  /*572d0*/  FMUL R6, R6, R2 ;  /* 0x0000000206067220 */ /* 0x004fca0000400000 */
[----:B------:R-:W-:-:S04]  /*572e0*/  F2FP.BF16.F32.PACK_AB R6, RZ, R6 ;  /* 0x00000006ff06723e */ /* 0x000fc800000010ff */
[----:B------:R-:W-:-:S05]  /*572f0*/  PRMT R7, R6, 0x7610, R7 ;  /* 0x0000761006077816 */ /* 0x000fca0000000007 */
[----:B------:R0:W-:Y:S04]  /*57300*/  @P0 STG.E.U16 desc[UR46][R10.64+0x2], R7 ;  /* 0x000002070a000986 */ /* 0x0001e8000c10152e */
[----:B0-----:R-:W2:Y:S01]  /*57310*/  LDL.LU R7, [R1+0x794] ;  /* 0x0007940001077983 */ /* 0x001ea20000300800 */
[-C--:B---3--:R-:W-:Y:S01]  /*57320*/  FMUL R4, R4, R2.reuse ;  /* 0x0000000204047220 */ /* 0x088fe20000400000 */
[----:B----4-:R-:W-:-:S04]  /*57330*/  FMUL R5, R5, R2 ;  /* 0x0000000205057220 */ /* 0x010fc80000400000 */
[----:B------:R-:W-:Y:S02]  /*57340*/  F2FP.BF16.F32.PACK_AB R4, RZ, R4 ;  /* 0x00000004ff04723e */ /* 0x000fe400000010ff */
[----:B------:R-:W-:-:S03]  /*57350*/  F2FP.BF16.F32.PACK_AB R5, RZ, R5 ;  /* 0x00000005ff05723e */ /* 0x000fc600000010ff */
[----:B------:R0:W-:Y:S01]  /*57360*/  @P1 STG.E.U16 desc[UR46][R10.64], R4 ;  /* 0x000000040a001986 */ /* 0x0001e2000c10152e */
[----:B------:R-:W-:Y:S02]  /*57370*/  PRMT R6, R5, 0x7610, R6 ;  /* 0x0000761005067816 */ /* 0x000fe40000000006 */
[----:B0-----:R-:W-:-:S04]  /*57380*/  IADD3 R4, P1, R10, UR5, RZ ;  /* 0x000000050a047c10 */ /* 0x001fc8000ff3e0ff */
[----:B------:R-:W-:-:S05]  /*57390*/  IADD3.X R5, R11, UR4, RZ, P1, !PT ;  /* 0x000000040b057c10 */ /* 0x000fca0008ffe4ff */
[----:B------:R0:W-:Y:S04]  /*573a0*/  @P2 STG.E.U16 desc[UR46][R4.64], R6 ;  /* 0x0000000604002986 */ /* 0x0001e8000c10152e */
[----:B0-----:R-:W3:Y:S01]  /*573b0*/  LDL.LU R6, [R1+0x78c] ;  /* 0x00078c0001067983 */ /* 0x001ee20000300800 */
[----:B------:R-:W-:Y:S01]  /*573c0*/  ISETP.GT.AND P0, PT, R0, 0x8, P3 ;  /* 0x000000080000780c */ /* 0x000fe20001f04270 */
[----:B---3--:R-:W-:-:S05]  /*573d0*/  FMUL R6, R6, R2 ;  /* 0x0000000206067220 */ /* 0x008fca0000400000 */
[----:B------:R-:W-:-:S07]  /*573e0*/  F2FP.BF16.F32.PACK_AB R6, RZ, R6 ;  /* 0x00000006ff06723e */ /* 0x000fce00000010ff */
[----:B------:R0:W-:Y:S04]  /*573f0*/  @P0 STG.E.U16 desc[UR46][R4.64+0x2], R6 ;  /* 0x0000020604000986 */ /* 0x0001e8000c10152e */
[----:B0-----:R-:W3:Y:S01]  /*57400*/  LDL.LU R6, [R1+0x790] ;  /* 0x0007900001067983 */ /* 0x001ee20000300800 */
[C---:B------:R-:W-:Y:S02]  /*57410*/  ISETP.GT.AND P2, PT, R3.reuse, 0x8, PT ;  /* 0x000000080300780c */ /* 0x040fe40003f44270 */
[----:B------:R-:W-:Y:S02]  /*57420*/  ISETP.GT.AND P3, PT, R3, 0x9, PT ;  /* 0x000000090300780c */ /* 0x000fe40003f64270 */
[C---:B------:R-:W-:Y:S02]  /*57430*/  ISETP.GT.AND P0, PT, R0.reuse, RZ, P2 ;  /* 0x000000ff0000720c */ /* 0x040fe40001704270 */
[----:B------:R-:W-:-:S02]  /*57440*/  ISETP.GT.AND P1, PT, R0, RZ, P3 ;  /* 0x000000ff0000720c */ /* 0x000fc40001f24270 */
[----:B------:R-:W-:Y:S01]  /*57450*/  ISETP.GT.AND P2, PT, R0, 0x8, P2 ;  /* 0x000000080000780c */ /* 0x000fe20001744270 */
[-C--:B--2---:R-:W-:Y:S01]  /*57460*/  FMUL R7, R7, R2.reuse ;  /* 0x0000000207077220 */ /* 0x084fe20000400000 */
[----:B------:R-:W-:-:S04]  /*57470*/  FMUL R8, R8, R2 ;  /* 0x0000000208087220 */ /* 0x000fc80000400000 */
[----:B------:R-:W-:-:S05]  /*57480*/  F2FP.BF16.F32.PACK_AB R7, RZ, R7 ;  /* 0x00000007ff07723e */ /* 0x000fca00000010ff */
[----:B------:R-:W-:Y:S01]  /*57490*/  @P1 STG.E.U16 desc[UR46][R10.64+0x12], R7 ;  /* 0x000012070a001986 */ /* 0x000fe2000c10152e */
[----:B---3--:R-:W-:-:S05]  /*574a0*/  FMUL R6, R6, R2 ;  /* 0x0000000206067220 */ /* 0x008fca0000400000 */
[----:B------:R-:W-:-:S04]  /*574b0*/  F2FP.BF16.F32.PACK_AB R6, RZ, R6 ;  /* 0x00000006ff06723e */ /* 0x000fc800000010ff */
[----:B------:R-:W-:Y:S02]  /*574c0*/  PRMT R9, R6, 0x7610, R9 ;  /* 0x0000761006097816 */ /* 0x000fe40000000009 */
[----:B------:R-:W-:Y:S02]  /*574d0*/  F2FP.BF16.F32.PACK_AB R6, RZ, R8 ;  /* 0x00000008ff06723e */ /* 0x000fe400000010ff */
[----:B------:R-:W2:Y:S04]  /*574e0*/  LDL.LU R8, [R1+0x83c] ;  /* 0x00083c0001087983 */ /* 0x000ea80000300800 */
[----:B------:R0:W-:Y:S04]  /*574f0*/  @P0 STG.E.U16 desc[UR46][R10.64+0x10], R9 ;  /* 0x000010090a000986 */ /* 0x0001e8000c10152e */
[----:B------:R1:W-:Y:S04]  /*57500*/  @P2 STG.E.U16 desc[UR46][R4.64+0x10], R6 ;  /* 0x0000100604002986 */ /* 0x0003e8000c10152e */
[----:B0-----:R-:W3:Y:S04]  /*57510*/  LDL.LU R9, [R1+0x838] ;  /* 0x0008380001097983 */ /* 0x001ee80000300800 */
[----:B------:R-:W4:Y:S04]  /*57520*/  LDL.LU R7, [R1+0x894] ;  /* 0x0008940001077983 */ /* 0x000f280000300800 */
[----:B-1----:R-:W5:Y:S01]  /*57530*/  LDL.LU R6, [R1+0x79c] ;  /* 0x00079c0001067983 */ /* 0x002f620000300800 */
[----:B------:R-:W-:Y:S01]  /*57540*/  ISETP.GT.AND P0, PT, R0, 0x8, P3 ;  /* 0x000000080000780c */ /* 0x000fe20001f04270 */
[----:B-----5:R-:W-:-:S05]  /*57550*/  FMUL R6, R6, R2 ;  /* 0x0000000206067220 */ /* 0x020fca0000400000 */
[----:B------:R-:W-:-:S07]  /*57560*/  F2FP.BF16.F32.PACK_AB R6, RZ, R6 ;  /* 0x00000006ff06723e */ /* 0x000fce00000010ff */
[----:B------:R0:W-:Y:S04]  /*57570*/  @P0 STG.E.U16 desc[UR46][R4.64+0x12], R6 ;  /* 0x0000120604000986 */ /* 0x0001e8000c10152e */
[----:B0-----:R-:W5:Y:S01]  /*57580*/  LDL.LU R6, [R1+0x7a0] ;  /* 0x0007a00001067983 */ /* 0x001f620000300800 */
[----:B------:R-:W-:-:S04]  /*57590*/  ISETP.GT.AND P2, PT, R3, 0x10, PT ;  /* 0x000000100300780c */ /* 0x000fc80003f44270 */
[----:B------:R-:W-:Y:S01]  /*575a0*/  ISETP.GT.AND P0, PT, R0, RZ, P2 ;  /* 0x000000ff0000720c */ /* 0x000fe20001704270 */
        /* <DEDUP_REMOVED lines=10> */
[----:B------:R-:W-:Y:S01]  /*57650*/  ISETP.GT.AND P0, PT, R0, 0x8, P2 ;  /* 0x000000080000780c */ /* 0x000fe20001704270 */
        /* <DEDUP_REMOVED lines=195> */
[----:B------:R3:W-:Y:S01]  /*58290*/  @P0 STG.E.U16 desc[UR46][R10.64+0xb2], R6 ;  /* 0x0000b2060a000986 */ /* 0x0007e2000c10152e */
[----:B------:R-:W-:Y:S01]  /*582a0*/  ISETP.GT.AND P0, PT, R0, 0x8, P2 ;  /* 0x000000080000780c */ /* 0x000fe20001704270 */
[----:B---3--:R-:W-:-:S05]  /*582b0*/  FMUL R6, R9, R2 ;  /* 0x0000000209067220 */ /* 0x008fca0000400000 */
[----:B------:R-:W-:-:S07]  /*582c0*/  F2FP.BF16.F32.PACK_AB R6, RZ, R6 ;  /* 0x00000006ff06723e */ /* 0x000fce00000010ff */
[----:B------:R2:W-:Y:S01]  /*582d0*/  @P0 STG.E.U16 desc[UR46][R4.64+0xb0], R6 ;  /* 0x0000b00604000986 */ /* 0x0005e2000c10152e */
[----:B------:R-:W-:Y:S01]  /*582e0*/  ISETP.GT.AND P0, PT, R0, 0x8, P1 ;  /* 0x000000080000780c */ /* 0x000fe20000f04270 */
[----:B--2---:R-:W-:-:S05]  /*582f0*/  FMUL R6, R8, R2 ;  /* 0x0000000208067220 */ /* 0x004fca0000400000 */
[----:B------:R-:W-:-:S07]  /*58300*/  F2FP.BF16.F32.PACK_AB R6, RZ, R6 ;  /* 0x00000006ff06723e */ /* 0x000fce00000010ff */
[----:B------:R0:W-:Y:S04]  /*58310*/  @P0 STG.E.U16 desc[UR46][R4.64+0xb2], R6 ;  /* 0x0000b20604000986 */ /* 0x0001e8000c10152e */
[----:B0-----:R-:W2:Y:S01]  /*58320*/  LDL.LU R6, [R1+0x840] ;  /* 0x0008400001067983 */ /* 0x001ea20000300800 */
[----:B------:R-:W-:Y:S01]  /*58330*/  MOV R8, UR8 ;  /* 0x0000000800087c02 */ /* 0x000fe20008000f00 */
[----:B------:R-:W-:Y:S01]  /*58340*/  USHF.L.U64.HI UR10, UR8, 0x8, UR9 ;  /* 0x00000008080a7899 */ /* 0x000fe20008010209 */
[----:B------:R-:W-:Y:S02]  /*58350*/  ISETP.GT.AND P2, PT, R3, 0x60, PT ;  /* 0x000000600300780c */ /* 0x000fe40003f44270 */
[----:B------:R-:W-:-:S04]  /*58360*/  LEA R8, P0, R8, R10, 0x8 ;  /* 0x0000000a08087211 */ /* 0x000fc800078040ff */
[----:B------:R-:W-:Y:S02]  /*58370*/  IADD3.X R9, R11, UR10, RZ, P0, !PT ;  /* 0x0000000a0b097c10 */ /* 0x000fe400087fe4ff */
[----:B------:R-:W-:Y:S01]  /*58380*/  ISETP.GT.AND P0, PT, R0, RZ, P2 ;  /* 0x000000ff0000720c */ /* 0x000fe20001704270 */
[----:B--2---:R-:W-:-:S05]  /*58390*/  FMUL R6, R6, R2 ;  /* 0x0000000206067220 */ /* 0x004fca0000400000 */
[----:B------:R-:W-:-:S07]  /*583a0*/  F2FP.BF16.F32.PACK_AB R6, RZ, R6 ;  /* 0x00000006ff06723e */ /* 0x000fce00000010ff */
[----:B------:R0:W-:Y:S04]  /*583b0*/  @P0 STG.E.U16 desc[UR46][R10.64+0xc0], R6 ;  /* 0x0000c0060a000986 */ /* 0x0001e8000c10152e */
[----:B0-----:R-:W2:Y:S01]  /*583c0*/  LDL.LU R6, [R1+0x844] ;  /* 0x0008440001067983 */ /* 0x001ea20000300800 */
[----:B------:R-:W-:-:S04]  /*583d0*/  ISETP.GT.AND P1, PT, R3, 0x61, PT ;  /* 0x000000610300780c */ /* 0x000fc80003f24270 */
[----:B------:R-:W-:Y:S01]  /*583e0*/  ISETP.GT.AND P0, PT, R0, RZ, P1 ;  /* 0x000000ff0000720c */ /* 0x000fe20000f04270 */
[----:B--2---:R-:W-:-:S05]  /*583f0*/  FMUL R6, R6, R2 ;  /* 0x0000000206067220 */ /* 0x004fca0000400000 */
[----:B------:R-:W-:-:S07]  /*58400*/  F2FP.BF16.F32.PACK_AB R6, RZ, R6 ;  /* 0x00000006ff06723e */ /* 0x000fce00000010ff */
[----:B------:R0:W-:Y:S04]  /*58410*/  @P0 STG.E.U16 desc[UR46][R10.64+0xc2], R6 ;  /* 0x0000c2060a000986 */ /* 0x0001e8000c10152e */
[----:B0-----:R-:W2:Y:S01]  /*58420*/  LDL.LU R6, [R1+0x848] ;  /* 0x0008480001067983 */ /* 0x001ea20000300800 */
[----:B------:R-:W-:Y:S01]  /*58430*/  ISETP.GT.AND P0, PT, R0, 0x8, P2 ;  /* 0x000000080000780c */ /* 0x000fe20001704270 */
        /* <DEDUP_REMOVED lines=98> */
[----:B------:R-:W-:Y:S02]  /*58a60*/  ISETP.GT.AND P0, PT, R0, RZ, P2 ;  /* 0x000000ff0000720c */ /* 0x000fe40001704270 */
[C---:B------:R-:W-:Y:S02]  /*58a70*/  ISETP.GT.AND P1, PT, R3.reuse, 0x89, PT ;  /* 0x000000890300780c */ /* 0x040fe40003f24270 */
[----:B------:R-:W-:Y:S01]  /*58a80*/  ISETP.GT.AND P4, PT, R3, 0xa9, PT ;  /* 0x000000a90300780c */ /* 0x000fe20003f84270 */
[----:B--2---:R-:W-:-:S05]  /*58a90*/  FMUL R6, R6, R2 ;  /* 0x0000000206067220 */ /* 0x004fca0000400000 */
[----:B------:R-:W-:-:S05]  /*58aa0*/  F2FP.BF16.F32.PACK_AB R6, RZ, R6 ;  /* 0x00000006ff06723e */ /* 0x000fca00000010ff */
[----:B------:R4:W-:Y:S01]  /*58ab0*/  @P0 STG.E.U16 desc[UR46][R10.64+0x110], R6 ;  /* 0x000110060a000986 */ /* 0x0009e2000c10152e */
[----:B------:R-:W-:Y:S01]  /*58ac0*/  ISETP.GT.AND P0, PT, R0, RZ, P1 ;  /* 0x000000ff0000720c */ /* 0x000fe20000f04270 */
[----:B----4-:R-:W-:-:S05]  /*58ad0*/  FMUL R6, R7, R2 ;  /* 0x0000000207067220 */ /* 0x010fca0000400000 */
[----:B------:R-:W-:-:S07]  /*58ae0*/  F2FP.BF16.F32.PACK_AB R6, RZ, R6 ;  /* 0x00000006ff06723e */ /* 0x000fce00000010ff */
[----:B------:R0:W-:Y:S01]  /*58af0*/  @P0 STG.E.U16 desc[UR46][R10.64+0x112], R6 ;  /* 0x000112060a000986 */ /* 0x0001e2000c10152e */
[----:B------:R-:W-:Y:S01]  /*58b00*/  ISETP.GT.AND P0, PT, R0, 0x8, P2 ;  /* 0x000000080000780c */ /* 0x000fe20001704270 */
[----:B0-----:R-:W-:-:S05]  /*58b10*/  FMUL R6, R20, R2 ;  /* 0x0000000214067220 */ /* 0x001fca0000400000 */
[----:B------:R-:W-:-:S07]  /*58b20*/  F2FP.BF16.F32.PACK_AB R6, RZ, R6 ;  /* 0x00000006ff06723e */ /* 0x000fce00000010ff */
[----:B------:R0:W-:Y:S01]  /*58b30*/  @P0 STG.E.U16 desc[UR46][R4.64+0x110], R6 ;  /* 0x0001100604000986 */ /* 0x0001e2000c10152e */
[----:B------:R-:W-:Y:S02]  /*58b40*/  ISETP.GT.AND P0, PT, R0, 0x8, P1 ;  /* 0x000000080000780c */ /* 0x000fe40000f04270 */
[----:B------:R-:W-:Y:S01]  /*58b50*/  ISETP.GT.AND P2, PT, R3, 0x90, PT ;  /* 0x000000900300780c */ /* 0x000fe20003f44270 */
[----:B0-----:R-:W-:-:S05]  /*58b60*/  FMUL R6, R235, R2 ;  /* 0x00000002eb067220 */ /* 0x001fca0000400000 */
[----:B------:R-:W-:-:S05]  /*58b70*/  F2FP.BF16.F32.PACK_AB R6, RZ, R6 ;  /* 0x00000006ff06723e */ /* 0x000fca00000010ff */
[----:B------:R0:W-:Y:S01]  /*58b80*/  @P0 STG.E.U16 desc[UR46][R4.64+0x112], R6 ;  /* 0x0001120604000986 */ /* 0x0001e2000c10152e */
[----:B------:R-:W-:Y:S02]  /*58b90*/  ISETP.GT.AND P0, PT, R0, RZ, P2 ;  /* 0x000000ff0000720c */ /* 0x000fe40001704270 */
[----:B------:R-:W-:Y:S01]  /*58ba0*/  ISETP.GT.AND P1, PT, R3, 0x91, PT ;  /* 0x000000910300780c */ /* 0x000fe20003f24270 */
[----:B0-----:R-:W-:-:S05]  /*58bb0*/  FMUL R6, R234, R2 ;  /* 0x00000002ea067220 */ /* 0x001fca0000400000 */
[----:B------:R-:W-:-:S05]  /*58bc0*/  F2FP.BF16.F32.PACK_AB R6, RZ, R6 ;  /* 0x00000006ff06723e */ /* 0x000fca00000010ff */
[----:B------:R0:W-:Y:S01]  /*58bd0*/  @P0 STG.E.U16 desc[UR46][R10.64+0x120], R6 ;  /* 0x000120060a000986 */ /* 0x0001e2000c10152e */
[----:B------:R-:W-:Y:S01]  /*58be0*/  ISETP.GT.AND P0, PT, R0, RZ, P1 ;  /* 0x000000ff0000720c */ /* 0x000fe20000f04270 */
[----:B0-----:R-:W-:-:S05]  /*58bf0*/  FMUL R6, R233, R2 ;  /* 0x00000002e9067220 */ /* 0x001fca0000400000 */
        /* <DEDUP_REMOVED lines=59> */
[----:B------:R-:W-:Y:S01]  /*58fb0*/  ISETP.GT.AND P0, PT, R0, 0x8, P4 ;  /* 0x000000080000780c */ /* 0x000fe20002704270 */
[----:B0-----:R-:W-:-:S05]  /*58fc0*/  FMUL R6, R218, R2 ;  /* 0x00000002da067220 */ /* 0x001fca0000400000 */
[----:B------:R-:W-:-:S07]  /*58fd0*/  F2FP.BF16.F32.PACK_AB R6, RZ, R6 ;  /* 0x00000006ff06723e */ /* 0x000fce00000010ff */
[----:B------:R0:W-:Y:S01]  /*58fe0*/  @P0 STG.E.U16 desc[UR46][R4.64+0x152], R6 ;  /* 0x0001520604000986 */ /* 0x0001e2000c10152e */
[----:B------:R-:W-:-:S04]  /*58ff0*/  ISETP.GT.AND P0, PT, R3, 0xb0, PT ;  /* 0x000000b00300780c */ /* 0x000fc80003f04270 */
[----:B------:R-:W-:Y:S01]  /*59000*/  ISETP.GT.AND P1, PT, R0, RZ, P0 ;  /* 0x000000ff0000720c */ /* 0x000fe20000724270 */
[----:B0-----:R-:W-:Y:S01]  /*59010*/  FMUL R6, R217, R2 ;  /* 0x00000002d9067220 */ /* 0x001fe20000400000 */
[----:B------:R-:W-:-:S04]  /*59020*/  ISETP.GT.AND P3, PT, R3, 0xb1, PT ;  /* 0x000000b10300780c */ /* 0x000fc80003f64270 */
        /* <DEDUP_REMOVED lines=19> */
[----:B------:R-:W-:-:S04]  /*59160*/  ISETP.GT.AND P1, PT, R3, 0xb9, PT ;  /* 0x000000b90300780c */ /* 0x000fc80003f24270 */
[----:B------:R-:W-:Y:S01]  /*59170*/  ISETP.GT.AND P6, PT, R0, RZ, P1 ;  /* 0x000000ff0000720c */ /* 0x000fe20000fc4270 */
[----:B0-----:R-:W-:-:S05]  /*59180*/  FMUL R6, R14, R2 ;  /* 0x000000020e067220 */ /* 0x001fca0000400000 */
[----:B------:R-:W-:Y:S01]  /*59190*/  F2FP.BF16.F32.PACK_AB R6, RZ, R6 ;  /* 0x00000006ff06723e */ /* 0x000fe200000010ff */
[----:B------:R-:W-:-:S06]  /*591a0*/  USHF.L.U64.HI UR10, UR8, 0x9, UR9 ;  /* 0x00000009080a7899 */ /* 0x000fcc0008010209 */
[----:B------:R0:W-:Y:S02]  /*591b0*/  @P6 STG.E.U16 desc[UR46][R10.64+0x172], R6 ;  /* 0x000172060a006986 */ /* 0x0001e4000c10152e */
[----:B0-----:R-:W-:-:S05]  /*591c0*/  IMAD.U32 R6, RZ, RZ, UR8 ;  /* 0x00000008ff067e24 */ /* 0x001fca000f8e00ff */
[----:B------:R-:W-:-:S04]  /*591d0*/  LEA R6, P6, R6, R10, 0x9 ;  /* 0x0000000a06067211 */ /* 0x000fc800078c48ff */
[----:B------:R-:W-:Y:S02]  /*591e0*/  IADD3.X R7, R11, UR10, RZ, P6, !PT ;  /* 0x0000000a0b077c10 */ /* 0x000fe4000b7fe4ff */
[----:B------:R-:W-:Y:S01]  /*591f0*/  ISETP.GT.AND P6, PT, R0, 0x8, P2 ;  /* 0x000000080000780c */ /* 0x000fe200017c4270 */
[----:B------:R-:W-:-:S05]  /*59200*/  FMUL R12, R12, R2 ;  /* 0x000000020c0c7220 */ /* 0x000fca0000400000 */
[----:B------:R-:W-:-:S07]  /*59210*/  F2FP.BF16.F32.PACK_AB R12, RZ, R12 ;  /* 0x0000000cff0c723e */ /* 0x000fce00000010ff */
[----:B------:R0:W-:Y:S02]  /*59220*/  @P6 STG.E.U16 desc[UR46][R4.64+0x170], R12 ;  /* 0x0001700c04006986 */ /* 0x0001e4000c10152e */
[----:B0-----:R-:W-:Y:S02]  /*59230*/  FMUL R12, R13, R2 ;  /* 0x000000020d0c7220 */ /* 0x001fe40000400000 */
[----:B------:R-:W2:Y:S04]  /*59240*/  LDL.LU R13, [R1+0x604] ;  /* 0x00060400010d7983 */ /* 0x000ea80000300800 */
[----:B------:R-:W3:Y:S01]  /*59250*/  LDL.LU R14, [R1+0x608] ;  /* 0x00060800010e7983 */ /* 0x000ee20000300800 */
[C---:B------:R-:W-:Y:S02]  /*59260*/  ISETP.GT.AND P6, PT, R0.reuse, 0x8, P1 ;  /* 0x000000080000780c */ /* 0x040fe40000fc4270 */
[----:B------:R-:W-:Y:S01]  /*59270*/  F2FP.BF16.F32.PACK_AB R12, RZ, R12 ;  /* 0x0000000cff0c723e */ /* 0x000fe200000010ff */
[----:B------:R-:W4:Y:S04]  /*59280*/  LDL.LU R235, [R1+0x72c] ;  /* 0x00072c0001eb7983 */ /* 0x000f280000300800 */
[----:B------:R-:W5:Y:S04]  /*59290*/  LDL.LU R234, [R1+0x730] ;  /* 0x0007300001ea7983 */ /* 0x000f680000300800 */
[----:B------:R-:W5:Y:S04]  /*592a0*/  LDL.LU R233, [R1+0x734] ;  /* 0x0007340001e97983 */ /* 0x000f680000300800 */
[----:B------:R0:W-:Y:S01]  /*592b0*/  @P6 STG.E.U16 desc[UR46][R4.64+0x172], R12 ;  /* 0x0001720c04006986 */ /* 0x0001e2000c10152e */
[----:B------:R-:W-:-:S03]  /*592c0*/  ISETP.GT.AND P6, PT, R0, 0x80, P5 ;  /* 0x000000800000780c */ /* 0x000fc60002fc4270 */
[----:B------:R-:W5:Y:S04]  /*592d0*/  LDL.LU R232, [R1+0x738] ;  /* 0x0007380001e87983 */ /* 0x000f680000300800 */
[----:B------:R-:W5:Y:S01]  /*592e0*/  LDL.LU R231, [R1+0x73c] ;  /* 0x00073c0001e77983 */ /* 0x000f620000300800 */
[----:B0-----:R-:W-:-:S03]  /*592f0*/  FMUL R12, R21, R2 ;  /* 0x00000002150c7220 */ /* 0x001fc60000400000 */
[----:B------:R-:W5:Y:S02]  /*59300*/  LDL.LU R230, [R1+0x740] ;  /* 0x0007400001e67983 */ /* 0x000f640000300800 */
[----:B------:R-:W-:Y:S02]  /*59310*/  F2FP.BF16.F32.PACK_AB R12, RZ, R12 ;  /* 0x0000000cff0c723e */ /* 0x000fe400000010ff */
[----:B------:R-:W5:Y:S04]  /*59320*/  LDL.LU R229, [R1+0x744] ;  /* 0x0007440001e57983 */ /* 0x000f680000300800 */
[----:B------:R2:W-:Y:S01]  /*59330*/  @P6 STG.E.U16 desc[UR46][R8.64], R12 ;  /* 0x0000000c08006986 */ /* 0x0005e2000c10152e */
[----:B------:R-:W-:-:S03]  /*59340*/  ISETP.GT.AND P6, PT, R3, 0x1, PT ;  /* 0x000000010300780c */ /* 0x000fc60003fc4270 */
[----:B------:R-:W5:Y:S01]  /*59350*/  LDL.LU R228, [R1+0x748] ;  /* 0x0007480001e47983 */ /* 0x000f620000300800 */
[----:B------:R-:W-:-:S03]  /*59360*/  ISETP.GT.AND P6, PT, R0, 0x80, P6 ;  /* 0x000000800000780c */ /* 0x000fc600037c4270 */
        /* <DEDUP_REMOVED lines=14> */
[----:B--2---:R-:W-:-:S05]  /*59450*/  FMUL R12, R13, R2 ;  /* 0x000000020d0c7220 */ /* 0x004fca0000400000 */
[----:B------:R-:W-:-:S05]  /*59460*/  F2FP.BF16.F32.PACK_AB R12, RZ, R12 ;  /* 0x0000000cff0c723e */ /* 0x000fca00000010ff */
[----:B------:R0:W-:Y:S02]  /*59470*/  @P6 STG.E.U16 desc[UR46][R8.64+0x2], R12 ;  /* 0x0000020c08006986 */ /* 0x0001e4000c10152e */
[----:B0-----:R-:W-:-:S04]  /*59480*/  IADD3 R12, P6, R8, UR5, RZ ;  /* 0x00000005080c7c10 */ /* 0x001fc8000ffde0ff */
[----:B------:R-:W-:Y:S02]  /*59490*/  IADD3.X R13, R9, UR4, RZ, P6, !PT ;  /* 0x00000004090d7c10 */ /* 0x000fe4000b7fe4ff */
[----:B------:R-:W-:-:S04]  /*594a0*/  IADD3 R20, P6, R6, UR5, RZ ;  /* 0x0000000506147c10 */ /* 0x000fc8000ffde0ff */
[----:B------:R-:W-:Y:S02]  /*594b0*/  IADD3.X R21, R7, UR4, RZ, P6, !PT ;  /* 0x0000000407157c10 */ /* 0x000fe4000b7fe4ff */
[----:B------:R-:W-:Y:S01]  /*594c0*/  ISETP.GT.AND P6, PT, R0, 0x88, P5 ;  /* 0x000000880000780c */ /* 0x000fe20002fc4270 */
[----:B---3--:R-:W-:-:S05]  /*594d0*/  FMUL R14, R14, R2 ;  /* 0x000000020e0e7220 */ /* 0x008fca0000400000 */
[----:B------:R-:W-:-:S07]  /*594e0*/  F2FP.BF16.F32.PACK_AB R14, RZ, R14 ;  /* 0x0000000eff0e723e */ /* 0x000fce00000010ff */
[----:B------:R0:W-:Y:S04]  /*594f0*/  @P6 STG.E.U16 desc[UR46][R12.64], R14 ;  /* 0x0000000e0c006986 */ /* 0x0001e8000c10152e */
[----:B0-----:R-:W2:Y:S01]  /*59500*/  LDL.LU R14, [R1+0x60c] ;  /* 0x00060c00010e7983 */ /* 0x001ea20000300800 */
[----:B------:R-:W-:-:S04]  /*59510*/  ISETP.GT.AND P6, PT, R3, 0x1, PT ;  /* 0x000000010300780c */ /* 0x000fc80003fc4270 */
[----:B------:R-:W-:Y:S01]  /*59520*/  ISETP.GT.AND P6, PT, R0, 0x88, P6 ;  /* 0x000000880000780c */ /* 0x000fe200037c4270 */
[----:B--2---:R-:W-:-:S05]  /*59530*/  FMUL R14, R14, R2 ;  /* 0x000000020e0e7220 */ /* 0x004fca0000400000 */
        /* <DEDUP_REMOVED lines=427> */
[----:B------:R4:W-:Y:S01]  /*5aff0*/  @P6 STG.E.U16 desc[UR46][R12.64+0x120], R14 ;  /* 0x0001200e0c006986 */ /* 0x0009e2000c10152e */
[----:B------:R-:W-:-:S04]  /*5b000*/  ISETP.GT.AND P6, PT, R3, 0x91, PT ;  /* 0x000000910300780c */ /* 0x000fc80003fc4270 */
[----:B------:R-:W-:Y:S01]  /*5b010*/  ISETP.GT.AND P6, PT, R0, 0x88, P6 ;  /* 0x000000880000780c */ /* 0x000fe200037c4270 */
[----:B----4-:R-:W-:-:S05]  /*5b020*/  FMUL R14, R235, R2 ;  /* 0x00000002eb0e7220 */ /* 0x010fca0000400000 */
[----:B------:R-:W-:-:S07]  /*5b030*/  F2FP.BF16.F32.PACK_AB R14, RZ, R14 ;  /* 0x0000000eff0e723e */ /* 0x000fce00000010ff */
[----:B------:R5:W-:Y:S01]  /*5b040*/  @P6 STG.E.U16 desc[UR46][R12.64+0x122], R14 ;  /* 0x0001220e0c006986 */ /* 0x000be2000c10152e */
[----:B------:R-:W-:-:S04]  /*5b050*/  ISETP.GT.AND P6, PT, R3, 0x98, PT ;  /* 0x000000980300780c */ /* 0x000fc80003fc4270 */
[----:B------:R-:W-:Y:S01]  /*5b060*/  ISETP.GT.AND P6, PT, R0, 0x80, P6 ;  /* 0x000000800000780c */ /* 0x000fe200037c4270 */
[----:B-----5:R-:W-:-:S05]  /*5b070*/  FMUL R14, R234, R2 ;  /* 0x00000002ea0e7220 */ /* 0x020fca0000400000 */
[----:B------:R-:W-:-:S07]  /*5b080*/  F2FP.BF16.F32.PACK_AB R14, RZ, R14 ;  /* 0x0000000eff0e723e */ /* 0x000fce00000010ff */
[----:B------:R0:W-:Y:S01]  /*5b090*/  @P6 STG.E.U16 desc[UR46][R8.64+0x130], R14 ;  /* 0x0001300e08006986 */ /* 0x0001e2000c10152e */
[----:B------:R-:W-:-:S04]  /*5b0a0*/  ISETP.GT.AND P6, PT, R3, 0x99, PT ;  /* 0x000000990300780c */ /* 0x000fc80003fc4270 */
[----:B------:R-:W-:Y:S01]  /*5b0b0*/  ISETP.GT.AND P6, PT, R0, 0x80, P6 ;  /* 0x000000800000780c */ /* 0x000fe200037c4270 */
[----:B0-----:R-:W-:-:S05]  /*5b0c0*/  FMUL R14, R233, R2 ;  /* 0x00000002e90e7220 */ /* 0x001fca0000400000 */
        /* <DEDUP_REMOVED lines=79> */
[----:B0-----:R-:W-:Y:S02]  /*5b5c0*/  FMUL R14, R15, R2 ;  /* 0x000000020f0e7220 */ /* 0x001fe40000400000 */
[----:B------:R-:W2:Y:S04]  /*5b5d0*/  LDL.LU R15, [R1+0x484] ;  /* 0x00048400010f7983 */ /* 0x000ea80000300800 */
[----:B------:R-:W3:Y:S04]  /*5b5e0*/  LDL.LU R235, [R1+0x5b4] ;  /* 0x0005b40001eb7983 */ /* 0x000ee80000300800 */
[----:B------:R-:W4:Y:S04]  /*5b5f0*/  LDL.LU R234, [R1+0x5b8] ;  /* 0x0005b80001ea7983 */ /* 0x000f280000300800 */
        /* <DEDUP_REMOVED lines=8> */
[----:B------:R-:W-:-:S03]  /*5b680*/  F2FP.BF16.F32.PACK_AB R14, RZ, R14 ;  /* 0x0000000eff0e723e */ /* 0x000fc600000010ff */
        /* <DEDUP_REMOVED lines=9> */
[----:B------:R0:W-:Y:S04]  /*5b720*/  @P6 STG.E.U16 desc[UR46][R12.64+0x172], R14 ;  /* 0x0001720e0c006986 */ /* 0x0001e8000c10152e */
[----:B0-----:R-:W3:Y:S01]  /*5b730*/  LDL.LU R14, [R1+0x488] ;  /* 0x00048800010e7983 */ /* 0x001ee20000300800 */
[----:B------:R-:W-:Y:S01]  /*5b740*/  ISETP.GT.AND P6, PT, R0, 0x100, P5 ;  /* 0x000001000000780c */ /* 0x000fe20002fc4270 */
[----:B------:R-:W-:-:S05]  /*5b750*/  FMUL R12, R22, R2 ;  /* 0x00000002160c7220 */ /* 0x000fca0000400000 */
[----:B------:R-:W-:-:S07]  /*5b760*/  F2FP.BF16.F32.PACK_AB R12, RZ, R12 ;  /* 0x0000000cff0c723e */ /* 0x000fce00000010ff */
[----:B------:R2:W-:Y:S01]  /*5b770*/  @P6 STG.E.U16 desc[UR46][R6.64], R12 ;  /* 0x0000000c06006986 */ /* 0x0005e2000c10152e */
[----:B------:R-:W-:-:S04]  /*5b780*/  ISETP.GT.AND P6, PT, R3, 0x1, PT ;  /* 0x000000010300780c */ /* 0x000fc80003fc4270 */
[----:B------:R-:W-:Y:S01]  /*5b790*/  ISETP.GT.AND P6, PT, R0, 0x100, P6 ;  /* 0x000001000000780c */ /* 0x000fe200037c4270 */
[----:B------:R-:W-:Y:S01]  /*5b7a0*/  IMAD.U32 R22, RZ, RZ, UR8 ;  /* 0x00000008ff167e24 */ /* 0x000fe2000f8e00ff */
[----:B------:R-:W-:-:S03]  /*5b7b0*/  UIMAD UR10, UR9, 0x300, URZ ;  /* 0x00000300090a78a4 */ /* 0x000fc6000f8e023f */
[----:B------:R-:W-:-:S04]  /*5b7c0*/  IMAD.WIDE.U32 R22, R22, 0x300, R10 ;  /* 0x0000030016167825 */ /* 0x000fc800078e000a */
[----:B--2---:R-:W-:-:S05]  /*5b7d0*/  FMUL R12, R15, R2 ;  /* 0x000000020f0c7220 */ /* 0x004fca0000400000 */
[----:B------:R-:W-:Y:S01]  /*5b7e0*/  F2FP.BF16.F32.PACK_AB R12, RZ, R12 ;  /* 0x0000000cff0c723e */ /* 0x000fe200000010ff */
[----:B------:R-:W-:-:S04]  /*5b7f0*/  VIADD R15, R23, UR10 ;  /* 0x0000000a170f7c36 */ /* 0x000fc80008000000 */
[----:B------:R0:W-:Y:S02]  /*5b800*/  @P6 STG.E.U16 desc[UR46][R6.64+0x2], R12 ;  /* 0x0000020c06006986 */ /* 0x0001e4000c10152e */
[----:B0-----:R-:W-:-:S04]  /*5b810*/  IADD3 R12, P6, R22, UR5, RZ ;  /* 0x00000005160c7c10 */ /* 0x001fc8000ffde0ff */
        /* <DEDUP_REMOVED lines=451> */
[----:B0-----:R-:W-:Y:S02]  /*5d450*/  FMUL R14, R235, R2 ;  /* 0x00000002eb0e7220 */ /* 0x001fe40000400000 */
[----:B------:R-:W2:Y:S03]  /*5d460*/  LDL.LU R235, [R1+0x434] ;  /* 0x0004340001eb7983 */ /* 0x000ea60000300800 */
[----:B------:R-:W-:-:S07]  /*5d470*/  F2FP.BF16.F32.PACK_AB R14, RZ, R14 ;  /* 0x0000000eff0e723e */ /* 0x000fce00000010ff */
[----:B------:R4:W-:Y:S01]  /*5d480*/  @P6 STG.E.U16 desc[UR46][R6.64+0x132], R14 ;  /* 0x0001320e06006986 */ /* 0x0009e2000c10152e */
[----:B------:R-:W-:-:S04]  /*5d490*/  ISETP.GT.AND P6, PT, R3, 0x98, PT ;  /* 0x000000980300780c */ /* 0x000fc80003fc4270 */
[----:B------:R-:W-:Y:S01]  /*5d4a0*/  ISETP.GT.AND P6, PT, R0, 0x108, P6 ;  /* 0x000001080000780c */ /* 0x000fe200037c4270 */
[----:B----4-:R-:W-:Y:S02]  /*5d4b0*/  FMUL R14, R234, R2 ;  /* 0x00000002ea0e7220 */ /* 0x010fe40000400000 */
[----:B------:R-:W3:Y:S03]  /*5d4c0*/  LDL.LU R234, [R1+0x438] ;  /* 0x0004380001ea7983 */ /* 0x000ee60000300800 */
[----:B------:R-:W-:-:S07]  /*5d4d0*/  F2FP.BF16.F32.PACK_AB R14, RZ, R14 ;  /* 0x0000000eff0e723e */ /* 0x000fce00000010ff */
[----:B------:R5:W-:Y:S01]  /*5d4e0*/  @P6 STG.E.U16 desc[UR46][R20.64+0x130], R14 ;  /* 0x0001300e14006986 */ /* 0x000be2000c10152e */
[----:B------:R-:W-:-:S04]  /*5d4f0*/  ISETP.GT.AND P6, PT, R3, 0x99, PT ;  /* 0x000000990300780c */ /* 0x000fc80003fc4270 */
[----:B------:R-:W-:Y:S01]  /*5d500*/  ISETP.GT.AND P6, PT, R0, 0x108, P6 ;  /* 0x000001080000780c */ /* 0x000fe200037c4270 */
[----:B-----5:R-:W-:Y:S02]  /*5d510*/  FMUL R14, R233, R2 ;  /* 0x00000002e90e7220 */ /* 0x020fe40000400000 */
[----:B------:R-:W4:Y:S03]  /*5d520*/  LDL.LU R233, [R1+0x43c] ;  /* 0x00043c0001e97983 */ /* 0x000f260000300800 */
[----:B------:R-:W-:-:S07]  /*5d530*/  F2FP.BF16.F32.PACK_AB R14, RZ, R14 ;  /* 0x0000000eff0e723e */ /* 0x000fce00000010ff */
[----:B------:R0:W-:Y:S01]  /*5d540*/  @P6 STG.E.U16 desc[UR46][R20.64+0x132], R14 ;  /* 0x0001320e14006986 */ /* 0x0001e2000c10152e */
[----:B------:R-:W-:-:S04]  /*5d550*/  ISETP.GT.AND P6, PT, R3, 0xa0, PT ;  /* 0x000000a00300780c */ /* 0x000fc80003fc4270 */
[----:B------:R-:W-:Y:S01]  /*5d560*/  ISETP.GT.AND P6, PT, R0, 0x100, P6 ;  /* 0x000001000000780c */ /* 0x000fe200037c4270 */
[----:B0-----:R-:W-:Y:S02]  /*5d570*/  FMUL R14, R232, R2 ;  /* 0x00000002e80e7220 */ /* 0x001fe40000400000 */
[----:B------:R-:W5:Y:S03]  /*5d580*/  LDL.LU R232, [R1+0x440] ;  /* 0x0004400001e87983 */ /* 0x000f660000300800 */
        /* <DEDUP_REMOVED lines=26> */
[----:B------:R-:W-:Y:S01]  /*5d730*/  ISETP.GT.AND P6, PT, R0, 0x100, P4 ;  /* 0x000001000000780c */ /* 0x000fe200027c4270 */
[----:B0-----:R-:W-:Y:S02]  /*5d740*/  FMUL R14, R227, R2 ;  /* 0x00000002e30e7220 */ /* 0x001fe40000400000 */
[----:B------:R-:W3:Y:S03]  /*5d750*/  LDL.LU R227, [R1+0x454] ;  /* 0x0004540001e37983 */ /* 0x000ee60000300800 */
        /* <DEDUP_REMOVED lines=10> */
[----:B------:R-:W5:Y:S03]  /*5d800*/  LDL.LU R225, [R1+0x45c] ;  /* 0x00045c0001e17983 */ /* 0x000f660000300800 */
        /* <DEDUP_REMOVED lines=28> */
[----:B------:R-:W2:Y:S03]  /*5d9d0*/  LDL.LU R217, [R1+0x460] ;  /* 0x0004600001d97983 */ /* 0x000ea60000300800 */
[----:B------:R-:W-:-:S07]  /*5d9e0*/  F2FP.BF16.F32.PACK_AB R14, RZ, R14 ;  /* 0x0000000eff0e723e */ /* 0x000fce00000010ff */
[----:B------:R0:W-:Y:S01]  /*5d9f0*/  @P6 STG.E.U16 desc[UR46][R20.64+0x170], R14 ;  /* 0x0001700e14006986 */ /* 0x0001e2000c10152e */
[----:B------:R-:W-:Y:S01]  /*5da00*/  ISETP.GT.AND P6, PT, R0, 0x108, P1 ;  /* 0x000001080000780c */ /* 0x000fe20000fc4270 */
[----:B0-----:R-:W-:Y:S02]  /*5da10*/  FMUL R14, R216, R2 ;  /* 0x00000002d80e7220 */ /* 0x001fe40000400000 */
[----:B------:R-:W4:Y:S03]  /*5da20*/  LDL.LU R216, [R1+0x464] ;  /* 0x0004640001d87983 */ /* 0x000f260000300800 */
[----:B------:R-:W-:Y:S01]  /*5da30*/  F2FP.BF16.F32.PACK_AB R14, RZ, R14 ;  /* 0x0000000eff0e723e */ /* 0x000fe200000010ff */
[----:B------:R-:W3:Y:S04]  /*5da40*/  LDL.LU R218, [R1+0x468] ;  /* 0x0004680001da7983 */ /* 0x000ee80000300800 */
[----:B------:R-:W5:Y:S04]  /*5da50*/  LDL.LU R219, [R1+0x46c] ;  /* 0x00046c0001db7983 */ /* 0x000f680000300800 */
[----:B------:R-:W5:Y:S04]  /*5da60*/  LDL.LU R221, [R1+0x470] ;  /* 0x0004700001dd7983 */ /* 0x000f680000300800 */
[----:B------:R-:W5:Y:S04]  /*5da70*/  LDL.LU R220, [R1+0x474] ;  /* 0x0004740001dc7983 */ /* 0x000f680000300800 */
[----:B------:R-:W5:Y:S04]  /*5da80*/  LDL.LU R222, [R1+0x478] ;  /* 0x0004780001de7983 */ /* 0x000f680000300800 */
[----:B------:R-:W5:Y:S04]  /*5da90*/  LDL.LU R223, [R1+0x47c] ;  /* 0x00047c0001df7983 */ /* 0x000f680000300800 */
[----:B------:R0:W-:Y:S04]  /*5daa0*/  @P6 STG.E.U16 desc[UR46][R20.64+0x172], R14 ;  /* 0x0001720e14006986 */ /* 0x0001e8000c10152e */
[----:B0-----:R-:W2:Y:S01]  /*5dab0*/  LDL.LU R14, [R1+0x300] ;  /* 0x00030000010e7983 */ /* 0x001ea20000300800 */
[----:B------:R-:W-:-:S03]  /*5dac0*/  ISETP.GT.AND P6, PT, R0, 0x180, P5 ;  /* 0x000001800000780c */ /* 0x000fc60002fc4270 */
[----:B------:R-:W5:Y:S01]  /*5dad0*/  LDL.LU R20, [R1+0x430] ;  /* 0x0004300001147983 */ /* 0x000f620000300800 */
[----:B--2---:R-:W-:-:S05]  /*5dae0*/  FMUL R14, R14, R2 ;  /* 0x000000020e0e7220 */ /* 0x004fca0000400000 */
[----:B------:R-:W-:-:S04]  /*5daf0*/  F2FP.BF16.F32.PACK_AB R14, RZ, R14 ;  /* 0x0000000eff0e723e */ /* 0x000fc800000010ff */
[----:B------:R-:W-:Y:S02]  /*5db00*/  PRMT R19, R14, 0x7610, R19 ;  /* 0x000076100e137816 */ /* 0x000fe40000000013 */
[----:B------:R-:W-:-:S05]  /*5db10*/  @P6 MOV R14, R22 ;  /* 0x00000016000e6202 */ /* 0x000fca0000000f00 */
[----:B------:R0:W-:Y:S04]  /*5db20*/  @P6 STG.E.U16 desc[UR46][R14.64], R19 ;  /* 0x000000130e006986 */ /* 0x0001e8000c10152e */
[----:B0-----:R-:W2:Y:S01]  /*5db30*/  LDL.LU R14, [R1+0x304] ;  /* 0x00030400010e7983 */ /* 0x001ea20000300800 */
[----:B------:R-:W-:-:S04]  /*5db40*/  ISETP.GT.AND P6, PT, R3, 0x1, PT ;  /* 0x000000010300780c */ /* 0x000fc80003fc4270 */
[----:B------:R-:W-:Y:S01]  /*5db50*/  ISETP.GT.AND P6, PT, R0, 0x180, P6 ;  /* 0x000001800000780c */ /* 0x000fe200037c4270 */
[----:B--2---:R-:W-:-:S05]  /*5db60*/  FMUL R14, R14, R2 ;  /* 0x000000020e0e7220 */ /* 0x004fca0000400000 */
[----:B------:R-:W-:-:S04]  /*5db70*/  F2FP.BF16.F32.PACK_AB R14, RZ, R14 ;  /* 0x0000000eff0e723e */ /* 0x000fc800000010ff */
[----:B------:R-:W-:-:S03]  /*5db80*/  PRMT R19, R14, 0x7610, R19 ;  /* 0x000076100e137816 */ /* 0x000fc60000000013 */
[----:B------:R-:W-:-:S05]  /*5db90*/  @P6 IMAD.MOV.U32 R14, RZ, RZ, R22 ;  /* 0x000000ffff0e6224 */ /* 0x000fca00078e0016 */
        /* <DEDUP_REMOVED lines=494> */
[----:B------:R-:W-:Y:S02]  /*5fa80*/  ISETP.GT.AND P5, PT, R0, 0x188, P6 ;  /* 0x000001880000780c */ /* 0x000fe400037a4270 */
[----:B------:R-:W-:Y:S01]  /*5fa90*/  ISETP.GT.AND P6, PT, R3, 0x98, PT ;  /* 0x000000980300780c */ /* 0x000fe20003fc4270 */
[-C--:B------:R-:W-:Y:S01]  /*5faa0*/  FMUL R217, R217, R2.reuse ;  /* 0x00000002d9d97220 */ /* 0x080fe20000400000 */
[-C--:B----4-:R-:W-:Y:S01]  /*5fab0*/  FMUL R216, R216, R2.reuse ;  /* 0x00000002d8d87220 */ /* 0x090fe20000400000 */
[-C--:B---3--:R-:W-:Y:S01]  /*5fac0*/  FMUL R218, R218, R2.reuse ;  /* 0x00000002dada7220 */ /* 0x088fe20000400000 */
[-C--:B-----5:R-:W-:Y:S01]  /*5fad0*/  FMUL R221, R221, R2.reuse ;  /* 0x00000002dddd7220 */ /* 0x0a0fe20000400000 */
[-C--:B------:R-:W-:Y:S01]  /*5fae0*/  FMUL R219, R219, R2.reuse ;  /* 0x00000002dbdb7220 */ /* 0x080fe20000400000 */
[-C--:B------:R-:W-:Y:S01]  /*5faf0*/  FMUL R220, R220, R2.reuse ;  /* 0x00000002dcdc7220 */ /* 0x080fe20000400000 */
[-C--:B------:R-:W-:Y:S01]  /*5fb00*/  FMUL R223, R223, R2.reuse ;  /* 0x00000002dfdf7220 */ /* 0x080fe20000400000 */
[-C--:B------:R-:W-:Y:S01]  /*5fb10*/  FMUL R222, R222, R2.reuse ;  /* 0x00000002dede7220 */ /* 0x080fe20000400000 */
[----:B--2---:R-:W-:-:S05]  /*5fb20*/  FMUL R14, R14, R2 ;  /* 0x000000020e0e7220 */ /* 0x004fca0000400000 */
[----:B------:R-:W-:-:S05]  /*5fb30*/  F2FP.BF16.F32.PACK_AB R14, RZ, R14 ;  /* 0x0000000eff0e723e */ /* 0x000fca00000010ff */
[----:B------:R0:W-:Y:S01]  /*5fb40*/  @P5 STG.E.U16 desc[UR46][R12.64+0x122], R14 ;  /* 0x0001220e0c005986 */ /* 0x0001e2000c10152e */
[----:B------:R-:W-:Y:S01]  /*5fb50*/  ISETP.GT.AND P5, PT, R0, 0x180, P6 ;  /* 0x000001800000780c */ /* 0x000fe200037a4270 */
[----:B0-----:R-:W-:-:S05]  /*5fb60*/  FMUL R14, R20, R2 ;  /* 0x00000002140e7220 */ /* 0x001fca0000400000 */
[----:B------:R-:W-:-:S04]  /*5fb70*/  F2FP.BF16.F32.PACK_AB R14, RZ, R14 ;  /* 0x0000000eff0e723e */ /* 0x000fc800000010ff */
[----:B------:R-:W-:-:S03]  /*5fb80*/  PRMT R19, R14, 0x7610, R19 ;  /* 0x000076100e137816 */ /* 0x000fc60000000013 */
[----:B------:R-:W-:Y:S01]  /*5fb90*/  @P5 IMAD.MOV.U32 R14, RZ, RZ, R22 ;  /* 0x000000ffff0e5224 */ /* 0x000fe200078e0016 */
[----:B------:R-:W-:-:S04]  /*5fba0*/  ISETP.GT.AND P6, PT, R3, 0x99, PT ;  /* 0x000000990300780c */ /* 0x000fc80003fc4270 */
[----:B------:R0:W-:Y:S01]  /*5fbb0*/  @P5 STG.E.U16 desc[UR46][R14.64+0x130], R19 ;  /* 0x000130130e005986 */ /* 0x0001e2000c10152e */
[----:B------:R-:W-:Y:S01]  /*5fbc0*/  ISETP.GT.AND P5, PT, R0, 0x180, P6 ;  /* 0x000001800000780c */ /* 0x000fe200037a4270 */
[-C--:B0-----:R-:W-:Y:S01]  /*5fbd0*/  FMUL R14, R235, R2.reuse ;  /* 0x00000002eb0e7220 */ /* 0x081fe20000400000 */
[----:B------:R-:W-:Y:S01]  /*5fbe0*/  FMUL R20, R227, R2 ;  /* 0x00000002e3147220 */ /* 0x000fe20000400000 */
[----:B------:R-:W2:Y:S03]  /*5fbf0*/  LDL.LU R235, [R1+0x2d4] ;  /* 0x0002d40001eb7983 */ /* 0x000ea60000300800 */
[----:B------:R-:W-:-:S04]  /*5fc00*/  F2FP.BF16.F32.PACK_AB R14, RZ, R14 ;  /* 0x0000000eff0e723e */ /* 0x000fc800000010ff */
[----:B------:R-:W-:-:S03]  /*5fc10*/  PRMT R19, R14, 0x7610, R19 ;  /* 0x000076100e137816 */ /* 0x000fc60000000013 */
[----:B------:R-:W-:-:S05]  /*5fc20*/  @P5 IMAD.MOV.U32 R14, RZ, RZ, R22 ;  /* 0x000000ffff0e5224 */ /* 0x000fca00078e0016 */
[----:B------:R0:W-:Y:S01]  /*5fc30*/  @P5 STG.E.U16 desc[UR46][R14.64+0x132], R19 ;  /* 0x000132130e005986 */ /* 0x0001e2000c10152e */
[----:B------:R-:W-:-:S04]  /*5fc40*/  ISETP.GT.AND P5, PT, R3, 0x98, PT ;  /* 0x000000980300780c */ /* 0x000fc80003fa4270 */
[----:B------:R-:W-:Y:S01]  /*5fc50*/  ISETP.GT.AND P5, PT, R0, 0x188, P5 ;  /* 0x000001880000780c */ /* 0x000fe20002fa4270 */
[----:B0-----:R-:W-:Y:S01]  /*5fc60*/  FMUL R14, R234, R2 ;  /* 0x00000002ea0e7220 */ /* 0x001fe20000400000 */
[----:B------:R-:W-:Y:S01]  /*5fc70*/  F2FP.BF16.F32.PACK_AB R20, RZ, R20 ;  /* 0x00000014ff14723e */ /* 0x000fe200000010ff */
[----:B------:R-:W3:Y:S03]  /*5fc80*/  LDL.LU R234, [R1+0x2d8] ;  /* 0x0002d80001ea7983 */ /* 0x000ee60000300800 */
[----:B------:R-:W-:-:S07]  /*5fc90*/  F2FP.BF16.F32.PACK_AB R14, RZ, R14 ;  /* 0x0000000eff0e723e */ /* 0x000fce00000010ff */
[----:B------:R0:W-:Y:S01]  /*5fca0*/  @P5 STG.E.U16 desc[UR46][R12.64+0x130], R14 ;  /* 0x0001300e0c005986 */ /* 0x0001e2000c10152e */
[----:B------:R-:W-:Y:S02]  /*5fcb0*/  ISETP.GT.AND P5, PT, R0, 0x188, P6 ;  /* 0x000001880000780c */ /* 0x000fe400037a4270 */
[----:B------:R-:W-:Y:S01]  /*5fcc0*/  ISETP.GT.AND P6, PT, R3, 0xa0, PT ;  /* 0x000000a00300780c */ /* 0x000fe20003fc4270 */
[----:B0-----:R-:W-:Y:S02]  /*5fcd0*/  FMUL R14, R233, R2 ;  /* 0x00000002e90e7220 */ /* 0x001fe40000400000 */
[----:B------:R-:W4:Y:S03]  /*5fce0*/  LDL.LU R233, [R1+0x2dc] ;  /* 0x0002dc0001e97983 */ /* 0x000f260000300800 */
[----:B------:R-:W-:-:S05]  /*5fcf0*/  F2FP.BF16.F32.PACK_AB R14, RZ, R14 ;  /* 0x0000000eff0e723e */ /* 0x000fca00000010ff */
[----:B------:R0:W-:Y:S01]  /*5fd00*/  @P5 STG.E.U16 desc[UR46][R12.64+0x132], R14 ;  /* 0x0001320e0c005986 */ /* 0x0001e2000c10152e */
[----:B------:R-:W-:Y:S01]  /*5fd10*/  ISETP.GT.AND P5, PT, R0, 0x180, P6 ;  /* 0x000001800000780c */ /* 0x000fe200037a4270 */
[----:B0-----:R-:W-:Y:S01]  /*5fd20*/  FMUL R14, R232, R2 ;  /* 0x00000002e80e7220 */ /* 0x001fe20000400000 */
[----:B------:R-:W-:Y:S01]  /*5fd30*/  ISETP.GT.AND P6, PT, R3, 0xa1, PT ;  /* 0x000000a10300780c */ /* 0x000fe20003fc4270 */
[----:B------:R-:W5:Y:S03]  /*5fd40*/  LDL.LU R232, [R1+0x2e0] ;  /* 0x0002e00001e87983 */ /* 0x000f660000300800 */
[----:B------:R-:W-:-:S04]  /*5fd50*/  F2FP.BF16.F32.PACK_AB R14, RZ, R14 ;  /* 0x0000000eff0e723e */ /* 0x000fc800000010ff */
[----:B------:R-:W-:-:S03]  /*5fd60*/  PRMT R19, R14, 0x7610, R19 ;  /* 0x000076100e137816 */ /* 0x000fc60000000013 */
[----:B------:R-:W-:-:S05]  /*5fd70*/  @P5 MOV R14, R22 ;  /* 0x00000016000e5202 */ /* 0x000fca0000000f00 */
[----:B------:R0:W-:Y:S01]  /*5fd80*/  @P5 STG.E.U16 desc[UR46][R14.64+0x140], R19 ;  /* 0x000140130e005986 */ /* 0x0001e2000c10152e */
[----:B------:R-:W-:Y:S01]  /*5fd90*/  ISETP.GT.AND P5, PT, R0, 0x180, P6 ;  /* 0x000001800000780c */ /* 0x000fe200037a4270 */
[----:B0-----:R-:W-:Y:S02]  /*5fda0*/  FMUL R14, R231, R2 ;  /* 0x00000002e70e7220 */ /* 0x001fe40000400000 */
[----:B------:R-:W5:Y:S03]  /*5fdb0*/  LDL.LU R231, [R1+0x2e4] ;  /* 0x0002e40001e77983 */ /* 0x000f660000300800 */
[----:B------:R-:W-:-:S04]  /*5fdc0*/  F2FP.BF16.F32.PACK_AB R14, RZ, R14 ;  /* 0x0000000eff0e723e */ /* 0x000fc800000010ff */
[----:B------:R-:W-:-:S03]  /*5fdd0*/  PRMT R19, R14, 0x7610, R19 ;  /* 0x000076100e137816 */ /* 0x000fc60000000013 */
[----:B------:R-:W-:-:S05]  /*5fde0*/  @P5 IMAD.MOV.U32 R14, RZ, RZ, R22 ;  /* 0x000000ffff0e5224 */ /* 0x000fca00078e0016 */
        /* <DEDUP_REMOVED lines=8> */
[----:B0-----:R-:W-:Y:S01]  /*5fe70*/  FMUL R14, R229, R2 ;  /* 0x00000002e50e7220 */ /* 0x001fe20000400000 */
[----:B------:R-:W-:Y:S01]  /*5fe80*/  ISETP.GT.AND P6, PT, R3, 0xa8, PT ;  /* 0x000000a80300780c */ /* 0x000fe20003fc4270 */
[----:B------:R-:W5:Y:S03]  /*5fe90*/  LDL.LU R229, [R1+0x2ec] ;  /* 0x0002ec0001e57983 */ /* 0x000f660000300800 */
[----:B------:R-:W-:-:S04]  /*5fea0*/  F2FP.BF16.F32.PACK_AB R14, RZ, R14 ;  /* 0x0000000eff0e723e */ /* 0x000fc800000010ff */
[----:B------:R-:W-:Y:S01]  /*5feb0*/  PRMT R19, R14, 0x7610, R19 ;  /* 0x000076100e137816 */ /* 0x000fe20000000013 */
[----:B------:R-:W-:Y:S02]  /*5fec0*/  FMUL R14, R228, R2 ;  /* 0x00000002e40e7220 */ /* 0x000fe40000400000 */
[----:B------:R-:W5:Y:S04]  /*5fed0*/  LDL.LU R228, [R1+0x2f4] ;  /* 0x0002f40001e47983 */ /* 0x000f680000300800 */
[----:B------:R0:W-:Y:S01]  /*5fee0*/  @P5 STG.E.U16 desc[UR46][R12.64+0x142], R19 ;  /* 0x000142130c005986 */ /* 0x0001e2000c10152e */
[----:B------:R-:W-:Y:S02]  /*5fef0*/  ISETP.GT.AND P5, PT, R0, 0x180, P6 ;  /* 0x000001800000780c */ /* 0x000fe400037a4270 */
[----:B------:R-:W-:Y:S01]  /*5ff00*/  F2FP.BF16.F32.PACK_AB R14, RZ, R14 ;  /* 0x0000000eff0e723e */ /* 0x000fe200000010ff */
[----:B------:R-:W5:Y:S03]  /*5ff10*/  LDL.LU R227, [R1+0x2f0] ;  /* 0x0002f00001e37983 */ /* 0x000f660000300800 */
[----:B------:R-:W-:-:S07]  /*5ff20*/  PRMT R21, R14, 0x7610, R21 ;  /* 0x000076100e157816 */ /* 0x000fce0000000015 */
[----:B------:R-:W-:-:S05]  /*5ff30*/  @P5 IMAD.MOV.U32 R14, RZ, RZ, R22 ;  /* 0x000000ffff0e5224 */ /* 0x000fca00078e0016 */
[----:B------:R1:W-:Y:S01]  /*5ff40*/  @P5 STG.E.U16 desc[UR46][R14.64+0x150], R21 ;  /* 0x000150150e005986 */ /* 0x0003e2000c10152e */
[----:B------:R-:W-:Y:S01]  /*5ff50*/  ISETP.GT.AND P5, PT, R0, 0x180, P4 ;  /* 0x000001800000780c */ /* 0x000fe200027a4270 */
[----:B0-----:R-:W-:Y:S01]  /*5ff60*/  FMUL R19, R226, R2 ;  /* 0x00000002e2137220 */ /* 0x001fe20000400000 */
[----:B------:R-:W-:Y:S01]  /*5ff70*/  ISETP.GT.AND P6, PT, R0, 0x188, P6 ;  /* 0x000001880000780c */ /* 0x000fe200037c4270 */
[----:B------:R-:W5:Y:S03]  /*5ff80*/  LDL.LU R226, [R1+0x2f8] ;  /* 0x0002f80001e27983 */ /* 0x000f660000300800 */
[----:B------:R-:W-:-:S07]  /*5ff90*/  F2FP.BF16.F32.PACK_AB R19, RZ, R19 ;  /* 0x00000013ff13723e */ /* 0x000fce00000010ff */
[----:B-1----:R-:W-:Y:S01]  /*5ffa0*/  @P5 IMAD.MOV.U32 R14, RZ, RZ, R22 ;  /* 0x000000ffff0e5224 */ /* 0x002fe200078e0016 */
[----:B------:R-:W-:-:S04]  /*5ffb0*/  PRMT R224, R19, 0x7610, R224 ;  /* 0x0000761013e07816 */ /* 0x000fc800000000e0 */
[----:B------:R0:W-:Y:S01]  /*5ffc0*/  @P5 STG.E.U16 desc[UR46][R14.64+0x152], R20 ;  /* 0x000152140e005986 */ /* 0x0001e2000c10152e */
[C---:B------:R-:W-:Y:S02]  /*5ffd0*/  ISETP.GT.AND P5, PT, R0.reuse, 0x180, P0 ;  /* 0x000001800000780c */ /* 0x040fe400007a4270 */
[C---:B------:R-:W-:Y:S01]  /*5ffe0*/  ISETP.GT.AND P4, PT, R0.reuse, 0x188, P4 ;  /* 0x000001880000780c */ /* 0x040fe20002784270 */
[----:B------:R-:W-:Y:S01]  /*5fff0*/  FMUL R21, R225, R2 ;  /* 0x00000002e1157220 */ /* 0x000fe20000400000 */
[----:B------:R1:W-:Y:S01]  /*60000*/  @P6 STG.E.U16 desc[UR46][R12.64+0x150], R224 ;  /* 0x000150e00c006986 */ /* 0x0003e2000c10152e */
[----:B------:R-:W-:-:S03]  /*60010*/  ISETP.GT.AND P6, PT, R0, 0x180, P3 ;  /* 0x000001800000780c */ /* 0x000fc60001fc4270 */
[----:B------:R-:W-:Y:S01]  /*60020*/  F2FP.BF16.F32.PACK_AB R19, RZ, R21 ;  /* 0x00000015ff13723e */ /* 0x000fe200000010ff */
[----:B------:R-:W5:Y:S01]  /*60030*/  LDL.LU R225, [R1+0x2fc] ;  /* 0x0002fc0001e17983 */ /* 0x000f620000300800 */
[----:B0-----:R-:W-:Y:S02]  /*60040*/  F2FP.BF16.F32.PACK_AB R14, RZ, R217 ;  /* 0x000000d9ff0e723e */ /* 0x001fe400000010ff */
[----:B------:R-:W-:Y:S02]  /*60050*/  F2FP.BF16.F32.PACK_AB R20, RZ, R216 ;  /* 0x000000d8ff14723e */ /* 0x000fe400000010ff */
[----:B------:R-:W-:Y:S01]  /*60060*/  ISETP.GT.AND P0, PT, R0, 0x188, P0 ;  /* 0x000001880000780c */ /* 0x000fe20000704270 */
[----:B------:R0:W-:Y:S01]  /*60070*/  @P4 STG.E.U16 desc[UR46][R12.64+0x152], R19 ;  /* 0x000152130c004986 */ /* 0x0001e2000c10152e */
[----:B------:R-:W-:Y:S02]  /*60080*/  PRMT R216, R14, 0x7610, R216 ;  /* 0x000076100ed87816 */ /* 0x000fe400000000d8 */
[----:B------:R-:W-:Y:S01]  /*60090*/  @P5 MOV R14, R22 ;  /* 0x00000016000e5202 */ /* 0x000fe20000000f00 */
[----:B-1----:R-:W2:Y:S01]  /*600a0*/  LDL.LU R224, [R1+0x2d0] ;  /* 0x0002d00001e07983 */ /* 0x002ea20000300800 */
[----:B------:R-:W-:-:S03]  /*600b0*/  PRMT R21, R20, 0x7610, R21 ;  /* 0x0000761014157816 */ /* 0x000fc60000000015 */
[----:B------:R1:W-:Y:S01]  /*600c0*/  @P5 STG.E.U16 desc[UR46][R14.64+0x160], R216 ;  /* 0x000160d80e005986 */ /* 0x0003e2000c10152e */
[----:B0-----:R-:W-:-:S03]  /*600d0*/  F2FP.BF16.F32.PACK_AB R19, RZ, R218 ;  /* 0x000000daff13723e */ /* 0x001fc600000010ff */
[----:B------:R-:W3:Y:S01]  /*600e0*/  LDL.LU R217, [R1+0x2cc] ;  /* 0x0002cc0001d97983 */ /* 0x000ee20000300800 */
[C---:B------:R-:W-:Y:S02]  /*600f0*/  ISETP.GT.AND P4, PT, R0.reuse, 0x180, P2 ;  /* 0x000001800000780c */ /* 0x040fe40001784270 */
[----:B------:R-:W-:Y:S01]  /*60100*/  PRMT R20, R19, 0x7610, R20 ;  /* 0x0000761013147816 */ /* 0x000fe20000000014 */
[----:B------:R-:W4:Y:S01]  /*60110*/  LDL.LU R218, [R1+0x2c8] ;  /* 0x0002c80001da7983 */ /* 0x000f220000300800 */
[----:B-1----:R-:W-:Y:S01]  /*60120*/  @P6 IMAD.MOV.U32 R14, RZ, RZ, R22 ;  /* 0x000000ffff0e6224 */ /* 0x002fe200078e0016 */
[C---:B------:R-:W-:Y:S02]  /*60130*/  ISETP.GT.AND P3, PT, R0.reuse, 0x188, P3 ;  /* 0x000001880000780c */ /* 0x040fe40001f64270 */
[----:B------:R-:W5:Y:S04]  /*60140*/  LDL.LU R216, [R1+0x2c4] ;  /* 0x0002c40001d87983 */ /* 0x000f680000300800 */
[----:B------:R0:W-:Y:S04]  /*60150*/  @P6 STG.E.U16 desc[UR46][R14.64+0x162], R21 ;  /* 0x000162150e006986 */ /* 0x0001e8000c10152e */
[----:B------:R1:W-:Y:S01]  /*60160*/  @P0 STG.E.U16 desc[UR46][R12.64+0x160], R20 ;  /* 0x000160140c000986 */ /* 0x0003e2000c10152e */
[----:B------:R-:W-:-:S02]  /*60170*/  ISETP.GT.AND P0, PT, R0, 0x180, P1 ;  /* 0x000001800000780c */ /* 0x000fc40000f04270 */
[----:B------:R-:W-:Y:S02]  /*60180*/  F2FP.BF16.F32.PACK_AB R19, RZ, R219 ;  /* 0x000000dbff13723e */ /* 0x000fe400000010ff */
[----:B0-----:R-:W-:Y:S01]  /*60190*/  F2FP.BF16.F32.PACK_AB R14, RZ, R221 ;  /* 0x000000ddff0e723e */ /* 0x001fe200000010ff */
[----:B------:R-:W2:Y:S03]  /*601a0*/  LDL.LU R219, [R1+0x2c0] ;  /* 0x0002c00001db7983 */ /* 0x000ea60000300800 */
[----:B------:R-:W-:Y:S01]  /*601b0*/  PRMT R21, R14, 0x7610, R21 ;  /* 0x000076100e157816 */ /* 0x000fe20000000015 */
[----:B------:R-:W-:Y:S01]  /*601c0*/  @P4 IMAD.MOV.U32 R14, RZ, RZ, R22 ;  /* 0x000000ffff0e4224 */ /* 0x000fe200078e0016 */
[----:B------:R0:W-:Y:S01]  /*601d0*/  @P3 STG.E.U16 desc[UR46][R12.64+0x162], R19 ;  /* 0x000162130c003986 */ /* 0x0001e2000c10152e */
[C---:B------:R-:W-:Y:S02]  /*601e0*/  ISETP.GT.AND P2, PT, R0.reuse, 0x188, P2 ;  /* 0x000001880000780c */ /* 0x040fe40001744270 */
[----:B-1----:R-:W-:Y:S01]  /*601f0*/  F2FP.BF16.F32.PACK_AB R20, RZ, R220 ;  /* 0x000000dcff14723e */ /* 0x002fe200000010ff */
[----:B------:R1:W-:Y:S01]  /*60200*/  @P4 STG.E.U16 desc[UR46][R14.64+0x170], R21 ;  /* 0x000170150e004986 */ /* 0x0003e2000c10152e */
[----:B------:R-:W-:-:S03]  /*60210*/  ISETP.GT.AND P1, PT, R0, 0x188, P1 ;  /* 0x000001880000780c */ /* 0x000fc60000f24270 */
[----:B------:R-:W3:Y:S01]  /*60220*/  LDL.LU R221, [R1+0x2bc] ;  /* 0x0002bc0001dd7983 */ /* 0x000ee20000300800 */
[----:B0-----:R-:W-:-:S03]  /*60230*/  F2FP.BF16.F32.PACK_AB R19, RZ, R222 ;  /* 0x000000deff13723e */ /* 0x001fc600000010ff */
[----:B------:R-:W4:Y:S01]  /*60240*/  LDL.LU R220, [R1+0x2b8] ;  /* 0x0002b80001dc7983 */ /* 0x000f220000300800 */
[----:B-1----:R-:W-:-:S03]  /*60250*/  @P0 IMAD.MOV.U32 R14, RZ, RZ, R22 ;  /* 0x000000ffff0e0224 */ /* 0x002fc600078e0016 */
[----:B------:R-:W5:Y:S04]  /*60260*/  LDL.LU R222, [R1+0x2b4] ;  /* 0x0002b40001de7983 */ /* 0x000f680000300800 */
[----:B------:R0:W-:Y:S04]  /*60270*/  @P0 STG.E.U16 desc[UR46][R14.64+0x172], R20 ;  /* 0x000172140e000986 */ /* 0x0001e8000c10152e */
[----:B------:R1:W-:Y:S01]  /*60280*/  @P2 STG.E.U16 desc[UR46][R12.64+0x170], R19 ;  /* 0x000170130c002986 */ /* 0x0003e2000c10152e */
[----:B0-----:R-:W-:-:S03]  /*60290*/  F2FP.BF16.F32.PACK_AB R14, RZ, R223 ;  /* 0x000000dfff0e723e */ /* 0x001fc600000010ff */
[----:B------:R-:W2:Y:S01]  /*602a0*/  LDL.LU R15, [R1+0x180] ;  /* 0x00018000010f7983 */ /* 0x000ea20000300800 */
[----:B------:R-:W-:-:S03]  /*602b0*/  PRMT R21, R14, 0x7610, R21 ;  /* 0x000076100e157816 */ /* 0x000fc60000000015 */
[----:B------:R-:W3:Y:S04]  /*602c0*/  LDL.LU R20, [R1+0x188] ;  /* 0x0001880001147983 */ /* 0x000ee80000300800 */
[----:B-1----:R-:W4:Y:S04]  /*602d0*/  LDL.LU R19, [R1+0x184] ;  /* 0x0001840001137983 */ /* 0x002f280000300800 */
[----:B------:R-:W5:Y:S04]  /*602e0*/  LDL.LU R223, [R1+0x2b0] ;  /* 0x0002b00001df7983 */ /* 0x000f680000300800 */
[----:B------:R0:W-:Y:S04]  /*602f0*/  @P1 STG.E.U16 desc[UR46][R12.64+0x172], R21 ;  /* 0x000172150c001986 */ /* 0x0001e8000c10152e */
[----:B0-----:R-:W5:Y:S01]  /*60300*/  LDL.LU R13, [R1+0x18c] ;  /* 0x00018c00010d7983 */ /* 0x001f620000300800 */
[----:B------:R-:W-:-:S02]  /*60310*/  ISETP.GT.AND P6, PT, R3, 0xc0, PT ;  /* 0x000000c00300780c */ /* 0x000fc40003fc4270 */
[----:B------:R-:W-:Y:S01]  /*60320*/  ISETP.GT.AND P5, PT, R3, 0xc1, PT ;  /* 0x000000c10300780c */ /* 0x000fe20003fa4270 */
[----:B------:R-:W5:Y:S01]  /*60330*/  LDL.LU R21, [R1+0x2ac] ;  /* 0x0002ac0001157983 */ /* 0x000f620000300800 */
[C---:B------:R-:W-:Y:S02]  /*60340*/  ISETP.GT.AND P2, PT, R0.reuse, RZ, P6 ;  /* 0x000000ff0000720c */ /* 0x040fe40003744270 */
[C---:B------:R-:W-:Y:S02]  /*60350*/  ISETP.GT.AND P3, PT, R0.reuse, RZ, P5 ;  /* 0x000000ff0000720c */ /* 0x040fe40002f64270 */
[C---:B------:R-:W-:Y:S02]  /*60360*/  ISETP.GT.AND P4, PT, R0.reuse, 0x8, P6 ;  /* 0x000000080000780c */ /* 0x040fe40003784270 */
[----:B------:R-:W-:Y:S01]  /*60370*/  ISETP.GT.AND P0, PT, R0, 0x8, P5 ;  /* 0x000000080000780c */ /* 0x000fe20002f04270 */
[-C--:B--2---:R-:W-:Y:S01]  /*60380*/  FMUL R15, R15, R2.reuse ;  /* 0x000000020f0f7220 */ /* 0x084fe20000400000 */
[----:B---3--:R-:W-:-:S04]  /*60390*/  FMUL R20, R20, R2 ;  /* 0x0000000214147220 */ /* 0x008fc80000400000 */
[----:B------:R-:W-:Y:S01]  /*603a0*/  F2FP.BF16.F32.PACK_AB R15, RZ, R15 ;  /* 0x0000000fff0f723e */ /* 0x000fe200000010ff */
[----:B----4-:R-:W-:Y:S01]  /*603b0*/  FMUL R19, R19, R2 ;  /* 0x0000000213137220 */ /* 0x010fe20000400000 */
[----:B------:R-:W-:Y:S02]  /*603c0*/  F2FP.BF16.F32.PACK_AB R12, RZ, R20 ;  /* 0x00000014ff0c723e */ /* 0x000fe400000010ff */
[----:B------:R-:W2:Y:S02]  /*603d0*/  LDL.LU R20, [R1+0x2a8] ;  /* 0x0002a80001147983 */ /* 0x000ea40000300800 */
[----:B------:R-:W-:Y:S02]  /*603e0*/  F2FP.BF16.F32.PACK_AB R14, RZ, R19 ;  /* 0x00000013ff0e723e */ /* 0x000fe400000010ff */
[----:B------:R-:W-:Y:S02]  /*603f0*/  PRMT R19, R15, 0x7610, R19 ;  /* 0x000076100f137816 */ /* 0x000fe40000000013 */
[----:B------:R-:W-:Y:S01]  /*60400*/  PRMT R15, R12, 0x7610, R15 ;  /* 0x000076100c0f7816 */ /* 0x000fe2000000000f */
[----:B------:R0:W-:Y:S01]  /*60410*/  @P3 STG.E.U16 desc[UR46][R10.64+0x182], R14 ;  /* 0x0001820e0a003986 */ /* 0x0001e2000c10152e */
[----:B-----5:R-:W-:-:S03]  /*60420*/  FMUL R13, R13, R2 ;  /* 0x000000020d0d7220 */ /* 0x020fc60000400000 */
[----:B------:R1:W-:Y:S02]  /*60430*/  @P2 STG.E.U16 desc[UR46][R10.64+0x180], R19 ;  /* 0x000180130a002986 */ /* 0x0003e4000c10152e */
[----:B------:R-:W-:-:S04]  /*60440*/  F2FP.BF16.F32.PACK_AB R12, RZ, R13 ;  /* 0x0000000dff0c723e */ /* 0x000fc800000010ff */
[----:B0-----:R-:W-:Y:S01]  /*60450*/  PRMT R14, R12, 0x7610, R14 ;  /* 0x000076100c0e7816 */ /* 0x001fe2000000000e */
[----:B-1----:R-:W3:Y:S04]  /*60460*/  LDL.LU R19, [R1+0x2a4] ;  /* 0x0002a40001137983 */ /* 0x002ee80000300800 */
[----:B------:R-:W4:Y:S04]  /*60470*/  LDL.LU R13, [R1+0x190] ;  /* 0x00019000010d7983 */ /* 0x000f280000300800 */
[----:B------:R-:W5:Y:S04]  /*60480*/  LDL.LU R12, [R1+0x194] ;  /* 0x00019400010c7983 */ /* 0x000f680000300800 */
[----:B------:R-:W-:Y:S04]  /*60490*/  @P4 STG.E.U16 desc[UR46][R4.64+0x180], R15 ;  /* 0x0001800f04004986 */ /* 0x000fe8000c10152e */
[----:B------:R0:W-:Y:S04]  /*604a0*/  @P0 STG.E.U16 desc[UR46][R4.64+0x182], R14 ;  /* 0x0001820e04000986 */ /* 0x0001e8000c10152e */
[----:B0-----:R-:W2:Y:S01]  /*604b0*/  LDL.LU R14, [R1+0x198] ;  /* 0x00019800010e7983 */ /* 0x001ea20000300800 */
[----:B------:R-:W-:-:S02]  /*604c0*/  ISETP.GT.AND P6, PT, R3, 0xc8, PT ;  /* 0x000000c80300780c */ /* 0x000fc40003fc4270 */
[----:B------:R-:W-:Y:S02]  /*604d0*/  ISETP.GT.AND P5, PT, R3, 0xc9, PT ;  /* 0x000000c90300780c */ /* 0x000fe40003fa4270 */
[C---:B------:R-:W-:Y:S02]  /*604e0*/  ISETP.GT.AND P1, PT, R0.reuse, RZ, P6 ;  /* 0x000000ff0000720c */ /* 0x040fe40003724270 */
[C---:B------:R-:W-:Y:S02]  /*604f0*/  ISETP.GT.AND P2, PT, R0.reuse, RZ, P5 ;  /* 0x000000ff0000720c */ /* 0x040fe40002f44270 */
[----:B------:R-:W-:Y:S01]  /*60500*/  ISETP.GT.AND P0, PT, R0, 0x8, P6 ;  /* 0x000000080000780c */ /* 0x000fe20003704270 */
[-C--:B----4-:R-:W-:Y:S01]  /*60510*/  FMUL R13, R13, R2.reuse ;  /* 0x000000020d0d7220 */ /* 0x090fe20000400000 */
[----:B-----5:R-:W-:-:S04]  /*60520*/  FMUL R12, R12, R2 ;  /* 0x000000020c0c7220 */ /* 0x020fc80000400000 */
[----:B------:R-:W-:Y:S02]  /*60530*/  F2FP.BF16.F32.PACK_AB R13, RZ, R13 ;  /* 0x0000000dff0d723e */ /* 0x000fe400000010ff */
[----:B------:R-:W-:Y:S02]  /*60540*/  F2FP.BF16.F32.PACK_AB R12, RZ, R12 ;  /* 0x0000000cff0c723e */ /* 0x000fe400000010ff */
[----:B------:R-:W-:Y:S02]  /*60550*/  PRMT R15, R13, 0x7610, R15 ;  /* 0x000076100d0f7816 */ /* 0x000fe4000000000f */
[----:B------:R-:W-:Y:S01]  /*60560*/  PRMT R13, R12, 0x7610, R13 ;  /* 0x000076100c0d7816 */ /* 0x000fe2000000000d */
[----:B--2---:R-:W-:Y:S02]  /*60570*/  FMUL R14, R14, R2 ;  /* 0x000000020e0e7220 */ /* 0x004fe40000400000 */
[----:B------:R-:W-:Y:S03]  /*60580*/  @P1 STG.E.U16 desc[UR46][R10.64+0x190], R15 ;  /* 0x0001900f0a001986 */ /* 0x000fe6000c10152e */
[----:B------:R-:W-:Y:S01]  /*60590*/  F2FP.BF16.F32.PACK_AB R12, RZ, R14 ;  /* 0x0000000eff0c723e */ /* 0x000fe200000010ff */
[----:B------:R0:W-:Y:S04]  /*605a0*/  @P2 STG.E.U16 desc[UR46][R10.64+0x192], R13 ;  /* 0x0001920d0a002986 */ /* 0x0001e8000c10152e */
[----:B------:R1:W-:Y:S04]  /*605b0*/  @P0 STG.E.U16 desc[UR46][R4.64+0x190], R12 ;  /* 0x0001900c04000986 */ /* 0x0003e8000c10152e */
[----:B0-----:R-:W2:Y:S04]  /*605c0*/  LDL.LU R13, [R1+0x19c] ;  /* 0x00019c00010d7983 */ /* 0x001ea80000300800 */
[----:B-1----:R-:W4:Y:S01]  /*605d0*/  LDL.LU R12, [R1+0x1a0] ;  /* 0x0001a000010c7983 */ /* 0x002f220000300800 */
[-C--:B--2---:R-:W-:Y:S01]  /*605e0*/  FMUL R13, R13, R2.reuse ;  /* 0x000000020d0d7220 */ /* 0x084fe20000400000 */
[----:B----4-:R-:W-:-:S04]  /*605f0*/  FMUL R12, R12, R2 ;  /* 0x000000020c0c7220 */ /* 0x010fc80000400000 */
[----:B------:R-:W-:Y:S02]  /*60600*/  F2FP.BF16.F32.PACK_AB R13, RZ, R13 ;  /* 0x0000000dff0d723e */ /* 0x000fe400000010ff */
[----:B------:R-:W-:Y:S02]  /*60610*/  F2FP.BF16.F32.PACK_AB R12, RZ, R12 ;  /* 0x0000000cff0c723e */ /* 0x000fe400000010ff */
[----:B------:R-:W-:Y:S02]  /*60620*/  PRMT R14, R13, 0x7610, R14 ;  /* 0x000076100d0e7816 */ /* 0x000fe4000000000e */
[----:B------:R-:W-:Y:S02]  /*60630*/  PRMT R13, R12, 0x7610, R13 ;  /* 0x000076100c0d7816 */ /* 0x000fe4000000000d */
[----:B------:R-:W2:Y:S01]  /*60640*/  LDL.LU R12, [R1+0x1a4] ;  /* 0x0001a400010c7983 */ /* 0x000ea20000300800 */
[----:B------:R-:W-:Y:S02]  /*60650*/  ISETP.GT.AND P3, PT, R3, 0xd0, PT ;  /* 0x000000d00300780c */ /* 0x000fe40003f64270 */
[----:B------:R-:W-:-:S02]  /*60660*/  ISETP.GT.AND P1, PT, R0, 0x8, P5 ;  /* 0x000000080000780c */ /* 0x000fc40002f24270 */
[----:B------:R-:W-:-:S11]  /*60670*/  ISETP.GT.AND P0, PT, R0, RZ, P3 ;  /* 0x000000ff0000720c */ /* 0x000fd60001f04270 */
[----:B------:R0:W-:Y:S04]  /*60680*/  @P1 STG.E.U16 desc[UR46][R4.64+0x192], R14 ;  /* 0x0001920e04001986 */ /* 0x0001e8000c10152e */
[----:B------:R1:W-:Y:S04]  /*60690*/  @P0 STG.E.U16 desc[UR46][R10.64+0x1a0], R13 ;  /* 0x0001a00d0a000986 */ /* 0x0003e8000c10152e */
[----:B0-----:R-:W4:Y:S01]  /*606a0*/  LDL.LU R14, [R1+0x1b0] ;  /* 0x0001b000010e7983 */ /* 0x001f220000300800 */
[----:B--2---:R-:W-:-:S05]  /*606b0*/  FMUL R12, R12, R2 ;  /* 0x000000020c0c7220 */ /* 0x004fca0000400000 */
[----:B------:R-:W-:-:S04]  /*606c0*/  F2FP.BF16.F32.PACK_AB R12, RZ, R12 ;  /* 0x0000000cff0c723e */ /* 0x000fc800000010ff */
[----:B-1----:R-:W-:Y:S02]  /*606d0*/  PRMT R13, R12, 0x7610, R13 ;  /* 0x000076100c0d7816 */ /* 0x002fe4000000000d */
[----:B------:R-:W2:Y:S01]  /*606e0*/  LDL.LU R12, [R1+0x1a8] ;  /* 0x0001a800010c7983 */ /* 0x000ea20000300800 */
[----:B------:R-:W-:-:S04]  /*606f0*/  ISETP.GT.AND P2, PT, R3, 0xd1, PT ;  /* 0x000000d10300780c */ /* 0x000fc80003f44270 */
[----:B------:R-:W-:-:S13]  /*60700*/  ISETP.GT.AND P0, PT, R0, RZ, P2 ;  /* 0x000000ff0000720c */ /* 0x000fda0001704270 */
[----:B------:R0:W-:Y:S01]  /*60710*/  @P0 STG.E.U16 desc[UR46][R10.64+0x1a2], R13 ;  /* 0x0001a20d0a000986 */ /* 0x0001e2000c10152e */
[----:B--2---:R-:W-:-:S05]  /*60720*/  FMUL R12, R12, R2 ;  /* 0x000000020c0c7220 */ /* 0x004fca0000400000 */
[----:B------:R-:W-:-:S04]  /*60730*/  F2FP.BF16.F32.PACK_AB R12, RZ, R12 ;  /* 0x0000000cff0c723e */ /* 0x000fc800000010ff */
[----:B0-----:R-:W-:Y:S02]  /*60740*/  PRMT R13, R12, 0x7610, R13 ;  /* 0x000076100c0d7816 */ /* 0x001fe4000000000d */
[----:B------:R-:W2:Y:S01]  /*60750*/  LDL.LU R12, [R1+0x1ac] ;  /* 0x0001ac00010c7983 */ /* 0x000ea20000300800 */
[----:B------:R-:W-:-:S13]  /*60760*/  ISETP.GT.AND P0, PT, R0, 0x8, P3 ;  /* 0x000000080000780c */ /* 0x000fda0001f04270 */
[----:B------:R-:W-:Y:S01]  /*60770*/  @P0 STG.E.U16 desc[UR46][R4.64+0x1a0], R13 ;  /* 0x0001a00d04000986 */ /* 0x000fe2000c10152e */
[----:B------:R-:W-:Y:S02]  /*60780*/  ISETP.GT.AND P0, PT, R0, 0x8, P2 ;  /* 0x000000080000780c */ /* 0x000fe40001704270 */
[----:B------:R-:W-:Y:S01]  /*60790*/  ISETP.GT.AND P2, PT, R3, 0xd8, PT ;  /* 0x000000d80300780c */ /* 0x000fe20003f44270 */
[----:B----4-:R-:W-:-:S05]  /*607a0*/  FMUL R14, R14, R2 ;  /* 0x000000020e0e7220 */ /* 0x010fca0000400000 */
[----:B------:R-:W-:Y:S01]  /*607b0*/  F2FP.BF16.F32.PACK_AB R14, RZ, R14 ;  /* 0x0000000eff0e723e */ /* 0x000fe200000010ff */
[----:B--2---:R-:W-:-:S05]  /*607c0*/  FMUL R12, R12, R2 ;  /* 0x000000020c0c7220 */ /* 0x004fca0000400000 */
[----:B------:R-:W-:-:S05]  /*607d0*/  F2FP.BF16.F32.PACK_AB R12, RZ, R12 ;  /* 0x0000000cff0c723e */ /* 0x000fca00000010ff */
[----:B------:R0:W-:Y:S02]  /*607e0*/  @P0 STG.E.U16 desc[UR46][R4.64+0x1a2], R12 ;  /* 0x0001a20c04000986 */ /* 0x0001e4000c10152e */
[----:B0-----:R-:W-:-:S04]  /*607f0*/  IADD3 R12, P0, R8, UR5, RZ ;  /* 0x00000005080c7c10 */ /* 0x001fc8000ff1e0ff */
[----:B------:R-:W-:Y:S02]  /*60800*/  IADD3.X R13, R9, UR4, RZ, P0, !PT ;  /* 0x00000004090d7c10 */ /* 0x000fe400087fe4ff */
[----:B------:R-:W-:-:S13]  /*60810*/  ISETP.GT.AND P0, PT, R0, RZ, P2 ;  /* 0x000000ff0000720c */ /* 0x000fda0001704270 */
        /* <DEDUP_REMOVED lines=329> */
[C---:B------:R-:W-:Y:S02]  /*61cb0*/  ISETP.GT.AND P5, PT, R3.reuse, 0x168, PT ;  /* 0x000001680300780c */ /* 0x040fe40003fa4270 */
[C---:B------:R-:W-:Y:S02]  /*61cc0*/  ISETP.GT.AND P3, PT, R3.reuse, 0x169, PT ;  /* 0x000001690300780c */ /* 0x040fe40003f64270 */
[----:B------:R-:W-:Y:S01]  /*61cd0*/  ISETP.GT.AND P4, PT, R3, 0x171, PT ;  /* 0x000001710300780c */ /* 0x000fe20003f84270 */
[----:B--2---:R-:W-:-:S05]  /*61ce0*/  FMUL R14, R14, R2 ;  /* 0x000000020e0e7220 */ /* 0x004fca0000400000 */
[----:B------:R-:W-:-:S05]  /*61cf0*/  F2FP.BF16.F32.PACK_AB R14, RZ, R14 ;  /* 0x0000000eff0e723e */ /* 0x000fca00000010ff */
[----:B------:R3:W-:Y:S01]  /*61d00*/  @P0 STG.E.U16 desc[UR46][R10.64+0x2a0], R14 ;  /* 0x0002a00e0a000986 */ /* 0x0007e2000c10152e */
[----:B------:R-:W-:Y:S01]  /*61d10*/  ISETP.GT.AND P0, PT, R0, RZ, P1 ;  /* 0x000000ff0000720c */ /* 0x000fe20000f04270 */
[----:B---3--:R-:W-:-:S05]  /*61d20*/  FMUL R14, R19, R2 ;  /* 0x00000002130e7220 */ /* 0x008fca0000400000 */
        /* <DEDUP_REMOVED lines=94> */
[----:B------:R-:W5:Y:S01]  /*62310*/  LDL.LU R21, [R1+0x12c] ;  /* 0x00012c0001157983 */ /* 0x000f620000300800 */
[----:B------:R-:W-:-:S03]  /*62320*/  F2FP.BF16.F32.PACK_AB R10, RZ, R10 ;  /* 0x0000000aff0a723e */ /* 0x000fc600000010ff */
[----:B------:R-:W5:Y:S04]  /*62330*/  LDL.LU R223, [R1+0x130] ;  /* 0x0001300001df7983 */ /* 0x000f680000300800 */
[----:B------:R-:W5:Y:S04]  /*62340*/  LDL.LU R222, [R1+0x134] ;  /* 0x0001340001de7983 */ /* 0x000f680000300800 */
[----:B------:R-:W5:Y:S04]  /*62350*/  LDL.LU R220, [R1+0x138] ;  /* 0x0001380001dc7983 */ /* 0x000f680000300800 */
[----:B------:R-:W5:Y:S04]  /*62360*/  LDL.LU R221, [R1+0x13c] ;  /* 0x00013c0001dd7983 */ /* 0x000f680000300800 */
[----:B------:R-:W5:Y:S04]  /*62370*/  LDL.LU R219, [R1+0x140] ;  /* 0x0001400001db7983 */ /* 0x000f680000300800 */
[----:B------:R0:W-:Y:S04]  /*62380*/  @P6 STG.E.U16 desc[UR46][R4.64+0x2f0], R10 ;  /* 0x0002f00a04006986 */ /* 0x0001e8000c10152e */
[----:B------:R-:W5:Y:S04]  /*62390*/  LDL.LU R216, [R1+0x144] ;  /* 0x0001440001d87983 */ /* 0x000f680000300800 */
        /* <DEDUP_REMOVED lines=10> */
[----:B0-----:R-:W-:-:S03]  /*62440*/  FMUL R10, R225, R2 ;  /* 0x00000002e10a7220 */ /* 0x001fc60000400000 */
[----:B------:R-:W5:Y:S04]  /*62450*/  LDL.LU R229, [R1+0x16c] ;  /* 0x00016c0001e57983 */ /* 0x000f680000300800 */
[----:B------:R-:W5:Y:S04]  /*62460*/  LDL.LU R228, [R1+0x170] ;  /* 0x0001700001e47983 */ /* 0x000f680000300800 */
[----:B------:R-:W5:Y:S04]  /*62470*/  LDL.LU R227, [R1+0x174] ;  /* 0x0001740001e37983 */ /* 0x000f680000300800 */
[----:B------:R-:W5:Y:S01]  /*62480*/  LDL.LU R226, [R1+0x178] ;  /* 0x0001780001e27983 */ /* 0x000f620000300800 */
[----:B------:R-:W-:-:S03]  /*62490*/  F2FP.BF16.F32.PACK_AB R10, RZ, R10 ;  /* 0x0000000aff0a723e */ /* 0x000fc600000010ff */
[----:B------:R-:W5:Y:S04]  /*624a0*/  LDL.LU R225, [R1+0x17c] ;  /* 0x00017c0001e17983 */ /* 0x000f680000300800 */
[----:B------:R0:W-:Y:S04]  /*624b0*/  @P6 STG.E.U16 desc[UR46][R4.64+0x2f2], R10 ;  /* 0x0002f20a04006986 */ /* 0x0001e8000c10152e */
[----:B0-----:R-:W2:Y:S04]  /*624c0*/  LDL.LU R4, [R1] ;  /* 0x0000000001047983 */ /* 0x001ea80000300800 */
[----:B------:R-:W3:Y:S04]  /*624d0*/  LDL.LU R5, [R1+0x4] ;  /* 0x0000040001057983 */ /* 0x000ee80000300800 */
[----:B------:R-:W4:Y:S01]  /*624e0*/  LDL.LU R10, [R1+0x8] ;  /* 0x00000800010a7983 */ /* 0x000f220000300800 */
[----:B------:R-:W-:-:S04]  /*624f0*/  ISETP.GT.AND P6, PT, R3, 0xc0, PT ;  /* 0x000000c00300780c */ /* 0x000fc80003fc4270 */
[----:B------:R-:W-:Y:S01]  /*62500*/  ISETP.GT.AND P6, PT, R0, 0x80, P6 ;  /* 0x000000800000780c */ /* 0x000fe200037c4270 */
[----:B--2---:R-:W-:-:S05]  /*62510*/  FMUL R4, R4, R2 ;  /* 0x0000000204047220 */ /* 0x004fca0000400000 */
[----:B------:R-:W-:-:S07]  /*62520*/  F2FP.BF16.F32.PACK_AB R4, RZ, R4 ;  /* 0x00000004ff04723e */ /* 0x000fce00000010ff */
[----:B------:R3:W-:Y:S01]  /*62530*/  @P6 STG.E.U16 desc[UR46][R8.64+0x180], R4 ;  /* 0x0001800408006986 */ /* 0x0007e2000c10152e */
[----:B------:R-:W-:-:S04]  /*62540*/  ISETP.GT.AND P6, PT, R3, 0xc1, PT ;  /* 0x000000c10300780c */ /* 0x000fc80003fc4270 */
[----:B------:R-:W-:Y:S01]  /*62550*/  ISETP.GT.AND P6, PT, R0, 0x80, P6 ;  /* 0x000000800000780c */ /* 0x000fe200037c4270 */
[----:B---3--:R-:W-:-:S05]  /*62560*/  FMUL R4, R5, R2 ;  /* 0x0000000205047220 */ /* 0x008fca0000400000 */
[----:B------:R-:W-:-:S07]  /*62570*/  F2FP.BF16.F32.PACK_AB R4, RZ, R4 ;  /* 0x00000004ff04723e */ /* 0x000fce00000010ff */
[----:B------:R0:W-:Y:S02]  /*62580*/  @P6 STG.E.U16 desc[UR46][R8.64+0x182], R4 ;  /* 0x0001820408006986 */ /* 0x0001e4000c10152e */
[----:B0-----:R-:W-:-:S04]  /*62590*/  IADD3 R4, P6, R6, UR5, RZ ;  /* 0x0000000506047c10 */ /* 0x001fc8000ffde0ff */
[----:B------:R-:W-:Y:S02]  /*625a0*/  IADD3.X R5, R7, UR4, RZ, P6, !PT ;  /* 0x0000000407057c10 */ /* 0x000fe4000b7fe4ff */
[----:B------:R-:W-:Y:S01]  /*625b0*/  ISETP.GT.AND P6, PT, R3, 0xc0, PT ;  /* 0x000000c00300780c */ /* 0x000fe20003fc4270 */
[----:B----4-:R-:W-:-:S03]  /*625c0*/  FMUL R10, R10, R2 ;  /* 0x000000020a0a7220 */ /* 0x010fc60000400000 */
[----:B------:R-:W-:Y:S02]  /*625d0*/  ISETP.GT.AND P6, PT, R0, 0x88, P6 ;  /* 0x000000880000780c */ /* 0x000fe400037c4270 */
[----:B------:R-:W-:-:S11]  /*625e0*/  F2FP.BF16.F32.PACK_AB R10, RZ, R10 ;  /* 0x0000000aff0a723e */ /* 0x000fd600000010ff */
        /* <DEDUP_REMOVED lines=412> */
[----:B------:R-:W-:-:S05]  /*63fb0*/  FMUL R11, R11, R2 ;  /* 0x000000020b0b7220 */ /* 0x000fca0000400000 */
[----:B------:R-:W-:-:S04]  /*63fc0*/  F2FP.BF16.F32.PACK_AB R11, RZ, R11 ;  /* 0x0000000bff0b723e */ /* 0x000fc800000010ff */
[----:B------:R-:W-:Y:S01]  /*63fd0*/  PRMT R14, R11, 0x7610, R14 ;  /* 0x000076100b0e7816 */ /* 0x000fe2000000000e */
[----:B------:R-:W-:-:S05]  /*63fe0*/  FMUL R11, R19, R2 ;  /* 0x00000002130b7220 */ /* 0x000fca0000400000 */
[----:B------:R-:W-:Y:S01]  /*63ff0*/  F2FP.BF16.F32.PACK_AB R11, RZ, R11 ;  /* 0x0000000bff0b723e */ /* 0x000fe200000010ff */
[----:B--2---:R-:W-:-:S05]  /*64000*/  FMUL R10, R10, R2 ;  /* 0x000000020a0a7220 */ /* 0x004fca0000400000 */
[----:B------:R-:W-:-:S05]  /*64010*/  F2FP.BF16.F32.PACK_AB R10, RZ, R10 ;  /* 0x0000000aff0a723e */ /* 0x000fca00000010ff */
[----:B------:R0:W-:Y:S01]  /*64020*/  @P6 STG.E.U16 desc[UR46][R12.64+0x292], R10 ;  /* 0x0002920a0c006986 */ /* 0x0001e2000c10152e */
[----:B------:R-:W-:-:S04]  /*64030*/  ISETP.GT.AND P6, PT, R3, 0x150, PT ;  /* 0x000001500300780c */ /* 0x000fc80003fc4270 */
[----:B------:R-:W-:-:S13]  /*64040*/  ISETP.GT.AND P6, PT, R0, 0x80, P6 ;  /* 0x000000800000780c */ /* 0x000fda00037c4270 */
[----:B------:R1:W-:Y:S01]  /*64050*/  @P6 STG.E.U16 desc[UR46][R8.64+0x2a0], R14 ;  /* 0x0002a00e08006986 */ /* 0x0003e2000c10152e */
[----:B------:R-:W-:-:S04]  /*64060*/  ISETP.GT.AND P6, PT, R3, 0x151, PT ;  /* 0x000001510300780c */ /* 0x000fc80003fc4270 */
[----:B------:R-:W-:Y:S01]  /*64070*/  ISETP.GT.AND P6, PT, R0, 0x80, P6 ;  /* 0x000000800000780c */ /* 0x000fe200037c4270 */
[----:B0-----:R-:W-:-:S12]  /*64080*/  FMUL R10, R20, R2 ;  /* 0x00000002140a7220 */ /* 0x001fd80000400000 */
[----:B------:R0:W-:Y:S01]  /*64090*/  @P6 STG.E.U16 desc[UR46][R8.64+0x2a2], R11 ;  /* 0x0002a20b08006986 */ /* 0x0001e2000c10152e */
[----:B------:R-:W-:-:S04]  /*640a0*/  ISETP.GT.AND P6, PT, R3, 0x150, PT ;  /* 0x000001500300780c */ /* 0x000fc80003fc4270 */
[----:B------:R-:W-:Y:S02]  /*640b0*/  ISETP.GT.AND P6, PT, R0, 0x88, P6 ;  /* 0x000000880000780c */ /* 0x000fe400037c4270 */
[----:B------:R-:W-:-:S04]  /*640c0*/  F2FP.BF16.F32.PACK_AB R10, RZ, R10 ;  /* 0x0000000aff0a723e */ /* 0x000fc800000010ff */
[----:B------:R-:W-:Y:S01]  /*640d0*/  PRMT R15, R10, 0x7610, R15 ;  /* 0x000076100a0f7816 */ /* 0x000fe2000000000f */
[----:B-----5:R-:W-:-:S06]  /*640e0*/  FMUL R10, R21, R2 ;  /* 0x00000002150a7220 */ /* 0x020fcc0000400000 */
[----:B------:R2:W-:Y:S01]  /*640f0*/  @P6 STG.E.U16 desc[UR46][R12.64+0x2a0], R15 ;  /* 0x0002a00f0c006986 */ /* 0x0005e2000c10152e */
[----:B------:R-:W-:-:S04]  /*64100*/  ISETP.GT.AND P6, PT, R3, 0x151, PT ;  /* 0x000001510300780c */ /* 0x000fc80003fc4270 */
[----:B------:R-:W-:Y:S02]  /*64110*/  ISETP.GT.AND P6, PT, R0, 0x88, P6 ;  /* 0x000000880000780c */ /* 0x000fe400037c4270 */
[----:B------:R-:W-:-:S04]  /*64120*/  F2FP.BF16.F32.PACK_AB R10, RZ, R10 ;  /* 0x0000000aff0a723e */ /* 0x000fc800000010ff */
[----:B-1----:R-:W-:Y:S01]  /*64130*/  PRMT R14, R10, 0x7610, R14 ;  /* 0x000076100a0e7816 */ /* 0x002fe2000000000e */
[----:B------:R-:W-:-:S06]  /*64140*/  FMUL R10, R223, R2 ;  /* 0x00000002df0a7220 */ /* 0x000fcc0000400000 */
[----:B------:R1:W-:Y:S01]  /*64150*/  @P6 STG.E.U16 desc[UR46][R12.64+0x2a2], R14 ;  /* 0x0002a20e0c006986 */ /* 0x0003e2000c10152e */
[----:B------:R-:W-:-:S04]  /*64160*/  ISETP.GT.AND P6, PT, R3, 0x158, PT ;  /* 0x000001580300780c */ /* 0x000fc80003fc4270 */
[----:B------:R-:W-:Y:S02]  /*64170*/  ISETP.GT.AND P6, PT, R0, 0x80, P6 ;  /* 0x000000800000780c */ /* 0x000fe400037c4270 */
[----:B------:R-:W-:-:S04]  /*64180*/  F2FP.BF16.F32.PACK_AB R10, RZ, R10 ;  /* 0x0000000aff0a723e */ /* 0x000fc800000010ff */
[----:B0-----:R-:W-:Y:S01]  /*64190*/  PRMT R11, R10, 0x7610, R11 ;  /* 0x000076100a0b7816 */ /* 0x001fe2000000000b */
[----:B------:R-:W-:-:S06]  /*641a0*/  FMUL R10, R222, R2 ;  /* 0x00000002de0a7220 */ /* 0x000fcc0000400000 */
[----:B------:R0:W-:Y:S01]  /*641b0*/  @P6 STG.E.U16 desc[UR46][R8.64+0x2b0], R11 ;  /* 0x0002b00b08006986 */ /* 0x0001e2000c10152e */
[----:B------:R-:W-:-:S04]  /*641c0*/  ISETP.GT.AND P6, PT, R3, 0x159, PT ;  /* 0x000001590300780c */ /* 0x000fc80003fc4270 */
[----:B------:R-:W-:Y:S02]  /*641d0*/  ISETP.GT.AND P6, PT, R0, 0x80, P6 ;  /* 0x000000800000780c */ /* 0x000fe400037c4270 */
[----:B------:R-:W-:-:S04]  /*641e0*/  F2FP.BF16.F32.PACK_AB R10, RZ, R10 ;  /* 0x0000000aff0a723e */ /* 0x000fc800000010ff */
[----:B--2---:R-:W-:Y:S01]  /*641f0*/  PRMT R15, R10, 0x7610, R15 ;  /* 0x000076100a0f7816 */ /* 0x004fe2000000000f */
[----:B------:R-:W-:-:S06]  /*64200*/  FMUL R10, R220, R2 ;  /* 0x00000002dc0a7220 */ /* 0x000fcc0000400000 */
        /* <DEDUP_REMOVED lines=37> */
[----:B------:R-:W-:Y:S02]  /*64460*/  ISETP.GT.AND P6, PT, R0, 0x80, P5 ;  /* 0x000000800000780c */ /* 0x000fe40002fc4270 */
[----:B------:R-:W-:-:S04]  /*64470*/  F2FP.BF16.F32.PACK_AB R10, RZ, R10 ;  /* 0x0000000aff0a723e */ /* 0x000fc800000010ff */
[----:B-1----:R-:W-:Y:S01]  /*64480*/  PRMT R14, R10, 0x7610, R14 ;  /* 0x000076100a0e7816 */ /* 0x002fe2000000000e */
[----:B------:R-:W-:-:S06]  /*64490*/  FMUL R10, R235, R2 ;  /* 0x00000002eb0a7220 */ /* 0x000fcc0000400000 */
[----:B------:R1:W-:Y:S01]  /*644a0*/  @P6 STG.E.U16 desc[UR46][R8.64+0x2d0], R14 ;  /* 0x0002d00e08006986 */ /* 0x0003e2000c10152e */
[----:B------:R-:W-:Y:S02]  /*644b0*/  ISETP.GT.AND P6, PT, R0, 0x80, P3 ;  /* 0x000000800000780c */ /* 0x000fe40001fc4270 */
[----:B------:R-:W-:-:S04]  /*644c0*/  F2FP.BF16.F32.PACK_AB R10, RZ, R10 ;  /* 0x0000000aff0a723e */ /* 0x000fc800000010ff */
[----:B0-----:R-:W-:Y:S01]  /*644d0*/  PRMT R11, R10, 0x7610, R11 ;  /* 0x000076100a0b7816 */ /* 0x001fe2000000000b */
[----:B------:R-:W-:-:S06]  /*644e0*/  FMUL R10, R234, R2 ;  /* 0x00000002ea0a7220 */ /* 0x000fcc0000400000 */
[----:B------:R0:W-:Y:S01]  /*644f0*/  @P6 STG.E.U16 desc[UR46][R8.64+0x2d2], R11 ;  /* 0x0002d20b08006986 */ /* 0x0001e2000c10152e */
        /* <DEDUP_REMOVED lines=29> */
[----:B------:R-:W-:Y:S01]  /*646d0*/  @P6 STG.E.U16 desc[UR46][R12.64+0x2e2], R11 ;  /* 0x0002e20b0c006986 */ /* 0x000fe2000c10152e */
[----:B------:R-:W-:Y:S02]  /*646e0*/  ISETP.GT.AND P6, PT, R0, 0x80, P2 ;  /* 0x000000800000780c */ /* 0x000fe400017c4270 */
[----:B------:R-:W-:-:S04]  /*646f0*/  F2FP.BF16.F32.PACK_AB R10, RZ, R10 ;  /* 0x0000000aff0a723e */ /* 0x000fc800000010ff */
[----:B--2---:R-:W-:Y:S01]  /*64700*/  PRMT R15, R10, 0x7610, R15 ;  /* 0x000076100a0f7816 */ /* 0x004fe2000000000f */
[----:B------:R-:W-:-:S06]  /*64710*/  FMUL R10, R227, R2 ;  /* 0x00000002e30a7220 */ /* 0x000fcc0000400000 */
[----:B------:R-:W-:Y:S01]  /*64720*/  @P6 STG.E.U16 desc[UR46][R8.64+0x2f0], R15 ;  /* 0x0002f00f08006986 */ /* 0x000fe2000c10152e */
        /* <DEDUP_REMOVED lines=11> */
[----:B------:R-:W-:Y:S01]  /*647e0*/  F2FP.BF16.F32.PACK_AB R10, RZ, R10 ;  /* 0x0000000aff0a723e */ /* 0x000fe200000010ff */
[----:B------:R-:W-:-:S10]  /*647f0*/  FMUL R120, R120, R2 ;  /* 0x0000000278787220 */ /* 0x000fd40000400000 */
[----:B------:R1:W-:Y:S01]  /*64800*/  @P6 STG.E.U16 desc[UR46][R12.64+0x2f2], R10 ;  /* 0x0002f20a0c006986 */ /* 0x0003e2000c10152e */
[----:B------:R-:W-:-:S04]  /*64810*/  ISETP.GT.AND P6, PT, R3, 0xc0, PT ;  /* 0x000000c00300780c */ /* 0x000fc80003fc4270 */
[----:B------:R-:W-:Y:S02]  /*64820*/  ISETP.GT.AND P6, PT, R0, 0x100, P6 ;  /* 0x000001000000780c */ /* 0x000fe400037c4270 */
[----:B------:R-:W-:Y:S01]  /*64830*/  F2FP.BF16.F32.PACK_AB R120, RZ, R120 ;  /* 0x00000078ff78723e */ /* 0x000fe200000010ff */
[----:B------:R-:W-:-:S10]  /*64840*/  FMUL R121, R121, R2 ;  /* 0x0000000279797220 */ /* 0x000fd40000400000 */
[----:B------:R1:W-:Y:S01]  /*64850*/  @P6 STG.E.U16 desc[UR46][R6.64+0x180], R120 ;  /* 0x0001807806006986 */ /* 0x0003e2000c10152e */
[----:B------:R-:W-:-:S04]  /*64860*/  ISETP.GT.AND P6, PT, R3, 0xc1, PT ;  /* 0x000000c10300780c */ /* 0x000fc80003fc4270 */
[----:B------:R-:W-:Y:S02]  /*64870*/  ISETP.GT.AND P6, PT, R0, 0x100, P6 ;  /* 0x000001000000780c */ /* 0x000fe400037c4270 */
[----:B------:R-:W-:Y:S02]  /*64880*/  F2FP.BF16.F32.PACK_AB R121, RZ, R121 ;  /* 0x00000079ff79723e */ /* 0x000fe400000010ff */
[----:B------:R-:W-:-:S09]  /*64890*/  IADD3 R23, R23, UR10, RZ ;  /* 0x0000000a17177c10 */ /* 0x000fd2000fffe0ff */
[----:B------:R1:W-:Y:S01]  /*648a0*/  @P6 STG.E.U16 desc[UR46][R6.64+0x182], R121 ;  /* 0x0001827906006986 */ /* 0x0003e2000c10152e */
[----:B------:R-:W-:-:S04]  /*648b0*/  IADD3 R8, P6, R22, UR5, RZ ;  /* 0x0000000516087c10 */ /* 0x000fc8000ffde0ff */
[----:B0-----:R-:W-:Y:S02]  /*648c0*/  IADD3.X R9, R23, UR4, RZ, P6, !PT ;  /* 0x0000000417097c10 */ /* 0x001fe4000b7fe4ff */
[----:B------:R-:W-:Y:S01]  /*648d0*/  ISETP.GT.AND P6, PT, R3, 0xc0, PT ;  /* 0x000000c00300780c */ /* 0x000fe20003fc4270 */
[----:B------:R-:W-:-:S03]  /*648e0*/  FMUL R122, R122, R2 ;  /* 0x000000027a7a7220 */ /* 0x000fc60000400000 */
        /* <DEDUP_REMOVED lines=881> */
[C---:B------:R-:W-:Y:S02]  /*68000*/  ISETP.GT.AND P6, PT, R0.reuse, 0x180, P3 ;  /* 0x000001800000780c */ /* 0x040fe40001fc4270 */
[----:B------:R-:W-:Y:S02]  /*68010*/  F2FP.BF16.F32.PACK_AB R109, RZ, R109 ;  /* 0x0000006dff6d723e */ /* 0x000fe400000010ff */
[C---:B------:R-:W-:Y:S02]  /*68020*/  ISETP.GT.AND P5, PT, R0.reuse, 0x188, P5 ;  /* 0x000001880000780c */ /* 0x040fe40002fa4270 */
[----:B------:R-:W-:Y:S01]  /*68030*/  ISETP.GT.AND P3, PT, R0, 0x188, P3 ;  /* 0x000001880000780c */ /* 0x000fe20001f64270 */
[-C--:B------:R-:W-:Y:S01]  /*68040*/  FMUL R110, R110, R2.reuse ;  /* 0x000000026e6e7220 */ /* 0x080fe20000400000 */
[-C--:B------:R-:W-:Y:S01]  /*68050*/  FMUL R111, R111, R2.reuse ;  /* 0x000000026f6f7220 */ /* 0x080fe20000400000 */
[----:B------:R-:W-:-:S04]  /*68060*/  FMUL R112, R112, R2 ;  /* 0x0000000270707220 */ /* 0x000fc80000400000 */
[----:B------:R1:W-:Y:S01]  /*68070*/  @P6 STG.E.U16 desc[UR46][R22.64+0x2d2], R109 ;  /* 0x0002d26d16006986 */ /* 0x0003e2000c10152e */
[C---:B------:R-:W-:Y:S02]  /*68080*/  ISETP.GT.AND P6, PT, R0.reuse, 0x180, P0 ;  /* 0x000001800000780c */ /* 0x040fe400007c4270 */
[----:B------:R-:W-:Y:S02]  /*68090*/  F2FP.BF16.F32.PACK_AB R110, RZ, R110 ;  /* 0x0000006eff6e723e */ /* 0x000fe400000010ff */
[----:B------:R-:W-:Y:S02]  /*680a0*/  F2FP.BF16.F32.PACK_AB R111, RZ, R111 ;  /* 0x0000006fff6f723e */ /* 0x000fe400000010ff */
[----:B------:R-:W-:Y:S02]  /*680b0*/  F2FP.BF16.F32.PACK_AB R112, RZ, R112 ;  /* 0x00000070ff70723e */ /* 0x000fe400000010ff */
[C---:B------:R-:W-:Y:S01]  /*680c0*/  ISETP.GT.AND P0, PT, R0.reuse, 0x188, P0 ;  /* 0x000001880000780c */ /* 0x040fe20000704270 */
[----:B------:R1:W-:Y:S01]  /*680d0*/  @P5 STG.E.U16 desc[UR46][R8.64+0x2d0], R110 ;  /* 0x0002d06e08005986 */ /* 0x0003e2000c10152e */
[----:B------:R-:W-:-:S03]  /*680e0*/  ISETP.GT.AND P5, PT, R0, 0x180, P4 ;  /* 0x000001800000780c */ /* 0x000fc600027a4270 */
[----:B------:R1:W-:Y:S01]  /*680f0*/  @P3 STG.E.U16 desc[UR46][R8.64+0x2d2], R111 ;  /* 0x0002d26f08003986 */ /* 0x0003e2000c10152e */
[C---:B------:R-:W-:Y:S02]  /*68100*/  ISETP.GT.AND P4, PT, R0.reuse, 0x188, P4 ;  /* 0x000001880000780c */ /* 0x040fe40002784270 */
[C---:B------:R-:W-:Y:S01]  /*68110*/  ISETP.GT.AND P3, PT, R0.reuse, 0x180, P1 ;  /* 0x000001800000780c */ /* 0x040fe20000f64270 */
[-C--:B------:R-:W-:Y:S01]  /*68120*/  FMUL R113, R113, R2.reuse ;  /* 0x0000000271717220 */ /* 0x080fe20000400000 */
[----:B------:R1:W-:Y:S01]  /*68130*/  @P6 STG.E.U16 desc[UR46][R22.64+0x2e0], R112 ;  /* 0x0002e07016006986 */ /* 0x0003e2000c10152e */
[C---:B------:R-:W-:Y:S02]  /*68140*/  ISETP.GT.AND P6, PT, R0.reuse, 0x180, P2 ;  /* 0x000001800000780c */ /* 0x040fe400017c4270 */
[C---:B------:R-:W-:Y:S02]  /*68150*/  ISETP.GT.AND P2, PT, R0.reuse, 0x188, P2 ;  /* 0x000001880000780c */ /* 0x040fe40001744270 */
[----:B------:R-:W-:Y:S01]  /*68160*/  ISETP.GT.AND P1, PT, R0, 0x188, P1 ;  /* 0x000001880000780c */ /* 0x000fe20000f24270 */
[-C--:B------:R-:W-:Y:S01]  /*68170*/  FMUL R114, R114, R2.reuse ;  /* 0x0000000272727220 */ /* 0x080fe20000400000 */
[-C--:B------:R-:W-:Y:S01]  /*68180*/  FMUL R115, R115, R2.reuse ;  /* 0x0000000273737220 */ /* 0x080fe20000400000 */
[-C--:B------:R-:W-:Y:S01]  /*68190*/  FMUL R116, R116, R2.reuse ;  /* 0x0000000274747220 */ /* 0x080fe20000400000 */
[-C--:B------:R-:W-:Y:S01]  /*681a0*/  FMUL R117, R117, R2.reuse ;  /* 0x0000000275757220 */ /* 0x080fe20000400000 */
[-C--:B------:R-:W-:Y:S01]  /*681b0*/  FMUL R118, R118, R2.reuse ;  /* 0x0000000276767220 */ /* 0x080fe20000400000 */
[----:B------:R-:W-:Y:S01]  /*681c0*/  FMUL R119, R119, R2 ;  /* 0x0000000277777220 */ /* 0x000fe20000400000 */
[----:B------:R-:W-:-:S02]  /*681d0*/  F2FP.BF16.F32.PACK_AB R113, RZ, R113 ;  /* 0x00000071ff71723e */ /* 0x000fc400000010ff */
[----:B------:R-:W-:Y:S02]  /*681e0*/  F2FP.BF16.F32.PACK_AB R114, RZ, R114 ;  /* 0x00000072ff72723e */ /* 0x000fe400000010ff */
[----:B------:R-:W-:Y:S02]  /*681f0*/  F2FP.BF16.F32.PACK_AB R115, RZ, R115 ;  /* 0x00000073ff73723e */ /* 0x000fe400000010ff */
[----:B------:R-:W-:Y:S02]  /*68200*/  F2FP.BF16.F32.PACK_AB R116, RZ, R116 ;  /* 0x00000074ff74723e */ /* 0x000fe400000010ff */
[----:B------:R-:W-:Y:S02]  /*68210*/  F2FP.BF16.F32.PACK_AB R117, RZ, R117 ;  /* 0x00000075ff75723e */ /* 0x000fe400000010ff */
[----:B------:R-:W-:Y:S02]  /*68220*/  F2FP.BF16.F32.PACK_AB R118, RZ, R118 ;  /* 0x00000076ff76723e */ /* 0x000fe400000010ff */
[----:B------:R-:W-:Y:S01]  /*68230*/  F2FP.BF16.F32.PACK_AB R119, RZ, R119 ;  /* 0x00000077ff77723e */ /* 0x000fe200000010ff */
[----:B------:R1:W-:Y:S04]  /*68240*/  @P5 STG.E.U16 desc[UR46][R22.64+0x2e2], R113 ;  /* 0x0002e27116005986 */ /* 0x0003e8000c10152e */
[----:B------:R1:W-:Y:S04]  /*68250*/  @P0 STG.E.U16 desc[UR46][R8.64+0x2e0], R114 ;  /* 0x0002e07208000986 */ /* 0x0003e8000c10152e */
[----:B------:R1:W-:Y:S04]  /*68260*/  @P4 STG.E.U16 desc[UR46][R8.64+0x2e2], R115 ;  /* 0x0002e27308004986 */ /* 0x0003e8000c10152e */
[----:B------:R1:W-:Y:S04]  /*68270*/  @P6 STG.E.U16 desc[UR46][R22.64+0x2f0], R116 ;  /* 0x0002f07416006986 */ /* 0x0003e8000c10152e */
[----:B------:R1:W-:Y:S04]  /*68280*/  @P3 STG.E.U16 desc[UR46][R22.64+0x2f2], R117 ;  /* 0x0002f27516003986 */ /* 0x0003e8000c10152e */
[----:B------:R1:W-:Y:S04]  /*68290*/  @P2 STG.E.U16 desc[UR46][R8.64+0x2f0], R118 ;  /* 0x0002f07608002986 */ /* 0x0003e8000c10152e */
[----:B------:R1:W-:Y:S02]  /*682a0*/  @P1 STG.E.U16 desc[UR46][R8.64+0x2f2], R119 ;  /* 0x0002f27708001986 */ /* 0x0003e4000c10152e */
.L_x_1560:
[----:B------:R-:W-:Y:S05]  /*682b0*/  BSYNC B0 ;  /* 0x0000000000007941 */ /* 0x000fea0003800000 */
.L_x_32:
[----:B01----:R-:W2:Y:S04]  /*682c0*/  LDL.LU R5, [R1+0x910] ;  /* 0x0009100001057983 */ /* 0x003ea80000300800 */
[----:B------:R-:W2:Y:S01]  /*682d0*/  LDL.LU R4, [R1+0x914] ;  /* 0x0009140001047983 */ /* 0x000ea20000300800 */
[----:B------:R-:W-:Y:S01]  /*682e0*/  ULDC UR4, c[0x0][0xc] ;  /* 0x0000030000047ab9 */ /* 0x000fe20000000800 */
[----:B------:R-:W-:Y:S01]  /*682f0*/  ULDC UR5, c[0x0][0x10] ;  /* 0x0000040000057ab9 */ /* 0x000fe20000000800 */
[----:B-----5:R-:W2:Y:S01]  /*68300*/  LDC R3, c[0x0][0x14] ;  /* 0x00000500ff037b82 */ /* 0x020ea20000000800 */
[----:B------:R-:W-:Y:S01]  /*68310*/  UIMAD.WIDE.U32 UR4, UR4, UR5, URZ ;  /* 0x00000005040472a5 */ /* 0x000fe2000f8e003f */
[----:B------:R-:W-:Y:S01]  /*68320*/  PRMT R0, RZ, 0x7610, R0 ;  /* 0x00007610ff007816 */ /* 0x000fe20000000000 */
[----:B------:R-:W-:Y:S01]  /*68330*/  UMOV UR41, 0xffffffff ;  /* 0xffffffff00297882 */ /* 0x000fe20000000000 */
[----:B------:R-:W-:-:S03]  /*68340*/  UMOV UR42, 0xffffffff ;  /* 0xffffffff002a7882 */ /* 0x000fc60000000000 */
[----:B--2---:R-:W-:-:S04]  /*68350*/  IMAD.WIDE.U32 R4, R3, UR4, R4 ;  /* 0x0000000403047c25 */ /* 0x004fc8000f8e0004 */
[----:B------:R-:W-:Y:S01]  /*68360*/  IMAD R3, R3, UR5, RZ ;  /* 0x0000000503037c24 */ /* 0x000fe2000f8e02ff */
[----:B------:R-:W-:Y:S01]  /*68370*/  ULDC.64 UR4, c[0x0][0x650] ;  /* 0x0001940000047ab9 */ /* 0x000fe20000000a00 */
[----:B------:R-:W-:Y:S01]  /*68380*/  IMAD.MOV.U32 R7, RZ, RZ, R4 ;  /* 0x000000ffff077224 */ /* 0x000fe200078e0004 */
[----:B------:R-:W-:Y:S01]  /*68390*/  ISETP.GE.U32.AND P0, PT, R4, UR4, PT ;  /* 0x0000000404007c0c */ /* 0x000fe2000bf06070 */
[----:B------:R-:W-:-:S05]  /*683a0*/  IMAD.IADD R6, R5, 0x1, R3 ;  /* 0x0000000105067824 */ /* 0x000fca00078e0203 */
[----:B------:R0:W-:Y:S01]  /*683b0*/  STL [R1+0x910], R6 ;  /* 0x0009100601007387 */ /* 0x0001e20000100800 */
[----:B------:R-:W-:-:S03]  /*683c0*/  ISETP.GE.U32.AND.EX P0, PT, R6, UR5, PT, P0 ;  /* 0x0000000506007c0c */ /* 0x000fc6000bf06100 */
[----:B------:R0:W-:Y:S10]  /*683d0*/  STL [R1+0x914], R7 ;  /* 0x0009140701007387 */ /* 0x0001f40000100800 */
[----:B0-----:R-:W-:Y:S05]  /*683e0*/  @P0 BRA `(.L_x_1561) ;  /* 0x0000000400880947 */ /* 0x001fea0003800000 */
[----:B------:R-:W0:Y:S01]  /*683f0*/  S2UR UR6, SR_CTAID.X ;  /* 0x00000000000679c3 */ /* 0x000e220000002500 */
[----:B------:R-:W-:Y:S01]  /*68400*/  ULDC.64 UR12, c[0x0][0x628] ;  /* 0x00018a00000c7ab9 */ /* 0x000fe20000000a00 */
[----:B------:R-:W-:Y:S01]  /*68410*/  ULDC UR4, c[0x0][0x150] ;  /* 0x0000540000047ab9 */ /* 0x000fe20000000800 */
[----:B------:R-:W-:Y:S01]  /*68420*/  ISETP.NE.U32.AND P0, PT, RZ, UR12, PT ;  /* 0x0000000cff007c0c */ /* 0x000fe2000bf05070 */
[----:B------:R-:W-:Y:S01]  /*68430*/  ULDC UR15, c[0x0][0x630] ;  /* 0x00018c00000f7ab9 */ /* 0x000fe20000000800 */
[C---:B------:R-:W-:Y:S01]  /*68440*/  R2UR UR16, R7.reuse ;  /* 0x00000000071072ca */ /* 0x040fe200000e0000 */
[----:B------:R-:W-:Y:S01]  /*68450*/  ULDC UR19, c[0x0][0x154] ;  /* 0x0000550000137ab9 */ /* 0x000fe20000000800 */
[----:B------:R-:W-:Y:S01]  /*68460*/  ISETP.NE.AND.EX P0, PT, RZ, UR13, PT, P0 ;  /* 0x0000000dff007c0c */ /* 0x000fe2000bf05300 */
[----:B------:R-:W1:Y:S01]  /*68470*/  S2UR UR18, SR_CTAID.Y ;  /* 0x00000000001279c3 */ /* 0x000e620000002600 */
[----:B------:R-:W-:Y:S02]  /*68480*/  R2UR UR17, R6 ;  /* 0x00000000061172ca */ /* 0x000fe400000e0000 */
[----:B------:R-:W-:-:S02]  /*68490*/  R2UR UR10, R7 ;  /* 0x00000000070a72ca */ /* 0x000fc400000e0000 */
[----:B------:R-:W-:Y:S02]  /*684a0*/  R2UR UR11, R6 ;  /* 0x00000000060b72ca */ /* 0x000fe400000e0000 */
[----:B0-----:R-:W-:-:S05]  /*684b0*/  I2FP.F32.U32 R0, UR6 ;  /* 0x0000000600007c45 */ /* 0x001fca0008201000 */
[----:B------:R-:W-:-:S04]  /*684c0*/  FMUL R0, R0, UR4 ;  /* 0x0000000400007c20 */ /* 0x000fc80008400000 */
[----:B------:R0:W2:Y:S01]  /*684d0*/  F2I.U32.TRUNC.NTZ R3, R0 ;  /* 0x0000000000037305 */ /* 0x0000a2000020f000 */
[----:B-1----:R-:W-:Y:S05]  /*684e0*/  @!P0 BRA `(.L_x_1562) ;  /* 0x0000000000308947 */ /* 0x002fea0003800000 */
        /* <DEDUP_REMOVED lines=12> */
.L_x_1562:
[----:B------:R-:W-:Y:S01]  /*685b0*/  USHF.R.U64 UR42, UR10, UR15, UR11 ;  /* 0x0000000f0a2a7299 */ /* 0x000fe2000800120b */
[----:B0-----:R-:W-:Y:S01]  /*685c0*/  I2FP.F32.U32 R0, UR18 ;  /* 0x0000001200007c45 */ /* 0x001fe20008201000 */
[----:B------:R-:W-:Y:S02]  /*685d0*/  USHF.R.U32.HI UR4, URZ, UR15, UR11 ;  /* 0x0000000f3f047299 */ /* 0x000fe4000801160b */
[----:B------:R-:W-:Y:S02]  /*685e0*/  UIADD3 UR10, UP0, URZ, -UR42, URZ ;  /* 0x8000002a3f0a7290 */ /* 0x000fe4000ff1e03f */
[----:B------:R-:W-:Y:S01]  /*685f0*/  FMUL R0, R0, UR19 ;  /* 0x0000001300007c20 */ /* 0x000fe20008400000 */
[----:B------:R-:W-:Y:S01]  /*68600*/  ULDC.64 UR12, c[0x0][0x620] ;  /* 0x00018800000c7ab9 */ /* 0x000fe20000000a00 */
[----:B------:R-:W-:Y:S01]  /*68610*/  UIADD3.X UR4, URZ, ~UR4, URZ, UP0, !UPT ;  /* 0x800000043f047290 */ /* 0x000fe200087fe43f */
[----:B------:R-:W-:Y:S01]  /*68620*/  UMOV UR8, UR16 ;  /* 0x0000001000087c82 */ /* 0x000fe20008000000 */
[----:B------:R-:W-:-:S02]  /*68630*/  UMOV UR9, UR17 ;  /* 0x0000001100097c82 */ /* 0x000fc40008000000 */
[----:B------:R-:W-:Y:S01]  /*68640*/  UIMAD UR4, UR4, UR12, URZ ;  /* 0x0000000c040472a4 */ /* 0x000fe2000f8e023f */
[----:B------:R-:W0:Y:S01]  /*68650*/  F2I.U32.TRUNC.NTZ R0, R0 ;  /* 0x0000000000007305 */ /* 0x000e22000020f000 */
[----:B------:R-:W-:Y:S01]  /*68660*/  UIMAD.WIDE.U32 UR8, UR10, UR12, UR8 ;  /* 0x0000000c0a0872a5 */ /* 0x000fe2000f8e0008 */
[----:B--2---:R-:W-:Y:S01]  /*68670*/  R2UR UR12, R3 ;  /* 0x00000000030c72ca */ /* 0x004fe200000e0000 */
[----:B------:R-:W-:Y:S01]  /*68680*/  UIMAD UR10, UR10, UR13, UR4 ;  /* 0x0000000d0a0a72a4 */ /* 0x000fe2000f8e0204 */
[----:B------:R-:W-:Y:S01]  /*68690*/  ULDC UR11, c[0x0][0x618] ;  /* 0x00018600000b7ab9 */ /* 0x000fe20000000800 */
[----:B------:R-:W-:Y:S02]  /*686a0*/  ULDC UR21, c[0x0][0x658] ;  /* 0x0001960000157ab9 */ /* 0x000fe40000000800 */
[----:B------:R-:W-:Y:S01]  /*686b0*/  UIADD3 UR9, UR9, UR10, URZ ;  /* 0x0000000a09097290 */ /* 0x000fe2000fffe03f */
[----:B------:R-:W-:Y:S01]  /*686c0*/  UMOV UR15, 0xffffffff ;  /* 0xffffffff000f7882 */ /* 0x000fe20000000000 */
[----:B------:R-:W-:Y:S01]  /*686d0*/  ULDC.64 UR4, c[0x0][0x640] ;  /* 0x0001900000047ab9 */ /* 0x000fe20000000a00 */
[----:B------:R-:W-:Y:S01]  /*686e0*/  USHF.L.U32 UR15, UR15, UR21, URZ ;  /* 0x000000150f0f7299 */ /* 0x000fe2000800063f */
[----:B------:R-:W-:Y:S01]  /*686f0*/  ISETP.NE.U32.AND P0, PT, RZ, UR4, PT ;  /* 0x00000004ff007c0c */ /* 0x000fe2000bf05070 */
[----:B------:R-:W-:-:S02]  /*68700*/  USHF.R.U64 UR16, UR8, UR11, UR9 ;  /* 0x0000000b08107299 */ /* 0x000fc40008001209 */
[----:B------:R-:W-:Y:S01]  /*68710*/  USHF.R.U32.HI UR8, URZ, UR11, UR9 ;  /* 0x0000000b3f087299 */ /* 0x000fe20008011609 */
[----:B0-----:R-:W-:Y:S01]  /*68720*/  R2UR UR14, R0 ;  /* 0x00000000000e72ca */ /* 0x001fe200000e0000 */
[----:B------:R-:W-:Y:S01]  /*68730*/  ULDC UR17, c[0x0][0x608] ;  /* 0x0001820000117ab9 */ /* 0x000fe20000000800 */
[----:B------:R-:W-:Y:S01]  /*68740*/  ULOP3.LUT UR40, URZ, UR15, URZ, 0x33, !UPT ;  /* 0x0000000f3f287292 */ /* 0x000fe2000f8e333f */
[----:B------:R-:W-:Y:S01]  /*68750*/  ISETP.NE.AND.EX P0, PT, RZ, UR5, PT, P0 ;  /* 0x00000005ff007c0c */ /* 0x000fe2000bf05300 */
[----:B------:R-:W-:Y:S02]  /*68760*/  USHF.R.U64 UR15, UR16, UR17, UR8 ;  /* 0x00000011100f7299 */ /* 0x000fe40008001208 */
[----:B------:R-:W-:Y:S02]  /*68770*/  USHF.R.U32.HI UR8, URZ, UR17, UR8 ;  /* 0x000000113f087299 */ /* 0x000fe40008011608 */
[----:B------:R-:W-:Y:S02]  /*68780*/  UIADD3 UR12, -UR12, URZ, URZ ;  /* 0x0000003f0c0c7290 */ /* 0x000fe4000fffe13f */
[----:B------:R-:W-:Y:S01]  /*68790*/  USHF.R.U64 UR17, UR15, UR21, UR8 ;  /* 0x000000150f117299 */ /* 0x000fe20008001208 */
[----:B------:R-:W-:Y:S01]  /*687a0*/  UMOV UR19, 0x1 ;  /* 0x0000000100137882 */ /* 0x000fe20000000000 */
[----:B------:R-:W-:Y:S01]  /*687b0*/  ULDC UR13, c[0x0][0x144] ;  /* 0x00005100000d7ab9 */ /* 0x000fe20000000800 */
[----:B------:R-:W-:Y:S01]  /*687c0*/  ULDC UR7, c[0x0][0x600] ;  /* 0x0001800000077ab9 */ /* 0x000fe20000000800 */
[----:B------:R-:W-:-:S02]  /*687d0*/  USHF.L.U32 UR24, UR19, UR21, URZ ;  /* 0x0000001513187299 */ /* 0x000fc4000800063f */
[----:B------:R-:W-:Y:S02]  /*687e0*/  USHF.R.U32.HI UR8, URZ, UR21, UR8 ;  /* 0x000000153f087299 */ /* 0x000fe40008011608 */
[----:B------:R-:W-:Y:S02]  /*687f0*/  UIMAD UR21, UR13, UR12, UR6 ;  /* 0x0000000c0d1572a4 */ /* 0x000fe4000f8e0206 */
[----:B------:R-:W-:Y:S02]  /*68800*/  UIADD3 UR20, UR7, -0x1, URZ ;  /* 0xffffffff07147890 */ /* 0x000fe4000fffe03f */
[----:B------:R-:W-:Y:S01]  /*68810*/  UIADD3 UR19, -UR14, URZ, URZ ;  /* 0x0000003f0e137290 */ /* 0x000fe2000fffe13f */
[----:B------:R-:W-:Y:S01]  /*68820*/  ULDC UR25, c[0x0][0x148] ;  /* 0x0000520000197ab9 */ /* 0x000fe20000000800 */
[----:B------:R-:W-:Y:S01]  /*68830*/  ULDC UR22, c[0x0][0x648] ;  /* 0x0001920000167ab9 */ /* 0x000fe20000000800 */
[----:B------:R-:W-:Y:S01]  /*68840*/  ULDC UR23, c[0x0][0x638] ;  /* 0x00018e0000177ab9 */ /* 0x000fe20000000800 */
        /* <DEDUP_REMOVED lines=14> */
.L_x_1563:
[----:B------:R-:W-:Y:S01]  /*68930*/  UISETP.NE.AND UP0, UPT, UR39, URZ, UPT ;  /* 0x0000003f2700728c */ /* 0x000fe2000bf05270 */
[----:B------:R-:W-:Y:S01]  /*68940*/  IMAD.MOV.U32 R0, RZ, RZ, 0x1 ;  /* 0x00000001ff007424 */ /* 0x000fe200078e00ff */
[----:B------:R-:W-:Y:S02]  /*68950*/  USHF.R.U64 UR4, UR6, UR22, UR8 ;  /* 0x0000001606047299 */ /* 0x000fe40008001208 */
[----:B------:R-:W-:Y:S02]  /*68960*/  ULOP3.LUT UR40, UR15, UR40, URZ, 0xc0, !UPT ;  /* 0x000000280f287292 */ /* 0x000fe4000f8ec03f */
[----:B------:R-:W-:Y:S02]  /*68970*/  UIADD3 UR5, -UR4, URZ, URZ ;  /* 0x0000003f04057290 */ /* 0x000fe4000fffe13f */
[----:B------:R-:W-:Y:S02]  /*68980*/  UIMAD UR40, UR24, UR4, UR40 ;  /* 0x00000004182872a4 */ /* 0x000fe4000f8e0228 */
[----:B------:R-:W-:-:S02]  /*68990*/  ULOP3.LUT UR16, UR16, UR20, URZ, 0xc0, !UPT ;  /* 0x0000001410107292 */ /* 0x000fc4000f8ec03f */
[----:B------:R-:W-:Y:S02]  /*689a0*/  @UP0 UIMAD UR21, UR25, UR19, UR18 ;  /* 0x00000013191502a4 */ /* 0x000fe4000f8e0212 */
[----:B------:R-:W-:-:S03]  /*689b0*/  UIMAD UR4, UR5, UR23, UR17 ;  /* 0x00000017050472a4 */ /* 0x000fc6000f8e0211 */
[----:B------:R-:W-:Y:S01]  /*689c0*/  ULDC UR5, c[0x0][0x610] ;  /* 0x0001840000057ab9 */ /* 0x000fe20000000800 */
[----:B------:R-:W-:Y:S02]  /*689d0*/  UIMAD UR4, UR4, UR7, UR16 ;  /* 0x00000007040472a4 */ /* 0x000fe4000f8e0210 */
[----:B------:R-:W-:-:S04]  /*689e0*/  UIMAD UR40, UR40, UR5, UR21 ;  /* 0x00000005282872a4 */ /* 0x000fc8000f8e0215 */
[----:B------:R-:W-:Y:S02]  /*689f0*/  USEL UR41, UR4, UR40, !UP0 ;  /* 0x0000002804297287 */ /* 0x000fe4000c000000 */
[----:B------:R-:W-:-:S12]  /*68a00*/  USEL UR40, UR40, UR4, !UP0 ;  /* 0x0000000428287287 */ /* 0x000fd8000c000000 */
.L_x_1561:
[----:B------:R-:W-:-:S13]  /*68a10*/  LOP3.LUT P0, RZ, R0, 0xff, RZ, 0xc0, !PT ;  /* 0x000000ff00ff7812 */ /* 0x000fda000780c0ff */
[----:B------:R-:W-:Y:S05]  /*68a20*/  @P0 BRA `(.L_x_1564) ;  /* 0xfffff98800580947 */ /* 0x000fea000383ffff */
[----:B------:R-:W-:Y:S05]  /*68a30*/  EXIT ;  /* 0x000000000000794d */ /* 0x000fea0003800000 */
.L_x_7:
[----:B------:R-:W2:Y:S01]  /*68a40*/  LDL R5, [R1+0x914] ;  /* 0x0009140001057983 */ /* 0x000ea20000100800 */
[----:B------:R-:W-:-:S03]  /*68a50*/  ULDC.64 UR4, c[0x0][0x650] ;  /* 0x0001940000047ab9 */ /* 0x000fc60000000a00 */
[----:B------:R-:W3:Y:S01]  /*68a60*/  LDL R4, [R1+0x910] ;  /* 0x0009100001047983 */ /* 0x000ee20000100800 */
[----:B0-----:R-:W-:Y:S01]  /*68a70*/  PRMT R0, RZ, 0x7610, R0 ;  /* 0x00007610ff007816 */ /* 0x001fe20000000000 */
[----:B------:R-:W-:Y:S01]  /*68a80*/  IMAD.MOV.U32 R2, RZ, RZ, -0x1 ;  /* 0xffffffffff027424 */ /* 0x000fe200078e00ff */
[----:B------:R-:W-:Y:S01]  /*68a90*/  MOV R3, 0xffffffff ;  /* 0xffffffff00037802 */ /* 0x000fe20000000f00 */
[----:B------:R-:W-:Y:S01]  /*68aa0*/  IMAD.MOV.U32 R11, RZ, RZ, -0x1 ;  /* 0xffffffffff0b7424 */ /* 0x000fe200078e00ff */
[----:B--2---:R-:W-:-:S04]  /*68ab0*/  ISETP.GE.U32.AND P0, PT, R5, UR4, PT ;  /* 0x0000000405007c0c */ /* 0x004fc8000bf06070 */
[----:B---3--:R-:W-:-:S13]  /*68ac0*/  ISETP.GE.U32.AND.EX P0, PT, R4, UR5, PT, P0 ;  /* 0x0000000504007c0c */ /* 0x008fda000bf06100 */
        /* <DEDUP_REMOVED lines=21> */
.L_x_1566:
[----:B------:R-:W-:Y:S01]  /*68c20*/  USHF.R.U64 UR4, UR14, UR19, UR15 ;  /* 0x000000130e047299 */ /* 0x000fe2000800120f */
[----:B------:R-:W-:Y:S01]  /*68c30*/  R2UR UR7, R4 ;  /* 0x00000000040772ca */ /* 0x000fe200000e0000 */
[----:B------:R-:W-:Y:S02]  /*68c40*/  USHF.R.U32.HI UR5, URZ, UR19, UR15 ;  /* 0x000000133f057299 */ /* 0x000fe4000801160f */
[----:B------:R-:W-:Y:S01]  /*68c50*/  UIADD3 UR13, UP0, URZ, -UR4, URZ ;  /* 0x800000043f0d7290 */ /* 0x000fe2000ff1e03f */
[----:B------:R-:W-:Y:S01]  /*68c60*/  ULDC.64 UR14, c[0x0][0x620] ;  /* 0x00018800000e7ab9 */ /* 0x000fe20000000a00 */
[----:B------:R-:W-:Y:S02]  /*68c70*/  UMOV UR6, UR20 ;  /* 0x0000001400067c82 */ /* 0x000fe40008000000 */
[----:B------:R-:W-:Y:S02]  /*68c80*/  UIADD3.X UR5, URZ, ~UR5, URZ, UP0, !UPT ;  /* 0x800000053f057290 */ /* 0x000fe400087fe43f */
[----:B------:R-:W-:-:S02]  /*68c90*/  UISETP.NE.AND UP1, UPT, UR39, URZ, UPT ;  /* 0x0000003f2700728c */ /* 0x000fc4000bf25270 */
[----:B------:R-:W-:Y:S02]  /*68ca0*/  UIMAD UR5, UR5, UR14, URZ ;  /* 0x0000000e050572a4 */ /* 0x000fe4000f8e023f */
[----:B------:R-:W-:Y:S02]  /*68cb0*/  UIMAD.WIDE.U32 UR6, UR13, UR14, UR6 ;  /* 0x0000000e0d0672a5 */ /* 0x000fe4000f8e0006 */
[----:B------:R-:W-:Y:S01]  /*68cc0*/  UIMAD UR5, UR13, UR15, UR5 ;  /* 0x0000000f0d0572a4 */ /* 0x000fe2000f8e0205 */
[----:B------:R-:W-:Y:S02]  /*68cd0*/  ULDC UR14, c[0x0][0x608] ;  /* 0x00018200000e7ab9 */ /* 0x000fe40000000800 */
[----:B------:R-:W-:Y:S01]  /*68ce0*/  ULDC UR13, c[0x0][0x618] ;  /* 0x00018600000d7ab9 */ /* 0x000fe20000000800 */
[----:B------:R-:W-:Y:S01]  /*68cf0*/  UIADD3 UR5, UR7, UR5, URZ ;  /* 0x0000000507057290 */ /* 0x000fe2000fffe03f */
[----:B------:R-:W-:Y:S01]  /*68d00*/  ULDC UR22, c[0x0][0x658] ;  /* 0x0001960000167ab9 */ /* 0x000fe20000000800 */
[----:B------:R-:W-:-:S02]  /*68d10*/  @UP1 UIMAD UR8, UR11, UR12, UR10 ;  /* 0x0000000c0b0812a4 */ /* 0x000fc4000f8e020a */
[----:B------:R-:W-:Y:S02]  /*68d20*/  USHF.R.U64 UR17, UR6, UR13, UR5 ;  /* 0x0000000d06117299 */ /* 0x000fe40008001205 */
[----:B------:R-:W-:Y:S01]  /*68d30*/  USHF.R.U32.HI UR5, URZ, UR13, UR5 ;  /* 0x0000000d3f057299 */ /* 0x000fe20008011605 */
[----:B------:R-:W-:Y:S01]  /*68d40*/  ULDC.64 UR6, c[0x0][0x640] ;  /* 0x0001900000067ab9 */ /* 0x000fe20000000a00 */
[----:B------:R-:W-:Y:S01]  /*68d50*/  UMOV UR10, 0xffffffff ;  /* 0xffffffff000a7882 */ /* 0x000fe20000000000 */
[----:B------:R-:W-:Y:S01]  /*68d60*/  ISETP.NE.U32.AND P0, PT, RZ, UR6, PT ;  /* 0x00000006ff007c0c */ /* 0x000fe2000bf05070 */
[----:B------:R-:W-:Y:S02]  /*68d70*/  USHF.R.U64 UR18, UR17, UR14, UR5 ;  /* 0x0000000e11127299 */ /* 0x000fe40008001205 */
[----:B------:R-:W-:Y:S01]  /*68d80*/  USHF.R.U32.HI UR5, URZ, UR14, UR5 ;  /* 0x0000000e3f057299 */ /* 0x000fe20008011605 */
[----:B------:R-:W-:Y:S01]  /*68d90*/  ISETP.NE.AND.EX P0, PT, RZ, UR7, PT, P0 ;  /* 0x00000007ff007c0c */ /* 0x000fe2000bf05300 */
[----:B------:R-:W-:-:S02]  /*68da0*/  USHF.L.U32 UR11, UR10, UR22, URZ ;  /* 0x000000160a0b7299 */ /* 0x000fc4000800063f */
[----:B------:R-:W-:Y:S01]  /*68db0*/  USHF.R.U64 UR19, UR18, UR22, UR5 ;  /* 0x0000001612137299 */ /* 0x000fe20008001205 */
[----:B------:R-:W-:Y:S01]  /*68dc0*/  ULDC UR20, c[0x0][0x600] ;  /* 0x0001800000147ab9 */ /* 0x000fe20000000800 */
[----:B------:R-:W-:Y:S02]  /*68dd0*/  USHF.R.U32.HI UR10, URZ, UR22, UR5 ;  /* 0x000000163f0a7299 */ /* 0x000fe40008011605 */
[----:B------:R-:W-:Y:S02]  /*68de0*/  UIADD3 UR21, UR20, -0x1, URZ ;  /* 0xffffffff14157890 */ /* 0x000fe4000fffe03f */
[----:B------:R-:W-:Y:S01]  /*68df0*/  ULOP3.LUT UR26, URZ, UR11, URZ, 0x33, !UPT ;  /* 0x0000000b3f1a7292 */ /* 0x000fe2000f8e333f */
        /* <DEDUP_REMOVED lines=17> */
.L_x_1567:
[----:B------:R-:W-:Y:S01]  /*68f10*/  USHF.R.U64 UR6, UR5, UR23, UR10 ;  /* 0x0000001705067299 */ /* 0x000fe2000800120a */
[----:B------:R-:W-:Y:S01]  /*68f20*/  IMAD.MOV.U32 R0, RZ, RZ, 0x1 ;  /* 0x00000001ff007424 */ /* 0x000fe200078e00ff */
[----:B------:R-:W-:Y:S01]  /*68f30*/  USHF.L.U32 UR25, UR25, UR22, URZ ;  /* 0x0000001619197299 */ /* 0x000fe2000800063f */
[----:B------:R-:W-:Y:S01]  /*68f40*/  MOV R11, UR4 ;  /* 0x00000004000b7c02 */ /* 0x000fe20008000f00 */
[----:B------:R-:W-:Y:S02]  /*68f50*/  ULOP3.LUT UR5, UR18, UR26, URZ, 0xc0, !UPT ;  /* 0x0000001a12057292 */ /* 0x000fe4000f8ec03f */
[----:B------:R-:W-:Y:S02]  /*68f60*/  UIADD3 UR7, -UR6, URZ, URZ ;  /* 0x0000003f06077290 */ /* 0x000fe4000fffe13f */
[----:B------:R-:W-:Y:S02]  /*68f70*/  UIMAD UR6, UR25, UR6, UR5 ;  /* 0x00000006190672a4 */ /* 0x000fe4000f8e0205 */
[----:B------:R-:W-:-:S02]  /*68f80*/  ULOP3.LUT UR17, UR17, UR21, URZ, 0xc0, !UPT ;  /* 0x0000001511117292 */ /* 0x000fc4000f8ec03f */
[----:B------:R-:W-:Y:S02]  /*68f90*/  UIMAD UR5, UR7, UR24, UR19 ;  /* 0x00000018070572a4 */ /* 0x000fe4000f8e0213 */
[----:B------:R-:W-:Y:S01]  /*68fa0*/  UISETP.NE.AND UP0, UPT, UR39, URZ, UPT ;  /* 0x0000003f2700728c */ /* 0x000fe2000bf05270 */
[----:B------:R-:W-:Y:S01]  /*68fb0*/  ULDC UR7, c[0x0][0x610] ;  /* 0x0001840000077ab9 */ /* 0x000fe20000000800 */
[----:B------:R-:W-:Y:S02]  /*68fc0*/  UIMAD UR5, UR5, UR20, UR17 ;  /* 0x00000014050572a4 */ /* 0x000fe4000f8e0211 */
[----:B------:R-:W-:-:S04]  /*68fd0*/  UIMAD UR8, UR6, UR7, UR8 ;  /* 0x00000007060872a4 */ /* 0x000fc8000f8e0208 */
[----:B------:R-:W-:Y:S02]  /*68fe0*/  USEL UR6, UR5, UR8, !UP0 ;  /* 0x0000000805067287 */ /* 0x000fe4000c000000 */
[----:B------:R-:W-:-:S04]  /*68ff0*/  USEL UR8, UR8, UR5, !UP0 ;  /* 0x0000000508087287 */ /* 0x000fc8000c000000 */
[----:B------:R-:W-:Y:S02]  /*69000*/  IMAD.U32 R2, RZ, RZ, UR6 ;  /* 0x00000006ff027e24 */ /* 0x000fe4000f8e00ff */
[----:B------:R-:W-:-:S07]  /*69010*/  IMAD.U32 R3, RZ, RZ, UR8 ;  /* 0x00000008ff037e24 */ /* 0x000fce000f8e00ff */
.L_x_1565:
[----:B------:R-:W-:-:S08]  /*69020*/  NOP ;  /* 0x0000000000007918 */ /* 0x000fd00000000000 */
[----:B-1----:R-:W0:-:S00]  /*69030*/  USETMAXREG.DEALLOC.CTAPOOL 0x18 ;  /* 0x00000018000079c8 */ /* 0x002e0000080e0500 */
[----:B------:R-:W-:-:S13]  /*69040*/  ISETP.NE.AND P0, PT, RZ, UR9, PT ;  /* 0x00000009ff007c0c */ /* 0x000fda000bf05270 */
[----:B------:R-:W-:Y:S05]  /*69050*/  @P0 EXIT ;  /* 0x000000000000094d */ /* 0x000fea0003800000 */
[----:B0-----:R-:W-:Y:S01]  /*69060*/  LOP3.LUT P0, RZ, R0, 0xff, RZ, 0xc0, !PT ;  /* 0x000000ff00ff7812 */ /* 0x001fe2000780c0ff */
[----:B------:R-:W-:Y:S01]  /*69070*/  IMAD.MOV.U32 R0, RZ, RZ, 0x1 ;  /* 0x00000001ff007424 */ /* 0x000fe200078e00ff */
[----:B------:R-:W-:-:S11]  /*69080*/  MOV R6, RZ ;  /* 0x000000ff00067202 */ /* 0x000fd60000000f00 */
[----:B------:R-:W-:Y:S05]  /*69090*/  @!P0 BRA `(.L_x_1568) ;  /* 0x0000000c00708947 */ /* 0x000fea0003800000 */
[----:B------:R-:W0:Y:S01]  /*690a0*/  LDC R0, c[0x0][0x28c] ;  /* 0x0000a300ff007b82 */ /* 0x000e220000000800 */
[----:B------:R-:W1:Y:S01]  /*690b0*/  S2R R9, SR_CgaCtaId ;  /* 0x0000000000097919 */ /* 0x000e620000008800 */
[----:B------:R-:W-:Y:S01]  /*690c0*/  ULDC UR5, c[0x0][0x658] ;  /* 0x0001960000057ab9 */ /* 0x000fe20000000800 */
[----:B------:R-:W-:Y:S01]  /*690d0*/  UMOV UR7, 0xffffffff ;  /* 0xffffffff00077882 */ /* 0x000fe20000000000 */
[----:B------:R-:W-:Y:S01]  /*690e0*/  ULDC UR6, c[0x0][0xc] ;  /* 0x0000030000067ab9 */ /* 0x000fe20000000800 */
[----:B------:R-:W-:Y:S01]  /*690f0*/  USHF.L.U32 UR9, UR7, UR5, URZ ;  /* 0x0000000507097299 */ /* 0x000fe2000800063f */
[----:B------:R-:W-:Y:S01]  /*69100*/  BSSY B0, `(.L_x_1568) ;  /* 0x00000d5000007945 */ /* 0x000fe20003800000 */
[----:B------:R-:W-:Y:S01]  /*69110*/  UMOV UR8, 0x1 ;  /* 0x0000000100087882 */ /* 0x000fe20000000000 */
[----:B------:R-:W-:Y:S01]  /*69120*/  ULDC UR7, c[0x0][0x10] ;  /* 0x0000040000077ab9 */ /* 0x000fe20000000800 */
[----:B------:R-:W-:Y:S01]  /*69130*/  USHF.L.U32 UR5, UR8, UR5, URZ ;  /* 0x0000000508057299 */ /* 0x000fe2000800063f */
[----:B------:R-:W-:Y:S01]  /*69140*/  IMAD.MOV.U32 R8, RZ, RZ, 0x1 ;  /* 0x00000001ff087424 */ /* 0x000fe200078e00ff */
[----:B------:R-:W-:Y:S01]  /*69150*/  UIMAD.WIDE.U32 UR6, UR6, UR7, URZ ;  /* 0x00000007060672a5 */ /* 0x000fe2000f8e003f */
[----:B------:R-:W-:Y:S01]  /*69160*/  MOV R6, RZ ;  /* 0x000000ff00067202 */ /* 0x000fe20000000f00 */
[----:B------:R-:W-:Y:S01]  /*69170*/  ULDC UR8, c[0x0][0x14] ;  /* 0x0000050000087ab9 */ /* 0x000fe20000000800 */
[----:B------:R-:W-:Y:S01]  /*69180*/  ULDC UR4, c[0x0][0x600] ;  /* 0x0001800000047ab9 */ /* 0x000fe20000000800 */
[----:B------:R-:W-:-:S02]  /*69190*/  UIMAD.WIDE.U32 UR20, UR6, UR8, URZ ;  /* 0x00000008061472a5 */ /* 0x000fc4000f8e003f */
[----:B------:R-:W-:Y:S02]  /*691a0*/  UIMAD UR7, UR7, UR8, URZ ;  /* 0x00000008070772a4 */ /* 0x000fe4000f8e023f */
[----:B------:R-:W-:Y:S02]  /*691b0*/  ULOP3.LUT UR24, UR38, 0x2, URZ, 0xfc, !UPT ;  /* 0x0000000226187892 */ /* 0x000fe4000f8efc3f */
[----:B------:R-:W-:Y:S02]  /*691c0*/  UIADD3 UR4, UR4, -0x1, URZ ;  /* 0xffffffff04047890 */ /* 0x000fe4000fffe03f */
[----:B------:R-:W-:Y:S01]  /*691d0*/  ULOP3.LUT UR6, URZ, UR9, URZ, 0x33, !UPT ;  /* 0x000000093f067292 */ /* 0x000fe2000f8e333f */
[----:B0-----:R-:W-:Y:S01]  /*691e0*/  VIADD R0, R0, 0x3f ;  /* 0x0000003f00007836 */ /* 0x001fe20000000000 */
[----:B------:R-:W-:Y:S01]  /*691f0*/  UIADD3 UR7, UR21, UR7, URZ ;  /* 0x0000000715077290 */ /* 0x000fe2000fffe03f */
[----:B------:R-:W-:-:S03]  /*69200*/  ULDC.64 UR22, c[0x0][0x198] ;  /* 0x0000660000167ab9 */ /* 0x000fc60000000a00 */
[----:B------:R-:W-:-:S04]  /*69210*/  SHF.R.S32.HI R5, RZ, 0x1f, R0 ;  /* 0x0000001fff057819 */ /* 0x000fc80000011400 */
[----:B------:R-:W-:Y:S01]  /*69220*/  LEA.HI R5, R5, R0, RZ, 0x6 ;  /* 0x0000000005057211 */ /* 0x000fe200078f30ff */
[----:B------:R-:W-:Y:S01]  /*69230*/  IMAD.MOV.U32 R0, RZ, RZ, 0x1 ;  /* 0x00000001ff007424 */ /* 0x000fe200078e00ff */
[----:B-1----:R-:W-:Y:S02]  /*69240*/  LOP3.LUT R9, R9, 0x1, RZ, 0xc0, !PT ;  /* 0x0000000109097812 */ /* 0x002fe400078ec0ff */
[----:B------:R-:W-:-:S05]  /*69250*/  SHF.R.S32.HI R7, RZ, 0x6, R5 ;  /* 0x00000006ff077819 */ /* 0x000fca0000011405 */
[----:B------:R-:W-:-:S07]  /*69260*/  VIADD R16, R7, 0x1 ;  /* 0x0000000107107836 */ /* 0x000fce0000000000 */
.L_x_1579:
[----:B------:R-:W-:-:S03]  /*69270*/  UMOV UR8, 0xffffffff ;  /* 0xffffffff00087882 */ /* 0x000fc60000000000 */
[----:B------:R-:W-:Y:S05]  /*69280*/  BRA.DIV UR8, `(.L_x_1569) ;  /* 0x0000000e089c7947 */ /* 0x000fea000b800000 */
[----:B------:R-:W-:-:S13]  /*69290*/  ELECT P6, URZ, PT ;  /* 0x00000000003f782f */ /* 0x000fda00038c0000 */
.L_x_1588:
[----:B------:R-:W0:Y:S01]  /*692a0*/  LDC R4, c[0x0][0x28c] ;  /* 0x0000a300ff047b82 */ /* 0x000e220000000800 */
[----:B------:R-:W-:Y:S01]  /*692b0*/  BSSY B1, `(.L_x_1570) ;  /* 0x000003c000017945 */ /* 0x000fe20003800000 */
[----:B0-----:R-:W-:-:S13]  /*692c0*/  ISETP.LT.OR P6, PT, R4, 0x1, !P6 ;  /* 0x000000010400780c */ /* 0x001fda00077c1670 */
[----:B------:R-:W-:Y:S05]  /*692d0*/  @P6 BRA `(.L_x_1571) ;  /* 0x0000000000e46947 */ /* 0x000fea0003800000 */
[----:B------:R-:W-:Y:S01]  /*692e0*/  IMAD R5, R2, 0x2, R9 ;  /* 0x0000000202057824 */ /* 0x000fe200078e0209 */
[----:B------:R-:W-:Y:S01]  /*692f0*/  MOV R12, RZ ;  /* 0x000000ff000c7202 */ /* 0x000fe20000000f00 */
[----:B------:R-:W-:Y:S02]  /*69300*/  IMAD.SHL.U32 R2, R3, 0x200, RZ ;  /* 0x0000020003027824 */ /* 0x000fe400078e00ff */
[----:B------:R-:W-:Y:S02]  /*69310*/  IMAD R5, R5, 0xc0, RZ ;  /* 0x000000c005057824 */ /* 0x000fe400078e02ff */
[----:B------:R-:W-:Y:S02]  /*69320*/  IMAD.MOV.U32 R4, RZ, RZ, R16 ;  /* 0x000000ffff047224 */ /* 0x000fe400078e0010 */
[----:B------:R-:W-:Y:S02]  /*69330*/  IMAD.MOV.U32 R3, RZ, RZ, R0 ;  /* 0x000000ffff037224 */ /* 0x000fe400078e0000 */
[----:B------:R-:W-:-:S07]  /*69340*/  IMAD.MOV.U32 R13, RZ, RZ, R6 ;  /* 0x000000ffff0d7224 */ /* 0x000fce00078e0006 */
.L_x_1574:
[----:B------:R-:W0:Y:S01]  /*69350*/  S2R R15, SR_CgaCtaId ;  /* 0x00000000000f7919 */ /* 0x000e220000008800 */
[----:B------:R-:W-:Y:S02]  /*69360*/  MOV R10, 0x400 ;  /* 0x00000400000a7802 */ /* 0x000fe40000000f00 */
[----:B------:R-:W-:Y:S02]  /*69370*/  SHF.L.U32 R14, R3, 0x1f, RZ ;  /* 0x0000001f030e7819 */ /* 0x000fe400000006ff */
[----:B0-----:R-:W-:-:S04]  /*69380*/  LEA R10, R15, R10, 0x18 ;  /* 0x0000000a0f0a7211 */ /* 0x001fc800078ec0ff */
[----:B------:R-:W-:-:S04]  /*69390*/  LEA R15, R13, R10, 0x3 ;  /* 0x0000000a0d0f7211 */ /* 0x000fc800078e18ff */
[----:B------:R-:W0:Y:S02]  /*693a0*/  SYNCS.PHASECHK.TRANS64.TRYWAIT P0, [R15+URZ+0x10], R14 ;  /* 0x0000100e0f0075a7 */ /* 0x000e24000800017f */
[----:B0-----:R-:W-:Y:S05]  /*693b0*/  @!P0 BRA `(.L_x_1572) ;  /* 0x0000000c00708947 */ /* 0x001fea0003800000 */
.L_x_1589:
[----:B------:R-:W1:Y:S01]  /*693c0*/  S2R R17, SR_TID.X ;  /* 0x0000000000117919 */ /* 0x000e620000002100 */
[----:B------:R-:W-:-:S04]  /*693d0*/  UPRMT UR8, UR24, 0x9910, URZ ;  /* 0x0000991018087896 */ /* 0x000fc8000800003f */
[----:B------:R-:W-:Y:S01]  /*693e0*/  UISETP.NE.AND UP0, UPT, UR8, 0x2, UPT ;  /* 0x000000020800788c */ /* 0x000fe2000bf05270 */
[----:B-1----:R-:W-:-:S13]  /*693f0*/  LOP3.LUT P0, RZ, R17, 0x7f, RZ, 0xc0, !PT ;  /* 0x0000007f11ff7812 */ /* 0x002fda000780c0ff */
[----:B0-----:R-:W0:Y:S02]  /*69400*/  @!P0 LDC R14, c[0x0][0x500] ;  /* 0x00014000ff0e8b82 */ /* 0x001e240000000800 */
[----:B0-----:R0:W-:Y:S01]  /*69410*/  @!P0 SYNCS.ARRIVE.TRANS64 RZ, [R15+URZ], R14 ;  /* 0x0000000e0fff89a7 */ /* 0x0011e2000800003f */
[----:B------:R-:W-:-:S13]  /*69420*/  PLOP3.LUT P0, PT, PT, PT, UP0, 0x80, 0x0 ;  /* 0x000000000000781c */ /* 0x000fda0003f0f008 */
[----:B0-----:R-:W-:Y:S05]  /*69430*/  @P0 BRA `(.L_x_1573) ;  /* 0x0000000000040947 */ /* 0x001fea0003800000 */
[----:B------:R-:W-:Y:S01]  /*69440*/  BPT.TRAP 0x1 ;  /* 0x000000040000795c */ /* 0x000fe20000300000 */
.L_x_1573:
[----:B------:R-:W-:Y:S01]  /*69450*/  R2UR UR9, R15 ;  /* 0x000000000f0972ca */ /* 0x000fe200000e0000 */
[C---:B------:R-:W-:Y:S01]  /*69460*/  IMAD R15, R13.reuse, 0x2, R9 ;  /* 0x000000020d0f7824 */ /* 0x040fe200078e0209 */
[----:B------:R-:W-:Y:S01]  /*69470*/  R2UR UR18, R2 ;  /* 0x00000000021272ca */ /* 0x000fe200000e0000 */
[--C-:B------:R-:W-:Y:S01]  /*69480*/  IMAD R14, R13, 0x10000, R10.reuse ;  /* 0x000100000d0e7824 */ /* 0x100fe200078e020a */
[----:B------:R-:W-:Y:S01]  /*69490*/  UIADD3 UR14, UP0, UR22, 0xf0, URZ ;  /* 0x000000f0160e7890 */ /* 0x000fe2000ff1e03f */
[----:B------:R-:W-:Y:S01]  /*694a0*/  IMAD R15, R15, 0x3000, RZ ;  /* 0x000030000f0f7824 */ /* 0x000fe200078e02ff */
[----:B------:R-:W-:Y:S01]  /*694b0*/  R2UR UR10, R12 ;  /* 0x000000000c0a72ca */ /* 0x000fe200000e0000 */
[----:B------:R-:W-:Y:S01]  /*694c0*/  VIADD R4, R4, 0xffffffff ;  /* 0xffffffff04047836 */ /* 0x000fe20000000000 */
[----:B------:R-:W-:Y:S01]  /*694d0*/  R2UR UR8, R14 ;  /* 0x000000000e0872ca */ /* 0x000fe200000e0000 */
[----:B------:R-:W-:Y:S01]  /*694e0*/  IMAD R15, R15, 0x2, R10 ;  /* 0x000000020f0f7824 */ /* 0x000fe200078e020a */
[----:B------:R-:W-:Y:S01]  /*694f0*/  R2UR UR12, R11 ;  /* 0x000000000b0c72ca */ /* 0x000fe200000e0000 */
[----:B------:R-:W-:Y:S01]  /*69500*/  UIADD3 UR26, UP1, UR22, 0x1f0, URZ ;  /* 0x000001f0161a7890 */ /* 0x000fe2000ff3e03f */
[----:B------:R-:W-:Y:S01]  /*69510*/  R2UR UR19, R5 ;  /* 0x00000000051372ca */ /* 0x000fe200000e0000 */
[----:B------:R-:W-:Y:S01]  /*69520*/  UIADD3.X UR15, URZ, UR23, URZ, UP0, !UPT ;  /* 0x000000173f0f7290 */ /* 0x000fe200087fe43f */
[----:B------:R-:W-:Y:S01]  /*69530*/  R2UR UR11, R15 ;  /* 0x000000000f0b72ca */ /* 0x000fe200000e0000 */
[----:B------:R-:W-:Y:S01]  /*69540*/  UIADD3.X UR27, URZ, UR23, URZ, UP1, !UPT ;  /* 0x000000173f1b7290 */ /* 0x000fe20008ffe43f */
[----:B------:R-:W-:Y:S01]  /*69550*/  ISETP.GT.AND P1, PT, R4, 0x1, PT ;  /* 0x000000010400780c */ /* 0x000fe20003f24270 */
[----:B------:R-:W-:Y:S01]  /*69560*/  UMOV UR16, 0x0 ;  /* 0x0000000000107882 */ /* 0x000fe20000000000 */
[----:B------:R-:W-:Y:S01]  /*69570*/  IADD3 R13, R13, 0x1, RZ ;  /* 0x000000010d0d7810 */ /* 0x000fe20007ffe0ff */
[----:B------:R-:W-:Y:S01]  /*69580*/  UMOV UR17, 0x10000000 ;  /* 0x1000000000117882 */ /* 0x000fe20000000000 */
[----:B------:R-:W-:Y:S01]  /*69590*/  UMOV UR25, 0x30000 ;  /* 0x0003000000197882 */ /* 0x000fe20000000000 */
[----:B------:R-:W-:Y:S01]  /*695a0*/  UIADD3 UR8, UR8, 0x100, URZ ;  /* 0x0000010008087890 */ /* 0x000fe2000fffe03f */
[----:B------:R-:W-:Y:S01]  /*695b0*/  ISETP.NE.AND P0, PT, R13, 0x2, PT ;  /* 0x000000020d00780c */ /* 0x000fe20003f05270 */
[----:B------:R-:W-:-:S03]  /*695c0*/  VIADD R12, R12, 0x40 ;  /* 0x000000400c0c7836 */ /* 0x000fc60000000000 */
[----:B------:R-:W-:Y:S01]  /*695d0*/  SEL R10, RZ, 0x1, P0 ;  /* 0x00000001ff0a7807 */ /* 0x000fe20000000000 */
[----:B------:R-:W-:Y:S01]  /*695e0*/  UIADD3 UR13, UR11, 0x20100, URZ ;  /* 0x000201000b0d7890 */ /* 0x000fe2000fffe03f */
[----:B------:R-:W-:Y:S02]  /*695f0*/  SEL R13, R13, RZ, P0 ;  /* 0x000000ff0d0d7207 */ /* 0x000fe40000000000 */
[----:B------:R-:W-:Y:S01]  /*69600*/  UMOV UR11, UR18 ;  /* 0x00000012000b7c82 */ /* 0x000fe20008000000 */
[----:B------:R-:W-:Y:S01]  /*69610*/  LOP3.LUT R3, R3, R10, RZ, 0x3c, !PT ;  /* 0x0000000a03037212 */ /* 0x000fe200078e3cff */
[----:B------:R0:W-:Y:S02]  /*69620*/  UTMALDG.3D [UR8], [UR14], desc[UR16] ;  /* 0x000010080e0075b4 */ /* 0x0001e40008011000 */
[----:B0-----:R-:W-:Y:S01]  /*69630*/  UMOV UR8, UR13 ;  /* 0x0000000d00087c82 */ /* 0x001fe20008000000 */
[----:B------:R-:W-:Y:S02]  /*69640*/  UMOV UR11, UR19 ;  /* 0x00000013000b7c82 */ /* 0x000fe40008000000 */
[----:B------:R0:W-:Y:S02]  /*69650*/  UTMALDG.3D.MULTICAST [UR8], [UR26], UR25, desc[UR16] ;  /* 0x000010081a0073b4 */ /* 0x0001e40008011819 */
[----:B0-----:R-:W-:Y:S05]  /*69660*/  @P1 BRA `(.L_x_1574) ;  /* 0xfffffffc00381947 */ /* 0x001fea000383ffff */
.L_x_1571:
[----:B------:R-:W-:Y:S05]  /*69670*/  BSYNC B1 ;  /* 0x0000000000017941 */ /* 0x000fea0003800000 */
.L_x_1570:
[----:B------:R-:W2:Y:S01]  /*69680*/  LDL.LU R15, [R1+0x910] ;  /* 0x00091000010f7983 */ /* 0x000ea20000300800 */
[----:B------:R-:W-:Y:S01]  /*69690*/  LOP3.LUT P2, RZ, R8, 0xff, RZ, 0xc0, !PT ;  /* 0x000000ff08ff7812 */ /* 0x000fe2000784c0ff */
[----:B------:R-:W-:Y:S01]  /*696a0*/  IMAD.IADD R6, R7, 0x1, R6 ;  /* 0x0000000107067824 */ /* 0x000fe200078e0206 */
[----:B------:R-:W-:Y:S01]  /*696b0*/  ULDC.64 UR8, c[0x0][0x650] ;  /* 0x0001940000087ab9 */ /* 0x000fe20000000a00 */
[----:B------:R-:W3:Y:S01]  /*696c0*/  LDL.LU R14, [R1+0x914] ;  /* 0x00091400010e7983 */ /* 0x000ee20000300800 */
[----:B------:R-:W-:Y:S01]  /*696d0*/  BSSY B1, `(.L_x_1575) ;  /* 0x0000075000017945 */ /* 0x000fe20003800000 */
[----:B------:R-:W-:Y:S01]  /*696e0*/  IMAD.MOV.U32 R11, RZ, RZ, -0x1 ;  /* 0xffffffffff0b7424 */ /* 0x000fe200078e00ff */
[----:B------:R-:W-:Y:S02]  /*696f0*/  SHF.R.U32.HI R2, RZ, 0x1, R6 ;  /* 0x00000001ff027819 */ /* 0x000fe40000011606 */
[----:B------:R-:W-:Y:S02]  /*69700*/  ISETP.GT.U32.AND P0, PT, R6, 0x1, PT ;  /* 0x000000010600780c */ /* 0x000fe40003f04070 */
[----:B------:R-:W-:-:S02]  /*69710*/  LOP3.LUT R2, R2, 0x1, RZ, 0xc0, !PT ;  /* 0x0000000102027812 */ /* 0x000fc400078ec0ff */
[C---:B------:R-:W-:Y:S01]  /*69720*/  ISETP.LT.U32.AND P0, PT, R7.reuse, 0x2, P0 ;  /* 0x000000020700780c */ /* 0x040fe20000701070 */
[----:B------:R-:W0:Y:S01]  /*69730*/  @P2 S2R R3, SR_CgaCtaId ;  /* 0x0000000000032919 */ /* 0x000e220000008800 */
[----:B------:R-:W-:Y:S02]  /*69740*/  ISETP.NE.U32.AND P1, PT, R2, 0x1, PT ;  /* 0x000000010200780c */ /* 0x000fe40003f25070 */
[----:B------:R-:W-:Y:S02]  /*69750*/  @P2 MOV R2, 0x400 ;  /* 0x0000040000022802 */ /* 0x000fe40000000f00 */
[----:B------:R-:W-:Y:S02]  /*69760*/  ISETP.GT.U32.AND P1, PT, R7, 0x1, !P1 ;  /* 0x000000010700780c */ /* 0x000fe40004f24070 */
[----:B------:R-:W-:Y:S02]  /*69770*/  LOP3.LUT R6, R6, 0x1, RZ, 0xc0, !PT ;  /* 0x0000000106067812 */ /* 0x000fe400078ec0ff */
[----:B------:R-:W-:-:S02]  /*69780*/  PRMT R4, RZ, 0x7610, R4 ;  /* 0x00007610ff047816 */ /* 0x000fc40000000004 */
[----:B------:R-:W-:Y:S02]  /*69790*/  PRMT R8, RZ, 0x7610, R8 ;  /* 0x00007610ff087816 */ /* 0x000fe40000000008 */
[----:B0-----:R-:W-:Y:S02]  /*697a0*/  @P2 LEA R2, R3, R2, 0x18 ;  /* 0x0000000203022211 */ /* 0x001fe400078ec0ff */
[----:B------:R-:W-:Y:S02]  /*697b0*/  SEL R3, RZ, 0x1, !P0 ;  /* 0x00000001ff037807 */ /* 0x000fe40004000000 */
[----:B------:R0:W-:Y:S02]  /*697c0*/  @P2 SYNCS.ARRIVE.TRANS64.A1T0 RZ, [R2+URZ+0x38], RZ ;  /* 0x000038ff02ff29a7 */ /* 0x0001e4000810003f */
[----:B0-----:R-:W-:-:S04]  /*697d0*/  SEL R2, RZ, 0x1, !P1 ;  /* 0x00000001ff027807 */ /* 0x001fc80004800000 */
[----:B------:R-:W-:Y:S01]  /*697e0*/  LOP3.LUT R0, R2, R0, R3, 0x96, !PT ;  /* 0x0000000002007212 */ /* 0x000fe200078e9603 */
[----:B------:R-:W-:Y:S01]  /*697f0*/  IMAD.MOV.U32 R2, RZ, RZ, -0x1 ;  /* 0xffffffffff027424 */ /* 0x000fe200078e00ff */
[----:B------:R-:W-:Y:S02]  /*69800*/  MOV R3, 0xffffffff ;  /* 0xffffffff00037802 */ /* 0x000fe40000000f00 */
[----:B---3--:R-:W-:-:S04]  /*69810*/  IADD3 R14, P0, R14, UR20, RZ ;  /* 0x000000140e0e7c10 */ /* 0x008fc8000ff1e0ff */
[----:B--2---:R-:W-:Y:S01]  /*69820*/  IADD3.X R15, R15, UR7, RZ, P0, !PT ;  /* 0x000000070f0f7c10 */ /* 0x004fe200087fe4ff */
[----:B------:R0:W-:Y:S01]  /*69830*/  STL [R1+0x914], R14 ;  /* 0x0009140e01007387 */ /* 0x0001e20000100800 */
[----:B------:R-:W-:-:S03]  /*69840*/  ISETP.GE.U32.AND P0, PT, R14, UR8, PT ;  /* 0x000000080e007c0c */ /* 0x000fc6000bf06070 */
[----:B------:R0:W-:Y:S01]  /*69850*/  STL [R1+0x910], R15 ;  /* 0x0009100f01007387 */ /* 0x0001e20000100800 */
[----:B------:R-:W-:-:S13]  /*69860*/  ISETP.GE.U32.AND.EX P0, PT, R15, UR9, PT, P0 ;  /* 0x000000090f007c0c */ /* 0x000fda000bf06100 */
[----:B0-----:R-:W-:Y:S05]  /*69870*/  @P0 BRA `(.L_x_1576) ;  /* 0x0000000400680947 */ /* 0x001fea0003800000 */
[----:B------:R-:W0:Y:S01]  /*69880*/  S2UR UR8, SR_CTAID.X ;  /* 0x00000000000879c3 */ /* 0x000e220000002500 */
[----:B------:R-:W-:Y:S01]  /*69890*/  ULDC.64 UR10, c[0x0][0x628] ;  /* 0x00018a00000a7ab9 */ /* 0x000fe20000000a00 */
[----:B------:R-:W-:Y:S01]  /*698a0*/  ULDC UR9, c[0x0][0x150] ;  /* 0x0000540000097ab9 */ /* 0x000fe20000000800 */
[----:B------:R-:W-:Y:S01]  /*698b0*/  ISETP.NE.U32.AND P0, PT, RZ, UR10, PT ;  /* 0x0000000aff007c0c */ /* 0x000fe2000bf05070 */
[----:B------:R-:W-:Y:S01]  /*698c0*/  ULDC UR12, c[0x0][0x630] ;  /* 0x00018c00000c7ab9 */ /* 0x000fe20000000800 */
[----:B------:R-:W-:Y:S01]  /*698d0*/  ULDC UR14, c[0x0][0x154] ;  /* 0x00005500000e7ab9 */ /* 0x000fe20000000800 */
[----:B------:R-:W-:Y:S02]  /*698e0*/  MOV R3, R15 ;  /* 0x0000000f00037202 */ /* 0x000fe40000000f00 */
[----:B------:R-:W1:Y:S01]  /*698f0*/  S2UR UR13, SR_CTAID.Y ;  /* 0x00000000000d79c3 */ /* 0x000e620000002600 */
[----:B------:R-:W-:Y:S02]  /*69900*/  ISETP.NE.AND.EX P0, PT, RZ, UR11, PT, P0 ;  /* 0x0000000bff007c0c */ /* 0x000fe4000bf05300 */
[----:B0-----:R-:W-:-:S05]  /*69910*/  I2FP.F32.U32 R2, UR8 ;  /* 0x0000000800027c45 */ /* 0x001fca0008201000 */
[----:B------:R-:W-:Y:S01]  /*69920*/  FMUL R10, R2, UR9 ;  /* 0x00000009020a7c20 */ /* 0x000fe20008400000 */
[----:B------:R-:W-:Y:S01]  /*69930*/  IMAD.MOV.U32 R2, RZ, RZ, R14 ;  /* 0x000000ffff027224 */ /* 0x000fe200078e000e */
[----:B-1----:R-:W-:-:S04]  /*69940*/  I2FP.F32.U32 R12, UR13 ;  /* 0x0000000d000c7c45 */ /* 0x002fc80008201000 */
[----:B------:R-:W0:Y:S01]  /*69950*/  F2I.U32.TRUNC.NTZ R10, R10 ;  /* 0x0000000a000a7305 */ /* 0x000e22000020f000 */
[----:B------:R-:W-:Y:S05]  /*69960*/  @!P0 BRA `(.L_x_1577) ;  /* 0x0000000000288947 */ /* 0x000fea0003800000 */
[----:B------:R-:W-:Y:S02]  /*69970*/  ULDC UR9, c[0x0][0x634] ;  /* 0x00018d0000097ab9 */ /* 0x000fe40000000800 */
[----:B------:R-:W-:-:S05]  /*69980*/  IADD3 R3, P0, R14, UR9, RZ ;  /* 0x000000090e037c10 */ /* 0x000fca000ff1e0ff */
[----:B------:R-:W-:-:S04]  /*69990*/  IMAD.X R11, RZ, RZ, R15, P0 ;  /* 0x000000ffff0b7224 */ /* 0x000fc800000e060f */
[----:B------:R-:W-:-:S04]  /*699a0*/  IMAD.WIDE.U32 R4, R11, UR10, RZ ;  /* 0x0000000a0b047c25 */ /* 0x000fc8000f8e00ff */
[----:B------:R-:W-:-:S04]  /*699b0*/  IMAD.WIDE.U32 R4, P0, R3, UR11, R4 ;  /* 0x0000000b03047c25 */ /* 0x000fc8000f800004 */
[----:B------:R-:W-:-:S04]  /*699c0*/  IMAD.WIDE.U32 R2, R3, UR10, RZ ;  /* 0x0000000a03027c25 */ /* 0x000fc8000f8e00ff */
[----:B------:R-:W-:Y:S01]  /*699d0*/  IMAD.MOV.U32 R2, RZ, RZ, R5 ;  /* 0x000000ffff027224 */ /* 0x000fe200078e0005 */
[----:B------:R-:W-:Y:S01]  /*699e0*/  IADD3 RZ, P1, R3, R4, RZ ;  /* 0x0000000403ff7210 */ /* 0x000fe20007f3e0ff */
[----:B------:R-:W-:-:S04]  /*699f0*/  IMAD.X R3, RZ, RZ, RZ, P0 ;  /* 0x000000ffff037224 */ /* 0x000fc800000e06ff */
[----:B------:R-:W-:-:S08]  /*69a00*/  IMAD.WIDE.U32.X R2, R11, UR11, R2, P1 ;  /* 0x0000000b0b027c25 */ /* 0x000fd000088e0402 */
.L_x_1577:
[--C-:B------:R-:W-:Y:S01]  /*69a10*/  SHF.R.U64 R11, R2, UR12, R3.reuse ;  /* 0x0000000c020b7c19 */ /* 0x100fe20008001203 */
[----:B------:R-:W-:Y:S01]  /*69a20*/  ULDC.64 UR10, c[0x0][0x620] ;  /* 0x00018800000a7ab9 */ /* 0x000fe20000000a00 */
[----:B------:R-:W-:Y:S01]  /*69a30*/  SHF.R.U32.HI R2, RZ, UR12, R3 ;  /* 0x0000000cff027c19 */ /* 0x000fe20008011603 */
[----:B------:R-:W-:Y:S01]  /*69a40*/  FMUL R12, R12, UR14 ;  /* 0x0000000e0c0c7c20 */ /* 0x000fe20008400000 */
[----:B------:R-:W-:Y:S01]  /*69a50*/  IADD3 R13, P0, RZ, -R11, RZ ;  /* 0x8000000bff0d7210 */ /* 0x000fe20007f1e0ff */
[----:B------:R-:W-:Y:S01]  /*69a60*/  IMAD.MOV.U32 R3, RZ, RZ, R15 ;  /* 0x000000ffff037224 */ /* 0x000fe200078e000f */
[----:B------:R-:W-:Y:S01]  /*69a70*/  ULDC.64 UR14, c[0x0][0x640] ;  /* 0x00019000000e7ab9 */ /* 0x000fe20000000a00 */
[----:B0-----:R-:W-:Y:S02]  /*69a80*/  R2UR UR9, R10 ;  /* 0x000000000a0972ca */ /* 0x001fe400000e0000 */
[----:B------:R-:W-:Y:S01]  /*69a90*/  IADD3.X R2, RZ, ~R2, RZ, P0, !PT ;  /* 0x80000002ff027210 */ /* 0x000fe200007fe4ff */
[----:B------:R-:W0:Y:S01]  /*69aa0*/  F2I.U32.TRUNC.NTZ R12, R12 ;  /* 0x0000000c000c7305 */ /* 0x000e22000020f000 */
[----:B------:R-:W-:-:S03]  /*69ab0*/  ISETP.NE.U32.AND P0, PT, RZ, UR14, PT ;  /* 0x0000000eff007c0c */ /* 0x000fc6000bf05070 */
[----:B------:R-:W-:Y:S01]  /*69ac0*/  IMAD R2, R2, UR10, RZ ;  /* 0x0000000a02027c24 */ /* 0x000fe2000f8e02ff */
[----:B------:R-:W-:-:S03]  /*69ad0*/  ISETP.NE.AND.EX P0, PT, RZ, UR15, PT, P0 ;  /* 0x0000000fff007c0c */ /* 0x000fc6000bf05300 */
[----:B------:R-:W-:Y:S02]  /*69ae0*/  IMAD R5, R13, UR11, R2 ;  /* 0x0000000b0d057c24 */ /* 0x000fe4000f8e0202 */
[----:B------:R-:W-:-:S04]  /*69af0*/  IMAD.MOV.U32 R2, RZ, RZ, R14 ;  /* 0x000000ffff027224 */ /* 0x000fc800078e000e */
[----:B------:R-:W-:Y:S01]  /*69b00*/  IMAD.WIDE.U32 R2, R13, UR10, R2 ;  /* 0x0000000a0d027c25 */ /* 0x000fe2000f8e0002 */
[----:B------:R-:W-:Y:S01]  /*69b10*/  ULDC UR10, c[0x0][0x618] ;  /* 0x00018600000a7ab9 */ /* 0x000fe20000000800 */
[----:B0-----:R-:W-:Y:S02]  /*69b20*/  R2UR UR11, R12 ;  /* 0x000000000c0b72ca */ /* 0x001fe400000e0000 */
[----:B------:R-:W-:-:S05]  /*69b30*/  IMAD.IADD R3, R3, 0x1, R5 ;  /* 0x0000000103037824 */ /* 0x000fca00078e0205 */
[--C-:B------:R-:W-:Y:S02]  /*69b40*/  SHF.R.U64 R10, R2, UR10, R3.reuse ;  /* 0x0000000a020a7c19 */ /* 0x100fe40008001203 */
[----:B------:R-:W-:Y:S01]  /*69b50*/  SHF.R.U32.HI R3, RZ, UR10, R3 ;  /* 0x0000000aff037c19 */ /* 0x000fe20008011603 */
[----:B------:R-:W-:-:S03]  /*69b60*/  ULDC UR10, c[0x0][0x608] ;  /* 0x00018200000a7ab9 */ /* 0x000fc60000000800 */
[--C-:B------:R-:W-:Y:S02]  /*69b70*/  SHF.R.U64 R12, R10, UR10, R3.reuse ;  /* 0x0000000a0a0c7c19 */ /* 0x100fe40008001203 */
[----:B------:R-:W-:Y:S01]  /*69b80*/  SHF.R.U32.HI R3, RZ, UR10, R3 ;  /* 0x0000000aff037c19 */ /* 0x000fe20008011603 */
[----:B------:R-:W-:-:S03]  /*69b90*/  ULDC UR10, c[0x0][0x658] ;  /* 0x00019600000a7ab9 */ /* 0x000fc60000000800 */
[--C-:B------:R-:W-:Y:S02]  /*69ba0*/  SHF.R.U32.HI R14, RZ, UR10, R3.reuse ;  /* 0x0000000aff0e7c19 */ /* 0x100fe40008011603 */
[----:B------:R-:W-:-:S03]  /*69bb0*/  SHF.R.U64 R13, R12, UR10, R3 ;  /* 0x0000000a0c0d7c19 */ /* 0x000fc60008001203 */
[----:B------:R-:W-:Y:S01]  /*69bc0*/  IMAD.MOV.U32 R3, RZ, RZ, R14 ;  /* 0x000000ffff037224 */ /* 0x000fe200078e000e */
[----:B------:R-:W-:Y:S01]  /*69bd0*/  MOV R2, R13 ;  /* 0x0000000d00027202 */ /* 0x000fe20000000f00 */
[----:B------:R-:W-:Y:S06]  /*69be0*/  @!P0 BRA `(.L_x_1578) ;  /* 0x0000000000288947 */ /* 0x000fec0003800000 */
[----:B------:R-:W-:Y:S02]  /*69bf0*/  ULDC UR10, c[0x0][0x64c] ;  /* 0x00019300000a7ab9 */ /* 0x000fe40000000800 */
[----:B------:R-:W-:-:S05]  /*69c00*/  IADD3 R3, P0, R13, UR10, RZ ;  /* 0x0000000a0d037c10 */ /* 0x000fca000ff1e0ff */
[----:B------:R-:W-:-:S04]  /*69c10*/  IMAD.X R14, RZ, RZ, R14, P0 ;  /* 0x000000ffff0e7224 */ /* 0x000fc800000e060e */
[----:B------:R-:W-:-:S04]  /*69c20*/  IMAD.WIDE.U32 R4, R14, UR14, RZ ;  /* 0x0000000e0e047c25 */ /* 0x000fc8000f8e00ff */
[----:B------:R-:W-:-:S04]  /*69c30*/  IMAD.WIDE.U32 R4, P0, R3, UR15, R4 ;  /* 0x0000000f03047c25 */ /* 0x000fc8000f800004 */
[----:B------:R-:W-:Y:S01]  /*69c40*/  IMAD.WIDE.U32 R2, R3, UR14, RZ ;  /* 0x0000000e03027c25 */ /* 0x000fe2000f8e00ff */
[----:B------:R-:W-:-:S04]  /*69c50*/  MOV R2, R5 ;  /* 0x0000000500027202 */ /* 0x000fc80000000f00 */
[----:B------:R-:W-:Y:S01]  /*69c60*/  IADD3 RZ, P1, R3, R4, RZ ;  /* 0x0000000403ff7210 */ /* 0x000fe20007f3e0ff */
[----:B------:R-:W-:-:S04]  /*69c70*/  IMAD.X R3, RZ, RZ, RZ, P0 ;  /* 0x000000ffff037224 */ /* 0x000fc800000e06ff */
[----:B------:R-:W-:-:S08]  /*69c80*/  IMAD.WIDE.U32.X R2, R14, UR15, R2, P1 ;  /* 0x0000000f0e027c25 */ /* 0x000fd000088e0402 */
.L_x_1578:
[----:B------:R-:W-:Y:S01]  /*69c90*/  ULDC UR10, c[0x0][0x648] ;  /* 0x00019200000a7ab9 */ /* 0x000fe20000000800 */
[----:B------:R-:W-:Y:S01]  /*69ca0*/  UISETP.NE.AND UP0, UPT, UR39, URZ, UPT ;  /* 0x0000003f2700728c */ /* 0x000fe2000bf05270 */
[----:B------:R-:W-:Y:S01]  /*69cb0*/  SHF.R.U64 R3, R2, UR10, R3 ;  /* 0x0000000a02037c19 */ /* 0x000fe20008001203 */
[----:B------:R-:W-:Y:S01]  /*69cc0*/  ULDC UR10, c[0x0][0x638] ;  /* 0x00018e00000a7ab9 */ /* 0x000fe20000000800 */
[----:B------:R-:W-:Y:S01]  /*69cd0*/  UIADD3 UR11, -UR11, URZ, URZ ;  /* 0x0000003f0b0b7290 */ /* 0x000fe2000fffe13f */
[----:B------:R-:W-:Y:S02]  /*69ce0*/  LOP3.LUT R12, R12, UR6, RZ, 0xc0, !PT ;  /* 0x000000060c0c7c12 */ /* 0x000fe4000f8ec0ff */
[----:B------:R-:W-:Y:S01]  /*69cf0*/  IMAD.MOV R2, RZ, RZ, -R3 ;  /* 0x000000ffff027224 */ /* 0x000fe200078e0a03 */
[----:B------:R-:W-:Y:S02]  /*69d00*/  LOP3.LUT R4, R10, UR4, RZ, 0xc0, !PT ;  /* 0x000000040a047c12 */ /* 0x000fe4000f8ec0ff */
[----:B------:R-:W-:Y:S01]  /*69d10*/  IMAD R12, R3, UR5, R12 ;  /* 0x00000005030c7c24 */ /* 0x000fe2000f8e020c */
[----:B------:R-:W-:Y:S01]  /*69d20*/  PLOP3.LUT P0, PT, PT, PT, UP0, 0x40, 0x0 ;  /* 0x000000000000781c */ /* 0x000fe20003f0e808 */
[----:B------:R-:W-:Y:S01]  /*69d30*/  IMAD R13, R2, UR10, R13 ;  /* 0x0000000a020d7c24 */ /* 0x000fe2000f8e020d */
[----:B------:R-:W-:Y:S01]  /*69d40*/  UIADD3 UR10, -UR9, URZ, URZ ;  /* 0x0000003f090a7290 */ /* 0x000fe2000fffe13f */
[----:B------:R-:W-:-:S02]  /*69d50*/  PLOP3.LUT P1, PT, PT, PT, UP0, 0x40, 0x0 ;  /* 0x000000000000781c */ /* 0x000fc40003f2e808 */
[----:B------:R-:W-:Y:S02]  /*69d60*/  ULDC UR9, c[0x0][0x144] ;  /* 0x0000510000097ab9 */ /* 0x000fe40000000800 */
[----:B------:R-:W-:-:S03]  /*69d70*/  UIMAD UR8, UR9, UR10, UR8 ;  /* 0x0000000a090872a4 */ /* 0x000fc6000f8e0208 */
[----:B------:R-:W-:Y:S02]  /*69d80*/  ULDC UR9, c[0x0][0x148] ;  /* 0x0000520000097ab9 */ /* 0x000fe40000000800 */
[----:B------:R-:W-:-:S03]  /*69d90*/  @UP0 UIMAD UR8, UR9, UR11, UR13 ;  /* 0x0000000b090802a4 */ /* 0x000fc6000f8e020d */
[----:B------:R-:W-:Y:S02]  /*69da0*/  ULDC UR9, c[0x0][0x600] ;  /* 0x0001800000097ab9 */ /* 0x000fe40000000800 */
[----:B------:R-:W-:Y:S02]  /*69db0*/  IMAD R4, R13, UR9, R4 ;  /* 0x000000090d047c24 */ /* 0x000fe4000f8e0204 */
[----:B------:R-:W-:Y:S01]  /*69dc0*/  IMAD.U32 R3, RZ, RZ, UR8 ;  /* 0x00000008ff037e24 */ /* 0x000fe2000f8e00ff */
[----:B------:R-:W-:-:S03]  /*69dd0*/  ULDC UR8, c[0x0][0x610] ;  /* 0x0001840000087ab9 */ /* 0x000fc60000000800 */
[----:B------:R-:W-:-:S05]  /*69de0*/  IMAD R3, R12, UR8, R3 ;  /* 0x000000080c037c24 */ /* 0x000fca000f8e0203 */
[----:B------:R-:W-:Y:S02]  /*69df0*/  SEL R2, R4, R3, P0 ;  /* 0x0000000304027207 */ /* 0x000fe40000000000 */
[----:B------:R-:W-:Y:S01]  /*69e00*/  SEL R3, R3, R4, P1 ;  /* 0x0000000403037207 */ /* 0x000fe20000800000 */
[----:B------:R-:W-:-:S07]  /*69e10*/  IMAD.MOV.U32 R4, RZ, RZ, 0x1 ;  /* 0x00000001ff047424 */ /* 0x000fce00078e00ff */
.L_x_1576:
[----:B------:R-:W-:Y:S05]  /*69e20*/  BSYNC B1 ;  /* 0x0000000000017941 */ /* 0x000fea0003800000 */
.L_x_1575:
[----:B------:R-:W-:-:S13]  /*69e30*/  LOP3.LUT P0, RZ, R4, 0xff, RZ, 0xc0, !PT ;  /* 0x000000ff04ff7812 */ /* 0x000fda000780c0ff */
[----:B------:R-:W-:Y:S05]  /*69e40*/  @P0 BRA `(.L_x_1579) ;  /* 0xfffffff400080947 */ /* 0x000fea000383ffff */
[----:B------:R-:W-:Y:S05]  /*69e50*/  BSYNC B0 ;  /* 0x0000000000007941 */ /* 0x000fea0003800000 */
.L_x_1568:
[----:B------:R-:W-:-:S03]  /*69e60*/  UMOV UR8, 0xffffffff ;  /* 0xffffffff00087882 */ /* 0x000fc60000000000 */
[----:B------:R-:W-:Y:S05]  /*69e70*/  BRA.DIV UR8, `(.L_x_1580) ;  /* 0x0000000208d47947 */ /* 0x000fea000b800000 */
[----:B------:R-:W-:-:S13]  /*69e80*/  ELECT P6, URZ, PT ;  /* 0x00000000003f782f */ /* 0x000fda00038c0000 */
.L_x_1592:
[----:B------:R-:W-:Y:S04]  /*69e90*/  BSSY B0, `(.L_x_1581) ;  /* 0x000001a000007945 */ /* 0x000fe80003800000 */
[----:B------:R-:W-:Y:S05]  /*69ea0*/  @!P6 BRA `(.L_x_1582) ;  /* 0x000000000060e947 */ /* 0x000fea0003800000 */
[----:B------:R-:W-:-:S04]  /*69eb0*/  ULOP3.LUT UR8, UR38, 0x2, URZ, 0xfc, !UPT ;  /* 0x0000000226087892 */ /* 0x000fc8000f8efc3f */
[----:B------:R-:W-:-:S06]  /*69ec0*/  UISETP.NE.AND UP0, UPT, UR8, 0x3, UPT ;  /* 0x000000030800788c */ /* 0x000fcc000bf05270 */
[----:B------:R-:W-:-:S13]  /*69ed0*/  PLOP3.LUT P0, PT, PT, PT, UP0, 0x80, 0x0 ;  /* 0x000000000000781c */ /* 0x000fda0003f0f008 */
[----:B------:R-:W-:Y:S05]  /*69ee0*/  @!P0 BRA `(.L_x_1583) ;  /* 0x0000000000048947 */ /* 0x000fea0003800000 */
[----:B------:R-:W-:Y:S01]  /*69ef0*/  BPT.TRAP 0x1 ;  /* 0x000000040000795c */ /* 0x000fe20000300000 */
.L_x_1583:
[----:B------:R-:W0:Y:S01]  /*69f00*/  S2R R3, SR_CgaCtaId ;  /* 0x0000000000037919 */ /* 0x000e220000008800 */
[----:B------:R-:W-:-:S04]  /*69f10*/  MOV R2, 0x400 ;  /* 0x0000040000027802 */ /* 0x000fc80000000f00 */
[----:B0-----:R-:W-:Y:S02]  /*69f20*/  LEA R3, R3, R2, 0x18 ;  /* 0x0000000203037211 */ /* 0x001fe400078ec0ff */
[----:B------:R-:W-:Y:S02]  /*69f30*/  SHF.L.U32 R2, R0, 0x1f, RZ ;  /* 0x0000001f00027819 */ /* 0x000fe400000006ff */
[----:B------:R-:W-:-:S05]  /*69f40*/  IADD3 R3, R3, 0x10, RZ ;  /* 0x0000001003037810 */ /* 0x000fca0007ffe0ff */
[----:B------:R-:W-:-:S04]  /*69f50*/  IMAD R5, R6, 0x8, R3 ;  /* 0x0000000806057824 */ /* 0x000fc800078e0203 */
[----:B------:R-:W0:Y:S02]  /*69f60*/  SYNCS.PHASECHK.TRANS64.TRYWAIT P0, [R5+URZ], R2 ;  /* 0x00000002050075a7 */ /* 0x000e24000800017f */
[----:B0-----:R-:W-:Y:S05]  /*69f70*/  @!P0 BRA `(.L_x_1584) ;  /* 0x0000000000b48947 */ /* 0x001fea0003800000 */
.L_x_1593:
[----:B------:R-:W-:-:S05]  /*69f80*/  VIADD R6, R6, 0x1 ;  /* 0x0000000106067836 */ /* 0x000fca0000000000 */
[----:B------:R-:W-:-:S04]  /*69f90*/  ISETP.NE.AND P0, PT, R6, 0x2, PT ;  /* 0x000000020600780c */ /* 0x000fc80003f05270 */
[----:B0-----:R-:W-:Y:S02]  /*69fa0*/  SEL R5, RZ, 0x1, P0 ;  /* 0x00000001ff057807 */ /* 0x001fe40000000000 */
[----:B------:R-:W-:Y:S02]  /*69fb0*/  SEL R6, R6, RZ, P0 ;  /* 0x000000ff06067207 */ /* 0x000fe40000000000 */
[----:B------:R-:W-:-:S03]  /*69fc0*/  LOP3.LUT R0, R0, R5, RZ, 0x3c, !PT ;  /* 0x0000000500007212 */ /* 0x000fc600078e3cff */
[----:B------:R-:W-:Y:S01]  /*69fd0*/  IMAD R3, R6, 0x8, R3 ;  /* 0x0000000806037824 */ /* 0x000fe200078e0203 */
[----:B------:R-:W-:-:S07]  /*69fe0*/  SHF.L.U32 R0, R0, 0x1f, RZ ;  /* 0x0000001f00007819 */ /* 0x000fce00000006ff */
.L_x_1585:
[----:B0-----:R0:W1:Y:S02]  /*69ff0*/  SYNCS.PHASECHK.TRANS64.TRYWAIT P0, [R3+URZ], R0 ;  /* 0x00000000030075a7 */ /* 0x001064000800017f */
[----:B-1----:R-:W-:Y:S05]  /*6a000*/  @!P0 NANOSLEEP.SYNCS 0x989680 ;  /* 0x009896800000895d */ /* 0x002fea0003900000 */
[----:B------:R-:W1:Y:S02]  /*6a010*/  @!P0 SYNCS.PHASECHK.TRANS64 P0, [R3+URZ], R0 ;  /* 0x00000000030085a7 */ /* 0x000e64000800007f */
[----:B-1----:R-:W-:Y:S05]  /*6a020*/  @!P0 BRA `(.L_x_1585) ;  /* 0xfffffffc00f08947 */ /* 0x002fea000383ffff */
.L_x_1582:
[----:B------:R-:W-:Y:S05]  /*6a030*/  BSYNC B0 ;  /* 0x0000000000007941 */ /* 0x000fea0003800000 */
.L_x_1581:
[----:B------:R-:W-:Y:S05]  /*6a040*/  EXIT ;  /* 0x000000000000794d */ /* 0x000fea0003800000 */
.L_x_21:
[----:B-1----:R1:W2:Y:S02]  /*6a050*/  SYNCS.PHASECHK.TRANS64.TRYWAIT P1, [R3+URZ], R0 ;  /* 0x00000000030075a7 */ /* 0x0022a4000802017f */
[----:B--2---:R-:W-:Y:S05]  /*6a060*/  @!P1 NANOSLEEP.SYNCS 0x989680 ;  /* 0x009896800000995d */ /* 0x004fea0003900000 */
[----:B------:R-:W2:Y:S02]  /*6a070*/  @!P1 SYNCS.PHASECHK.TRANS64 P1, [R3+URZ], R0 ;  /* 0x00000000030095a7 */ /* 0x000ea4000802007f */
[----:B--2---:R-:W-:Y:S05]  /*6a080*/  @!P1 BRA `(.L_x_21) ;  /* 0xfffffffc00f09947 */ /* 0x004fea000383ffff */
[----:B------:R-:W-:Y:S05]  /*6a090*/  BRA `(.L_x_20) ;  /* 0xfffff97400807947 */ /* 0x000fea000383ffff */
.L_x_26:
[----:B--2---:R-:W-:-:S04]  /*6a0a0*/  MOV R5, UR8 ;  /* 0x0000000800057c02 */ /* 0x004fc80008000f00 */
[----:B------:R2:W3:Y:S03]  /*6a0b0*/  SYNCS.PHASECHK.TRANS64.TRYWAIT P1, [R5+URZ], R3 ;  /* 0x00000003050075a7 */ /* 0x0004e6000802017f */
[----:B---3--:R-:W-:Y:S05]  /*6a0c0*/  @!P1 NANOSLEEP.SYNCS 0x989680 ;  /* 0x009896800000995d */ /* 0x008fea0003900000 */
[----:B------:R-:W3:Y:S02]  /*6a0d0*/  @!P1 SYNCS.PHASECHK.TRANS64 P1, [R5+URZ], R3 ;  /* 0x00000003050095a7 */ /* 0x000ee4000802007f */
[----:B---3--:R-:W-:Y:S05]  /*6a0e0*/  @!P1 BRA `(.L_x_26) ;  /* 0xfffffffc00ec9947 */ /* 0x008fea000383ffff */
[----:B------:R-:W-:Y:S05]  /*6a0f0*/  BRA `(.L_x_25) ;  /* 0xfffffadc00b87947 */ /* 0x000fea000383ffff */
.L_x_1569:
[----:B------:R-:W-:Y:S01]  /*6a100*/  BSSY B1, `(.L_x_1586) ;  /* 0x0000006000017945 */ /* 0x000fe20003800000 */
[----:B------:R-:W-:-:S07]  /*6a110*/  IMAD.MOV.U32 R15, RZ, RZ, -0x1 ;  /* 0xffffffffff0f7424 */ /* 0x000fce00078e00ff */
[----:B------:R-:W-:Y:S05]  /*6a120*/  WARPSYNC.COLLECTIVE R15, `(.L_x_1587) ;  /* 0x000000000f0c7348 */ /* 0x000fea0003c00000 */
[----:B------:R-:W-:Y:S02]  /*6a130*/  ELECT P6, UR62, PT ;  /* 0x00000000003e782f */ /* 0x000fe400038c0000 */
[----:B------:R-:W-:Y:S01]  /*6a140*/  MOV R14, UR62 ;  /* 0x0000003e000e7c02 */ /* 0x000fe20008000f00 */
[----:B------:R-:W-:Y:S10]  /*6a150*/  ENDCOLLECTIVE ;  /* 0x000000000000791b */ /* 0x000ff40003800000 */
.L_x_1587:
[----:B------:R-:W-:Y:S05]  /*6a160*/  BSYNC B1 ;  /* 0x0000000000017941 */ /* 0x000fea0003800000 */
.L_x_1586:
[----:B------:R-:W-:Y:S05]  /*6a170*/  BRA `(.L_x_1588) ;  /* 0xfffffff000487947 */ /* 0x000fea000383ffff */
.L_x_1572:
[----:B0-----:R0:W1:Y:S02]  /*6a180*/  SYNCS.PHASECHK.TRANS64.TRYWAIT P0, [R15+URZ+0x10], R14 ;  /* 0x0000100e0f0075a7 */ /* 0x001064000800017f */
[----:B-1----:R-:W-:Y:S05]  /*6a190*/  @!P0 NANOSLEEP.SYNCS 0x989680 ;  /* 0x009896800000895d */ /* 0x002fea0003900000 */
[----:B------:R-:W1:Y:S02]  /*6a1a0*/  @!P0 SYNCS.PHASECHK.TRANS64 P0, [R15+URZ+0x10], R14 ;  /* 0x0000100e0f0085a7 */ /* 0x000e64000800007f */
[----:B-1----:R-:W-:Y:S05]  /*6a1b0*/  @!P0 BRA `(.L_x_1572) ;  /* 0xfffffffc00f08947 */ /* 0x002fea000383ffff */
[----:B------:R-:W-:Y:S05]  /*6a1c0*/  BRA `(.L_x_1589) ;  /* 0xfffffff0007c7947 */ /* 0x000fea000383ffff */
.L_x_1580:
[----:B------:R-:W-:Y:S01]  /*6a1d0*/  BSSY B0, `(.L_x_1590) ;  /* 0x0000006000007945 */ /* 0x000fe20003800000 */
[----:B------:R-:W-:-:S07]  /*6a1e0*/  IMAD.MOV.U32 R15, RZ, RZ, -0x1 ;  /* 0xffffffffff0f7424 */ /* 0x000fce00078e00ff */
[----:B------:R-:W-:Y:S05]  /*6a1f0*/  WARPSYNC.COLLECTIVE R15, `(.L_x_1591) ;  /* 0x000000000f0c7348 */ /* 0x000fea0003c00000 */
[----:B------:R-:W-:Y:S02]  /*6a200*/  ELECT P6, UR62, PT ;  /* 0x00000000003e782f */ /* 0x000fe400038c0000 */
[----:B------:R-:W-:Y:S01]  /*6a210*/  MOV R14, UR62 ;  /* 0x0000003e000e7c02 */ /* 0x000fe20008000f00 */
[----:B------:R-:W-:Y:S10]  /*6a220*/  ENDCOLLECTIVE ;  /* 0x000000000000791b */ /* 0x000ff40003800000 */
.L_x_1591:
[----:B------:R-:W-:Y:S05]  /*6a230*/  BSYNC B0 ;  /* 0x0000000000007941 */ /* 0x000fea0003800000 */
.L_x_1590:
[----:B------:R-:W-:Y:S05]  /*6a240*/  BRA `(.L_x_1592) ;  /* 0xfffffffc00107947 */ /* 0x000fea000383ffff */
.L_x_1584:
[----:B0-----:R0:W1:Y:S02]  /*6a250*/  SYNCS.PHASECHK.TRANS64.TRYWAIT P0, [R5+URZ], R2 ;  /* 0x00000002050075a7 */ /* 0x001064000800017f */
[----:B-1----:R-:W-:Y:S05]  /*6a260*/  @!P0 NANOSLEEP.SYNCS 0x989680 ;  /* 0x009896800000895d */ /* 0x002fea0003900000 */
[----:B------:R-:W1:Y:S02]  /*6a270*/  @!P0 SYNCS.PHASECHK.TRANS64 P0, [R5+URZ], R2 ;  /* 0x00000002050085a7 */ /* 0x000e64000800007f */
[----:B-1----:R-:W-:Y:S05]  /*6a280*/  @!P0 BRA `(.L_x_1584) ;  /* 0xfffffffc00f08947 */ /* 0x002fea000383ffff */
[----:B------:R-:W-:Y:S05]  /*6a290*/  BRA `(.L_x_1593) ;  /* 0xfffffffc00387947 */ /* 0x000fea000383ffff */
.L_x_1594:
[----:B------:R-:W-:-:S00]  /*6a2a0*/  BRA `(.L_x_1594) ;  /* 0xfffffffc00fc7947 */ /* 0x000fc0000383ffff */
[----:B------:R-:W-:-:S00]  /*6a2b0*/  NOP ;  /* 0x0000000000007918 */ /* 0x000fc00000000000 */
        /* <DEDUP_REMOVED lines=12> */
.L_x_1595:


//--------------------- .nv.global.init           --------------------------
	.section	.nv.global.init,"aw",@progbits
.nv.global.init:
	.type		$str$22,@object
	.size		$str$22,($str$23 - $str$22)
$str$22:
        /*0000*/ 	.byte	0x6b, 0x5f, 0x74, 0x69, 0x6c, 0x65, 0x5f, 0x63, 0x6f, 0x75, 0x6e, 0x74, 0x20, 0x3e, 0x3d, 0x20
        /*0010*/ 	.byte	0x31, 0x00
	.type		$str$23,@object
	.size		$str$23,(__unnamed_1 - $str$23)
$str$23:
        /*0012*/ 	.byte	0x2f, 0x74, 0x6d, 0x70, 0x2f, 0x63, 0x75, 0x74, 0x6c, 0x61, 0x73, 0x73, 0x5f, 0x73, 0x77, 0x65
        /*0022*/ 	.byte	0x65, 0x70, 0x5f, 0x73, 0x72, 0x63, 0x2f, 0x69, 0x6e, 0x63, 0x6c, 0x75, 0x64, 0x65, 0x2f, 0x63
        /*0032*/ 	.byte	0x75, 0x74, 0x6c, 0x61, 0x73, 0x73, 0x2f, 0x67, 0x65, 0x6d, 0x6d, 0x2f, 0x63, 0x6f, 0x6c, 0x6c
        /*0042*/ 	.byte	0x65, 0x63, 0x74, 0x69, 0x76, 0x65, 0x2f, 0x73, 0x6d, 0x39, 0x30, 0x5f, 0x6d, 0x6d, 0x61, 0x5f
        /*0052*/ 	.byte	0x74, 0x6d, 0x61, 0x5f, 0x67, 0x6d, 0x6d, 0x61, 0x5f, 0x73, 0x73, 0x5f, 0x77, 0x61, 0x72, 0x70
        /*0062*/ 	.byte	0x73, 0x70, 0x65, 0x63, 0x69, 0x61, 0x6c, 0x69, 0x7a, 0x65, 0x64, 0x2e, 0x68, 0x70, 0x70, 0x00
	.type		__unnamed_1,@object
	.size		__unnamed_1,(.L_0 - __unnamed_1)
__unnamed_1:
        /* <DEDUP_REMOVED lines=182> */
        /*0bd2*/ 	.byte	0x79, 0x5d, 0x00
.L_0:


//--------------------- .nv.shared._ZN7cutlass13device_kernelINS_4gemm6kernel13GemmUniversalIN4cute5tupleIJiiiiEEENS1_10collective13CollectiveMmaINS1_34MainloopSm90TmaGmmaWarpSpecializedILi2ENS5_IJNS4_1CILi2EEENSA_ILi1EEESC_EEENS1_35KernelTmaWarpSpecializedCooperativeEEENS5_IJNSA_ILi512EEENSA_ILi384EEENSA_ILi64EEEEEENS_10bfloat16_tENS5_IJlSC_lEEESK_SL_NS4_8TiledMMAINS4_8MMA_AtomIJNS4_4SM904GMMA28MMA_64x192x16_F32BF16BF16_SSILNSP_5MajorE0ELSR_0ELNSP_7ScaleInE1ELSS_1EEEEEENS4_6LayoutISD_NS5_IJSC_NSA_ILi0EEESW_EEEEENS5_IJNS4_10UnderscoreESZ_SZ_EEEEENS4_13SM90_TMA_LOADENS4_14ComposedLayoutINS4_7SwizzleILi3ELi4ELi3EEENS4_18smem_ptr_flag_bitsILi16EEENSV_INS5_IJNSA_ILi8EEESI_EEENS5_IJSI_SC_EEEEEEEvNS4_8identityENS4_23SM90_TMA_LOAD_MULTICASTES1C_vS1D_EENS_8epilogue10collective6detail29Sm90TmaWarpSpecializedAdapterINS1H_15DefaultEpilogueISK_SL_SL_NS1G_6thread17LinearCombinationISK_Li1EffLNS1L_9ScaleType4KindE0ELNS_15FloatRoundStyleE2ESK_EENS1_15EpilogueDefaultEEEEEvvEEEEvNT_6ParamsE --------------------------
	.section	.nv.shared._ZN7cutlass13device_kernelINS_4gemm6kernel13GemmUniversalIN4cute5tupleIJiiiiEEENS1_10collective13CollectiveMmaINS1_34MainloopSm90TmaGmmaWarpSpecializedILi2ENS5_IJNS4_1CILi2EEENSA_ILi1EEESC_EEENS1_35KernelTmaWarpSpecializedCooperativeEEENS5_IJNSA_ILi512EEENSA_ILi384EEENSA_ILi64EEEEEENS_10bfloat16_tENS5_IJlSC_lEEESK_SL_NS4_8TiledMMAINS4_8MMA_AtomIJNS4_4SM904GMMA28MMA_64x192x16_F32BF16BF16_SSILNSP_5MajorE0ELSR_0ELNSP_7ScaleInE1ELSS_1EEEEEENS4_6LayoutISD_NS5_IJSC_NSA_ILi0EEESW_EEEEENS5_IJNS4_10UnderscoreESZ_SZ_EEEEENS4_13SM90_TMA_LOADENS4_14ComposedLayoutINS4_7SwizzleILi3ELi4ELi3EEENS4_18smem_ptr_flag_bitsILi16EEENSV_INS5_IJNSA_ILi8EEESI_EEENS5_IJSI_SC_EEEEEEEvNS4_8identityENS4_23SM90_TMA_LOAD_MULTICASTES1C_vS1D_EENS_8epilogue10collective6detail29Sm90TmaWarpSpecializedAdapterINS1H_15DefaultEpilogueISK_SL_SL_NS1G_6thread17LinearCombinationISK_Li1EffLNS1L_9ScaleType4KindE0ELNS_15FloatRoundStyleE2ESK_EENS1_15EpilogueDefaultEEEEEvvEEEEvNT_6ParamsE,"aw",@nobits
	.sectionflags	@""
	.align	16
	.zero		1024


//--------------------- .nv.shared.reserved.0     --------------------------
	.section	.nv.shared.reserved.0,"aw",@nobits
	.weak		__nv_reservedSMEM_offset_0_alias
	.size		__nv_reservedSMEM_offset_0_alias, 0, 0
	.other		__nv_reservedSMEM_offset_0_alias,@"STO_CUDA_RESERVED_SHARED STV_DEFAULT"
__nv_reservedSMEM_offset_0_alias:
	.zero		0


//--------------------- .nv.global                --------------------------
	.section	.nv.global,"aw",@nobits
.nv.global:
	.type		_ZN39_INTERNAL_77c07cbb_4_k_cu_85536028_53334cute1_E,@object
	.size		_ZN39_INTERNAL_77c07cbb_4_k_cu_85536028_53334cute1_E,(_ZN39_INTERNAL_77c07cbb_4_k_cu_85536028_53334cuda3std3__45__cpo6cbeginE - _ZN39_INTERNAL_77c07cbb_4_k_cu_85536028_53334cute1_E)
_ZN39_INTERNAL_77c07cbb_4_k_cu_85536028_53334cute1_E:
	.zero		1
	.type		_ZN39_INTERNAL_77c07cbb_4_k_cu_85536028_53334cuda3std3__45__cpo6cbeginE,@object
	.size		_ZN39_INTERNAL_77c07cbb_4_k_cu_85536028_53334cuda3std3__45__cpo6cbeginE,(_ZN39_INTERNAL_77c07cbb_4_k_cu_85536028_53334cuda3std3__48in_placeE - _ZN39_INTERNAL_77c07cbb_4_k_cu_85536028_53334cuda3std3__45__cpo6cbeginE)
_ZN39_INTERNAL_77c07cbb_4_k_cu_85536028_53334cuda3std3__45__cpo6cbeginE:
	.zero		1
	.type		_ZN39_INTERNAL_77c07cbb_4_k_cu_85536028_53334cuda3std3__48in_placeE,@object
	.size		_ZN39_INTERNAL_77c07cbb_4_k_cu_85536028_53334cuda3std3__48in_placeE,(_ZN39_INTERNAL_77c07cbb_4_k_cu_85536028_53334cuda3std6ranges3__45__cpo9iter_moveE - _ZN39_INTERNAL_77c07cbb_4_k_cu_85536028_53334cuda3std3__48in_placeE)
_ZN39_INTERNAL_77c07cbb_4_k_cu_85536028_53334cuda3std3__48in_placeE:
	.zero		1
	.type		_ZN39_INTERNAL_77c07cbb_4_k_cu_85536028_53334cuda3std6ranges3__45__cpo9iter_moveE,@object
	.size		_ZN39_INTERNAL_77c07cbb_4_k_cu_85536028_53334cuda3std6ranges3__45__cpo9iter_moveE,(_ZN39_INTERNAL_77c07cbb_4_k_cu_85536028_53334cuda3std3__45__cpo5beginE - _ZN39_INTERNAL_77c07cbb_4_k_cu_85536028_53334cuda3std6ranges3__45__cpo9iter_moveE)
_ZN39_INTERNAL_77c07cbb_4_k_cu_85536028_53334cuda3std6ranges3__45__cpo9iter_moveE:
	.zero		1
	.type		_ZN39_INTERNAL_77c07cbb_4_k_cu_85536028_53334cuda3std3__45__cpo5beginE,@object
	.size		_ZN39_INTERNAL_77c07cbb_4_k_cu_85536028_53334cuda3std3__45__cpo5beginE,(_ZN39_INTERNAL_77c07cbb_4_k_cu_85536028_53334cuda3std3__441_GLOBAL__N__77c07cbb_4_k_cu_85536028_53336ignoreE - _ZN39_INTERNAL_77c07cbb_4_k_cu_85536028_53334cuda3std3__45__cpo5beginE)
_ZN39_INTERNAL_77c07cbb_4_k_cu_85536028_53334cuda3std3__45__cpo5beginE:
	.zero		1
	.type		_ZN39_INTERNAL_77c07cbb_4_k_cu_85536028_53334cuda3std3__441_GLOBAL__N__77c07cbb_4_k_cu_85536028_53336ignoreE,@object
	.size		_ZN39_INTERNAL_77c07cbb_4_k_cu_85536028_53334cuda3std3__441_GLOBAL__N__77c07cbb_4_k_cu_85536028_53336ignoreE,(_ZN39_INTERNAL_77c07cbb_4_k_cu_85536028_53334cute7productE - _ZN39_INTERNAL_77c07cbb_4_k_cu_85536028_53334cuda3std3__441_GLOBAL__N__77c07cbb_4_k_cu_85536028_53336ignoreE)
_ZN39_INTERNAL_77c07cbb_4_k_cu_85536028_53334cuda3std3__441_GLOBAL__N__77c07cbb_4_k_cu_85536028_53336ignoreE:
	.zero		1
	.type		_ZN39_INTERNAL_77c07cbb_4_k_cu_85536028_53334cute7productE,@object
	.size		_ZN39_INTERNAL_77c07cbb_4_k_cu_85536028_53334cute7productE,(_ZN39_INTERNAL_77c07cbb_4_k_cu_85536028_53334cuda3std3__45__cpo3endE - _ZN39_INTERNAL_77c07cbb_4_k_cu_85536028_53334cute7productE)
_ZN39_INTERNAL_77c07cbb_4_k_cu_85536028_53334cute7productE:
	.zero		1
	.type		_ZN39_INTERNAL_77c07cbb_4_k_cu_85536028_53334cuda3std3__45__cpo3endE,@object
	.size		_ZN39_INTERNAL_77c07cbb_4_k_cu_85536028_53334cuda3std3__45__cpo3endE,(_ZN39_INTERNAL_77c07cbb_4_k_cu_85536028_53334cuda3std3__419piecewise_constructE - _ZN39_INTERNAL_77c07cbb_4_k_cu_85536028_53334cuda3std3__45__cpo3endE)
_ZN39_INTERNAL_77c07cbb_4_k_cu_85536028_53334cuda3std3__45__cpo3endE:
	.zero		1
	.type		_ZN39_INTERNAL_77c07cbb_4_k_cu_85536028_53334cuda3std3__419piecewise_constructE,@object
	.size		_ZN39_INTERNAL_77c07cbb_4_k_cu_85536028_53334cuda3std3__419piecewise_constructE,(_ZN39_INTERNAL_77c07cbb_4_k_cu_85536028_53334cuda3std3__45__cpo4cendE - _ZN39_INTERNAL_77c07cbb_4_k_cu_85536028_53334cuda3std3__419piecewise_constructE)
_ZN39_INTERNAL_77c07cbb_4_k_cu_85536028_53334cuda3std3__419piecewise_constructE:
	.zero		1
	.type		_ZN39_INTERNAL_77c07cbb_4_k_cu_85536028_53334cuda3std3__45__cpo4cendE,@object
	.size		_ZN39_INTERNAL_77c07cbb_4_k_cu_85536028_53334cuda3std3__45__cpo4cendE,(_ZN39_INTERNAL_77c07cbb_4_k_cu_85536028_53334cuda3std6ranges3__45__cpo4swapE - _ZN39_INTERNAL_77c07cbb_4_k_cu_85536028_53334cuda3std3__45__cpo4cendE)
_ZN39_INTERNAL_77c07cbb_4_k_cu_85536028_53334cuda3std3__45__cpo4cendE:
	.zero		1
	.type		_ZN39_INTERNAL_77c07cbb_4_k_cu_85536028_53334cuda3std6ranges3__45__cpo4swapE,@object
	.size		_ZN39_INTERNAL_77c07cbb_4_k_cu_85536028_53334cuda3std6ranges3__45__cpo4swapE,(.L_8 - _ZN39_INTERNAL_77c07cbb_4_k_cu_85536028_53334cuda3std6ranges3__45__cpo4swapE)
_ZN39_INTERNAL_77c07cbb_4_k_cu_85536028_53334cuda3std6ranges3__45__cpo4swapE:
	.zero		1
.L_8:


//--------------------- .nv.constant0._ZN7cutlass13device_kernelINS_4gemm6kernel13GemmUniversalIN4cute5tupleIJiiiiEEENS1_10collective13CollectiveMmaINS1_34MainloopSm90TmaGmmaWarpSpecializedILi2ENS5_IJNS4_1CILi2EEENSA_ILi1EEESC_EEENS1_35KernelTmaWarpSpecializedCooperativeEEENS5_IJNSA_ILi512EEENSA_ILi384EEENSA_ILi64EEEEEENS_10bfloat16_tENS5_IJlSC_lEEESK_SL_NS4_8TiledMMAINS4_8MMA_AtomIJNS4_4SM904GMMA28MMA_64x192x16_F32BF16BF16_SSILNSP_5MajorE0ELSR_0ELNSP_7ScaleInE1ELSS_1EEEEEENS4_6LayoutISD_NS5_IJSC_NSA_ILi0EEESW_EEEEENS5_IJNS4_10UnderscoreESZ_SZ_EEEEENS4_13SM90_TMA_LOADENS4_14ComposedLayoutINS4_7SwizzleILi3ELi4ELi3EEENS4_18smem_ptr_flag_bitsILi16EEENSV_INS5_IJNSA_ILi8EEESI_EEENS5_IJSI_SC_EEEEEEEvNS4_8identityENS4_23SM90_TMA_LOAD_MULTICASTES1C_vS1D_EENS_8epilogue10collective6detail29Sm90TmaWarpSpecializedAdapterINS1H_15DefaultEpilogueISK_SL_SL_NS1G_6thread17LinearCombinationISK_Li1EffLNS1L_9ScaleType4KindE0ELNS_15FloatRoundStyleE2ESK_EENS1_15EpilogueDefaultEEEEEvvEEEEvNT_6ParamsE --------------------------
	.section	.nv.constant0._ZN7cutlass13device_kernelINS_4gemm6kernel13GemmUniversalIN4cute5tupleIJiiiiEEENS1_10collective13CollectiveMmaINS1_34MainloopSm90TmaGmmaWarpSpecializedILi2ENS5_IJNS4_1CILi2EEENSA_ILi1EEESC_EEENS1_35KernelTmaWarpSpecializedCooperativeEEENS5_IJNSA_ILi512EEENSA_ILi384EEENSA_ILi64EEEEEENS_10bfloat16_tENS5_IJlSC_lEEESK_SL_NS4_8TiledMMAINS4_8MMA_AtomIJNS4_4SM904GMMA28MMA_64x192x16_F32BF16BF16_SSILNSP_5MajorE0ELSR_0ELNSP_7ScaleInE1ELSS_1EEEEEENS4_6LayoutISD_NS5_IJSC_NSA_ILi0EEESW_EEEEENS5_IJNS4_10UnderscoreESZ_SZ_EEEEENS4_13SM90_TMA_LOADENS4_14ComposedLayoutINS4_7SwizzleILi3ELi4ELi3EEENS4_18smem_ptr_flag_bitsILi16EEENSV_INS5_IJNSA_ILi8EEESI_EEENS5_IJSI_SC_EEEEEEEvNS4_8identityENS4_23SM90_TMA_LOAD_MULTICASTES1C_vS1D_EENS_8epilogue10collective6detail29Sm90TmaWarpSpecializedAdapterINS1H_15DefaultEpilogueISK_SL_SL_NS1G_6thread17LinearCombinationISK_Li1EffLNS1L_9ScaleType4KindE0ELNS_15FloatRoundStyleE2ESK_EENS1_15EpilogueDefaultEEEEEvvEEEEvNT_6ParamsE,"a",@progbits
	.sectionflags	@""
	.align	4
.nv.constant0._ZN7cutlass13device_kernelINS_4gemm6kernel13GemmUniversalIN4cute5tupleIJiiiiEEENS1_10collective13CollectiveMmaINS1_34MainloopSm90TmaGmmaWarpSpecializedILi2ENS5_IJNS4_1CILi2EEENSA_ILi1EEESC_EEENS1_35KernelTmaWarpSpecializedCooperativeEEENS5_IJNSA_ILi512EEENSA_ILi384EEENSA_ILi64EEEEEENS_10bfloat16_tENS5_IJlSC_lEEESK_SL_NS4_8TiledMMAINS4_8MMA_AtomIJNS4_4SM904GMMA28MMA_64x192x16_F32BF16BF16_SSILNSP_5MajorE0ELSR_0ELNSP_7ScaleInE1ELSS_1EEEEEENS4_6LayoutISD_NS5_IJSC_NSA_ILi0EEESW_EEEEENS5_IJNS4_10UnderscoreESZ_SZ_EEEEENS4_13SM90_TMA_LOADENS4_14ComposedLayoutINS4_7SwizzleILi3ELi4ELi3EEENS4_18smem_ptr_flag_bitsILi16EEENSV_INS5_IJNSA_ILi8EEESI_EEENS5_IJSI_SC_EEEEEEEvNS4_8identityENS4_23SM90_TMA_LOAD_MULTICASTES1C_vS1D_EENS_8epilogue10collective6detail29Sm90TmaWarpSpecializedAdapterINS1H_15DefaultEpilogueISK_SL_SL_NS1G_6thread17LinearCombinationISK_Li1EffLNS1L_9ScaleType4KindE0ELNS_15FloatRoundStyleE2ESK_EENS1_15EpilogueDefaultEEEEEvvEEEEvNT_6ParamsE:
	.zero		1664


//--------------------- SYMBOLS --------------------------

	.type		.nv.reservedSmem.offset0,@object
	.size		.nv.reservedSmem.offset0,0x4
	.type		__assertfail,@function
